//
// Generated by NVIDIA NVVM Compiler
//
// Compiler Build ID: CL-36424714
// Cuda compilation tools, release 13.0, V13.0.88
// Based on NVVM 20.0.0
//

.version 9.0
.target sm_100
.address_size 64

	// .globl	_Z19generateIndividualsPA10_fff
.extern .func  (.param .b32 func_retval0) vprintf
(
	.param .b64 vprintf_param_0,
	.param .b64 vprintf_param_1
)
;
.global .align 4 .b8 precalc_xorwow_matrix[102400];
.global .align 4 .b8 precalc_xorwow_offset_matrix[102400];
.global .align 4 .b8 mrg32k3aM1[2304];
.global .align 4 .b8 mrg32k3aM2[2304];
.global .align 4 .b8 mrg32k3aM1SubSeq[2016];
.global .align 4 .b8 mrg32k3aM2SubSeq[2016];
.global .align 4 .b8 mrg32k3aM1Seq[2304];
.global .align 4 .b8 mrg32k3aM2Seq[2304];
.const .align 8 .b8 __cr_lgamma_table[72];
// _ZZN3cub18CUB_300001_SM_10006detail6reduce28DeviceReduceSingleTileKernelINS2_10policy_hubIfjN4cuda3std3__44plusIfEEE10Policy1000EN6thrust24THRUST_300001_SM_1000_NS6detail15normal_iteratorINSD_10device_ptrIfEEEEPfjS9_ffNS7_10__identityEEEvT0_T1_T2_T3_T4_T6_E12temp_storage has been demoted
// _ZZN3cub18CUB_300001_SM_10006detail6reduce18DeviceReduceKernelINS2_10policy_hubIfjN4cuda3std3__44plusIfEEE10Policy1000EN6thrust24THRUST_300001_SM_1000_NS6detail15normal_iteratorINSD_10device_ptrIfEEEEjS9_fNS7_10__identityEEEvT0_PT3_T1_NS0_13GridEvenShareISN_EET2_T4_E12temp_storage has been demoted
// _ZZN3cub18CUB_300001_SM_10006detail6reduce28DeviceReduceSingleTileKernelINS2_10policy_hubIfjN4cuda3std3__44plusIfEEE10Policy1000EPfSC_iS9_ffNS7_10__identityEEEvT0_T1_T2_T3_T4_T6_E12temp_storage has been demoted
// _ZZN3cub18CUB_300001_SM_10006detail6reduce28DeviceReduceSingleTileKernelINS2_10policy_hubIfyN4cuda3std3__44plusIfEEE10Policy1000EN6thrust24THRUST_300001_SM_1000_NS6detail15normal_iteratorINSD_10device_ptrIfEEEEPfyS9_ffNS7_10__identityEEEvT0_T1_T2_T3_T4_T6_E12temp_storage has been demoted
// _ZZN3cub18CUB_300001_SM_10006detail6reduce18DeviceReduceKernelINS2_10policy_hubIfyN4cuda3std3__44plusIfEEE10Policy1000EN6thrust24THRUST_300001_SM_1000_NS6detail15normal_iteratorINSD_10device_ptrIfEEEEyS9_fNS7_10__identityEEEvT0_PT3_T1_NS0_13GridEvenShareISN_EET2_T4_E12temp_storage has been demoted
// _ZZN3cub18CUB_300001_SM_10006detail6reduce28DeviceReduceSingleTileKernelINS2_10policy_hubIfyN4cuda3std3__44plusIfEEE10Policy1000EPfSC_iS9_ffNS7_10__identityEEEvT0_T1_T2_T3_T4_T6_E12temp_storage has been demoted
.global .align 1 .b8 _ZN34_INTERNAL_468368f5_4_k_cu_a487c9aa4cuda3std3__45__cpo5beginE[1];
.global .align 1 .b8 _ZN34_INTERNAL_468368f5_4_k_cu_a487c9aa4cuda3std3__45__cpo3endE[1];
.global .align 1 .b8 _ZN34_INTERNAL_468368f5_4_k_cu_a487c9aa4cuda3std3__45__cpo6cbeginE[1];
.global .align 1 .b8 _ZN34_INTERNAL_468368f5_4_k_cu_a487c9aa4cuda3std3__45__cpo4cendE[1];
.global .align 1 .b8 _ZN34_INTERNAL_468368f5_4_k_cu_a487c9aa4cuda3std3__45__cpo6rbeginE[1];
.global .align 1 .b8 _ZN34_INTERNAL_468368f5_4_k_cu_a487c9aa4cuda3std3__45__cpo4rendE[1];
.global .align 1 .b8 _ZN34_INTERNAL_468368f5_4_k_cu_a487c9aa4cuda3std3__45__cpo7crbeginE[1];
.global .align 1 .b8 _ZN34_INTERNAL_468368f5_4_k_cu_a487c9aa4cuda3std3__45__cpo5crendE[1];
.global .align 1 .b8 _ZN34_INTERNAL_468368f5_4_k_cu_a487c9aa4cuda3std3__436_GLOBAL__N__468368f5_4_k_cu_a487c9aa6ignoreE[1];
.global .align 1 .b8 _ZN34_INTERNAL_468368f5_4_k_cu_a487c9aa4cuda3std3__419piecewise_constructE[1];
.global .align 1 .b8 _ZN34_INTERNAL_468368f5_4_k_cu_a487c9aa4cuda3std3__48in_placeE[1];
.global .align 1 .b8 _ZN34_INTERNAL_468368f5_4_k_cu_a487c9aa4cuda3std3__420unreachable_sentinelE[1];
.global .align 1 .b8 _ZN34_INTERNAL_468368f5_4_k_cu_a487c9aa4cuda3std3__47nulloptE[1];
.global .align 1 .b8 _ZN34_INTERNAL_468368f5_4_k_cu_a487c9aa4cuda3std3__48unexpectE[1];
.global .align 1 .b8 _ZN34_INTERNAL_468368f5_4_k_cu_a487c9aa4cuda3std6ranges3__45__cpo4swapE[1];
.global .align 1 .b8 _ZN34_INTERNAL_468368f5_4_k_cu_a487c9aa4cuda3std6ranges3__45__cpo9iter_moveE[1];
.global .align 1 .b8 _ZN34_INTERNAL_468368f5_4_k_cu_a487c9aa4cuda3std6ranges3__45__cpo5beginE[1];
.global .align 1 .b8 _ZN34_INTERNAL_468368f5_4_k_cu_a487c9aa4cuda3std6ranges3__45__cpo3endE[1];
.global .align 1 .b8 _ZN34_INTERNAL_468368f5_4_k_cu_a487c9aa4cuda3std6ranges3__45__cpo6cbeginE[1];
.global .align 1 .b8 _ZN34_INTERNAL_468368f5_4_k_cu_a487c9aa4cuda3std6ranges3__45__cpo4cendE[1];
.global .align 1 .b8 _ZN34_INTERNAL_468368f5_4_k_cu_a487c9aa4cuda3std6ranges3__45__cpo7advanceE[1];
.global .align 1 .b8 _ZN34_INTERNAL_468368f5_4_k_cu_a487c9aa4cuda3std6ranges3__45__cpo9iter_swapE[1];
.global .align 1 .b8 _ZN34_INTERNAL_468368f5_4_k_cu_a487c9aa4cuda3std6ranges3__45__cpo4nextE[1];
.global .align 1 .b8 _ZN34_INTERNAL_468368f5_4_k_cu_a487c9aa4cuda3std6ranges3__45__cpo4prevE[1];
.global .align 1 .b8 _ZN34_INTERNAL_468368f5_4_k_cu_a487c9aa4cuda3std6ranges3__45__cpo4dataE[1];
.global .align 1 .b8 _ZN34_INTERNAL_468368f5_4_k_cu_a487c9aa4cuda3std6ranges3__45__cpo5cdataE[1];
.global .align 1 .b8 _ZN34_INTERNAL_468368f5_4_k_cu_a487c9aa4cuda3std6ranges3__45__cpo4sizeE[1];
.global .align 1 .b8 _ZN34_INTERNAL_468368f5_4_k_cu_a487c9aa4cuda3std6ranges3__45__cpo5ssizeE[1];
.global .align 1 .b8 _ZN34_INTERNAL_468368f5_4_k_cu_a487c9aa4cuda3std6ranges3__45__cpo8distanceE[1];
.global .align 1 .b8 _ZN34_INTERNAL_468368f5_4_k_cu_a487c9aa6thrust24THRUST_300001_SM_1000_NS8cuda_cub3parE[1];
.global .align 1 .b8 _ZN34_INTERNAL_468368f5_4_k_cu_a487c9aa6thrust24THRUST_300001_SM_1000_NS8cuda_cub10par_nosyncE[1];
.global .align 1 .b8 _ZN34_INTERNAL_468368f5_4_k_cu_a487c9aa6thrust24THRUST_300001_SM_1000_NS6system6detail10sequential3seqE[1];
.global .align 1 .b8 _ZN34_INTERNAL_468368f5_4_k_cu_a487c9aa6thrust24THRUST_300001_SM_1000_NS6system3cpp3parE[1];
.global .align 1 .b8 _ZN34_INTERNAL_468368f5_4_k_cu_a487c9aa6thrust24THRUST_300001_SM_1000_NS12placeholders2_1E[1];
.global .align 1 .b8 _ZN34_INTERNAL_468368f5_4_k_cu_a487c9aa6thrust24THRUST_300001_SM_1000_NS12placeholders2_2E[1];
.global .align 1 .b8 _ZN34_INTERNAL_468368f5_4_k_cu_a487c9aa6thrust24THRUST_300001_SM_1000_NS12placeholders2_3E[1];
.global .align 1 .b8 _ZN34_INTERNAL_468368f5_4_k_cu_a487c9aa6thrust24THRUST_300001_SM_1000_NS12placeholders2_4E[1];
.global .align 1 .b8 _ZN34_INTERNAL_468368f5_4_k_cu_a487c9aa6thrust24THRUST_300001_SM_1000_NS12placeholders2_5E[1];
.global .align 1 .b8 _ZN34_INTERNAL_468368f5_4_k_cu_a487c9aa6thrust24THRUST_300001_SM_1000_NS12placeholders2_6E[1];
.global .align 1 .b8 _ZN34_INTERNAL_468368f5_4_k_cu_a487c9aa6thrust24THRUST_300001_SM_1000_NS12placeholders2_7E[1];
.global .align 1 .b8 _ZN34_INTERNAL_468368f5_4_k_cu_a487c9aa6thrust24THRUST_300001_SM_1000_NS12placeholders2_8E[1];
.global .align 1 .b8 _ZN34_INTERNAL_468368f5_4_k_cu_a487c9aa6thrust24THRUST_300001_SM_1000_NS12placeholders2_9E[1];
.global .align 1 .b8 _ZN34_INTERNAL_468368f5_4_k_cu_a487c9aa6thrust24THRUST_300001_SM_1000_NS12placeholders3_10E[1];
.global .align 1 .b8 _ZN34_INTERNAL_468368f5_4_k_cu_a487c9aa6thrust24THRUST_300001_SM_1000_NS3seqE[1];
.global .align 1 .b8 _ZN34_INTERNAL_468368f5_4_k_cu_a487c9aa6thrust24THRUST_300001_SM_1000_NS6deviceE[1];
.global .align 1 .b8 $str[78] = {72, 101, 108, 108, 111, 32, 102, 114, 111, 109, 32, 98, 108, 111, 99, 107, 32, 37, 100, 44, 32, 116, 104, 114, 101, 97, 100, 32, 37, 100, 46, 32, 67, 117, 114, 114, 101, 110, 116, 32, 116, 111, 116, 97, 108, 32, 105, 110, 100, 101, 120, 32, 37, 100, 44, 32, 117, 115, 105, 110, 103, 32, 115, 116, 114, 105, 100, 101, 32, 115, 105, 122, 101, 32, 37, 100, 10};
.extern .shared .align 16 .b8 _ZN6thrust24THRUST_300001_SM_1000_NS8cuda_cub4core6detail5shmemE[];

.visible .entry _Z19generateIndividualsPA10_fff(
	.param .u64 .ptr .align 1 _Z19generateIndividualsPA10_fff_param_0,
	.param .f32 _Z19generateIndividualsPA10_fff_param_1,
	.param .f32 _Z19generateIndividualsPA10_fff_param_2
)
{
	.local .align 16 .b8 	__local_depot0[16];
	.reg .b64 	%SP;
	.reg .b64 	%SPL;
	.reg .b32 	%r<9>;
	.reg .b64 	%rd<5>;

	mov.u64 	%SPL, __local_depot0;
	cvta.local.u64 	%SP, %SPL;
	add.u64 	%rd1, %SP, 0;
	add.u64 	%rd2, %SPL, 0;
	mov.u32 	%r1, %ctaid.x;
	mov.u32 	%r2, %ntid.x;
	mov.u32 	%r3, %tid.x;
	mad.lo.s32 	%r4, %r1, %r2, %r3;
	mov.u32 	%r5, %nctaid.x;
	mul.lo.s32 	%r6, %r2, %r5;
	st.local.v4.u32 	[%rd2], {%r1, %r3, %r4, %r6};
	mov.u64 	%rd3, $str;
	cvta.global.u64 	%rd4, %rd3;
	{ // callseq 0, 0
	.param .b64 param0;
	st.param.b64 	[param0], %rd4;
	.param .b64 param1;
	st.param.b64 	[param1], %rd1;
	.param .b32 retval0;
	call.uni (retval0), 
	vprintf, 
	(
	param0, 
	param1
	);
	ld.param.b32 	%r7, [retval0];
	} // callseq 0
	ret;

}
	// .globl	_ZN6thrust24THRUST_300001_SM_1000_NS8cuda_cub4core6detail13_kernel_agentINS1_8__reduce11ReduceAgentINS0_12zip_iteratorIN4cuda3std3__45tupleIJNS0_6detail15normal_iteratorINS0_10device_ptrIfEEEENS0_17counting_iteratorIlNS0_11use_defaultESI_SI_EEEEEEEPNSB_IJflEEESM_iNS1_9__extrema9arg_min_fIflNSA_4lessIfEEEEEEJSL_SN_iSS_EEEvDpT0_
.visible .entry _ZN6thrust24THRUST_300001_SM_1000_NS8cuda_cub4core6detail13_kernel_agentINS1_8__reduce11ReduceAgentINS0_12zip_iteratorIN4cuda3std3__45tupleIJNS0_6detail15normal_iteratorINS0_10device_ptrIfEEEENS0_17counting_iteratorIlNS0_11use_defaultESI_SI_EEEEEEEPNSB_IJflEEESM_iNS1_9__extrema9arg_min_fIflNSA_4lessIfEEEEEEJSL_SN_iSS_EEEvDpT0_(
	.param .align 8 .b8 _ZN6thrust24THRUST_300001_SM_1000_NS8cuda_cub4core6detail13_kernel_agentINS1_8__reduce11ReduceAgentINS0_12zip_iteratorIN4cuda3std3__45tupleIJNS0_6detail15normal_iteratorINS0_10device_ptrIfEEEENS0_17counting_iteratorIlNS0_11use_defaultESI_SI_EEEEEEEPNSB_IJflEEESM_iNS1_9__extrema9arg_min_fIflNSA_4lessIfEEEEEEJSL_SN_iSS_EEEvDpT0__param_0[16],
	.param .u64 .ptr .align 1 _ZN6thrust24THRUST_300001_SM_1000_NS8cuda_cub4core6detail13_kernel_agentINS1_8__reduce11ReduceAgentINS0_12zip_iteratorIN4cuda3std3__45tupleIJNS0_6detail15normal_iteratorINS0_10device_ptrIfEEEENS0_17counting_iteratorIlNS0_11use_defaultESI_SI_EEEEEEEPNSB_IJflEEESM_iNS1_9__extrema9arg_min_fIflNSA_4lessIfEEEEEEJSL_SN_iSS_EEEvDpT0__param_1,
	.param .u32 _ZN6thrust24THRUST_300001_SM_1000_NS8cuda_cub4core6detail13_kernel_agentINS1_8__reduce11ReduceAgentINS0_12zip_iteratorIN4cuda3std3__45tupleIJNS0_6detail15normal_iteratorINS0_10device_ptrIfEEEENS0_17counting_iteratorIlNS0_11use_defaultESI_SI_EEEEEEEPNSB_IJflEEESM_iNS1_9__extrema9arg_min_fIflNSA_4lessIfEEEEEEJSL_SN_iSS_EEEvDpT0__param_2,
	.param .align 1 .b8 _ZN6thrust24THRUST_300001_SM_1000_NS8cuda_cub4core6detail13_kernel_agentINS1_8__reduce11ReduceAgentINS0_12zip_iteratorIN4cuda3std3__45tupleIJNS0_6detail15normal_iteratorINS0_10device_ptrIfEEEENS0_17counting_iteratorIlNS0_11use_defaultESI_SI_EEEEEEEPNSB_IJflEEESM_iNS1_9__extrema9arg_min_fIflNSA_4lessIfEEEEEEJSL_SN_iSS_EEEvDpT0__param_3[1]
)
.maxntid 256
{
	.reg .pred 	%p<223>;
	.reg .b32 	%r<400>;
	.reg .b32 	%f<243>;
	.reg .b64 	%rd<306>;

	ld.param.u64 	%rd198, [_ZN6thrust24THRUST_300001_SM_1000_NS8cuda_cub4core6detail13_kernel_agentINS1_8__reduce11ReduceAgentINS0_12zip_iteratorIN4cuda3std3__45tupleIJNS0_6detail15normal_iteratorINS0_10device_ptrIfEEEENS0_17counting_iteratorIlNS0_11use_defaultESI_SI_EEEEEEEPNSB_IJflEEESM_iNS1_9__extrema9arg_min_fIflNSA_4lessIfEEEEEEJSL_SN_iSS_EEEvDpT0__param_0+8];
	ld.param.u64 	%rd197, [_ZN6thrust24THRUST_300001_SM_1000_NS8cuda_cub4core6detail13_kernel_agentINS1_8__reduce11ReduceAgentINS0_12zip_iteratorIN4cuda3std3__45tupleIJNS0_6detail15normal_iteratorINS0_10device_ptrIfEEEENS0_17counting_iteratorIlNS0_11use_defaultESI_SI_EEEEEEEPNSB_IJflEEESM_iNS1_9__extrema9arg_min_fIflNSA_4lessIfEEEEEEJSL_SN_iSS_EEEvDpT0__param_0];
	ld.param.u32 	%r36, [_ZN6thrust24THRUST_300001_SM_1000_NS8cuda_cub4core6detail13_kernel_agentINS1_8__reduce11ReduceAgentINS0_12zip_iteratorIN4cuda3std3__45tupleIJNS0_6detail15normal_iteratorINS0_10device_ptrIfEEEENS0_17counting_iteratorIlNS0_11use_defaultESI_SI_EEEEEEEPNSB_IJflEEESM_iNS1_9__extrema9arg_min_fIflNSA_4lessIfEEEEEEJSL_SN_iSS_EEEvDpT0__param_2];
	setp.eq.s32 	%p1, %r36, 0;
	@%p1 bra 	$L__BB1_200;
	cvta.to.global.u64 	%rd1, %rd197;
	setp.gt.s32 	%p2, %r36, 1279;
	@%p2 bra 	$L__BB1_112;
	mov.u32 	%r1, %tid.x;
	setp.ge.s32 	%p96, %r1, %r36;
	mov.f32 	%f188, 0f00000000;
	mov.b64 	%rd246, 0;
	mov.u32 	%r391, %r1;
	@%p96 bra 	$L__BB1_4;
	cvt.u64.u32 	%rd222, %r1;
	mul.wide.u32 	%rd223, %r1, 4;
	add.s64 	%rd224, %rd1, %rd223;
	add.s64 	%rd246, %rd198, %rd222;
	ld.global.f32 	%f188, [%rd224];
	add.s32 	%r391, %r1, 256;
$L__BB1_4:
	setp.ge.s32 	%p97, %r391, %r36;
	@%p97 bra 	$L__BB1_26;
	not.b32 	%r160, %r391;
	add.s32 	%r4, %r36, %r160;
	and.b32  	%r161, %r4, 768;
	setp.eq.s32 	%p98, %r161, 768;
	@%p98 bra 	$L__BB1_11;
	cvt.u64.u32 	%rd226, %r391;
	add.s64 	%rd237, %rd198, %rd226;
	mul.wide.u32 	%rd227, %r391, 4;
	add.s64 	%rd236, %rd1, %rd227;
	shr.u32 	%r162, %r4, 8;
	add.s32 	%r163, %r162, 1;
	and.b32  	%r164, %r163, 3;
	neg.s32 	%r389, %r164;
$L__BB1_7:
	.pragma "nounroll";
	mov.u64 	%rd9, %rd246;
	mov.f32 	%f3, %f188;
	ld.global.f32 	%f4, [%rd236];
	setp.lt.f32 	%p99, %f3, %f4;
	@%p99 bra 	$L__BB1_10;
	setp.lt.f32 	%p100, %f4, %f3;
	mov.u64 	%rd246, %rd237;
	mov.f32 	%f188, %f4;
	@%p100 bra 	$L__BB1_10;
	setp.lt.s64 	%p101, %rd9, %rd237;
	min.s64 	%rd246, %rd9, %rd237;
	selp.f32 	%f188, %f3, %f4, %p101;
$L__BB1_10:
	add.s32 	%r391, %r391, 256;
	add.s64 	%rd237, %rd237, 256;
	add.s64 	%rd236, %rd236, 1024;
	add.s32 	%r389, %r389, 1;
	setp.ne.s32 	%p102, %r389, 0;
	@%p102 bra 	$L__BB1_7;
$L__BB1_11:
	setp.lt.u32 	%p103, %r4, 768;
	@%p103 bra 	$L__BB1_26;
	add.s32 	%r392, %r391, 512;
$L__BB1_13:
	mov.u32 	%r12, %r392;
	add.s32 	%r165, %r12, -512;
	cvt.s64.s32 	%rd228, %r165;
	mul.wide.s32 	%rd229, %r165, 4;
	add.s64 	%rd17, %rd1, %rd229;
	add.s64 	%rd18, %rd198, %rd228;
	ld.global.f32 	%f10, [%rd17];
	setp.lt.f32 	%p104, %f188, %f10;
	mov.u64 	%rd243, %rd246;
	mov.f32 	%f185, %f188;
	@%p104 bra 	$L__BB1_16;
	setp.lt.f32 	%p105, %f10, %f188;
	mov.u64 	%rd243, %rd18;
	mov.f32 	%f185, %f10;
	@%p105 bra 	$L__BB1_16;
	setp.lt.s64 	%p106, %rd246, %rd18;
	min.s64 	%rd243, %rd246, %rd18;
	selp.f32 	%f185, %f188, %f10, %p106;
$L__BB1_16:
	add.s32 	%r166, %r12, -256;
	cvt.s64.s32 	%rd230, %r166;
	add.s64 	%rd21, %rd198, %rd230;
	ld.global.f32 	%f13, [%rd17+1024];
	setp.lt.f32 	%p107, %f185, %f13;
	mov.u64 	%rd244, %rd243;
	mov.f32 	%f186, %f185;
	@%p107 bra 	$L__BB1_19;
	setp.lt.f32 	%p108, %f13, %f185;
	mov.u64 	%rd244, %rd21;
	mov.f32 	%f186, %f13;
	@%p108 bra 	$L__BB1_19;
	setp.lt.s64 	%p109, %rd243, %rd21;
	min.s64 	%rd244, %rd243, %rd21;
	selp.f32 	%f186, %f185, %f13, %p109;
$L__BB1_19:
	cvt.s64.s32 	%rd231, %r12;
	add.s64 	%rd24, %rd198, %rd231;
	ld.global.f32 	%f16, [%rd17+2048];
	setp.lt.f32 	%p110, %f186, %f16;
	mov.u64 	%rd245, %rd244;
	mov.f32 	%f187, %f186;
	@%p110 bra 	$L__BB1_22;
	setp.lt.f32 	%p111, %f16, %f186;
	mov.u64 	%rd245, %rd24;
	mov.f32 	%f187, %f16;
	@%p111 bra 	$L__BB1_22;
	setp.lt.s64 	%p112, %rd244, %rd24;
	min.s64 	%rd245, %rd244, %rd24;
	selp.f32 	%f187, %f186, %f16, %p112;
$L__BB1_22:
	add.s32 	%r167, %r12, 256;
	cvt.s64.s32 	%rd232, %r167;
	add.s64 	%rd27, %rd198, %rd232;
	ld.global.f32 	%f19, [%rd17+3072];
	setp.lt.f32 	%p113, %f187, %f19;
	mov.u64 	%rd246, %rd245;
	mov.f32 	%f188, %f187;
	@%p113 bra 	$L__BB1_25;
	setp.lt.f32 	%p114, %f19, %f187;
	mov.u64 	%rd246, %rd27;
	mov.f32 	%f188, %f19;
	@%p114 bra 	$L__BB1_25;
	setp.lt.s64 	%p115, %rd245, %rd27;
	min.s64 	%rd246, %rd245, %rd27;
	selp.f32 	%f188, %f187, %f19, %p115;
$L__BB1_25:
	add.s32 	%r392, %r12, 1024;
	add.s32 	%r168, %r12, 512;
	setp.lt.s32 	%p116, %r168, %r36;
	@%p116 bra 	$L__BB1_13;
$L__BB1_26:
	setp.lt.s32 	%p117, %r36, 256;
	@%p117 bra 	$L__BB1_66;
	// begin inline asm
	mov.u32 %r282, %laneid;
	// end inline asm
	mov.b32 	%r284, %f188;
	mov.b32 	%r300, 1;
	mov.b32 	%r301, 31;
	mov.b32 	%r302, -1;
	// begin inline asm
	shfl.sync.down.b32 %r283, %r284, %r300, %r301, %r302;
	// end inline asm
	mov.b32 	%f23, %r283;
	// begin inline asm
	shfl.sync.down.b32 %r288, %r289, %r300, %r301, %r302;
	// end inline asm
	mov.b64 	{%r294, %r299}, %rd246;
	// begin inline asm
	shfl.sync.down.b32 %r293, %r294, %r300, %r301, %r302;
	// end inline asm
	// begin inline asm
	shfl.sync.down.b32 %r298, %r299, %r300, %r301, %r302;
	// end inline asm
	mov.b64 	%rd31, {%r293, %r298};
	setp.gt.s32 	%p174, %r282, 30;
	setp.lt.f32 	%p175, %f188, %f23;
	or.pred  	%p176, %p174, %p175;
	mov.u64 	%rd248, %rd246;
	mov.f32 	%f190, %f188;
	@%p176 bra 	$L__BB1_30;
	setp.gt.f32 	%p177, %f188, %f23;
	mov.u64 	%rd248, %rd31;
	mov.f32 	%f190, %f23;
	@%p177 bra 	$L__BB1_30;
	setp.lt.s64 	%p178, %rd246, %rd31;
	min.s64 	%rd248, %rd246, %rd31;
	selp.f32 	%f190, %f188, %f23, %p178;
$L__BB1_30:
	mov.b32 	%r304, %f190;
	mov.b32 	%r320, 2;
	mov.b32 	%r321, 31;
	mov.b32 	%r322, -1;
	// begin inline asm
	shfl.sync.down.b32 %r303, %r304, %r320, %r321, %r322;
	// end inline asm
	mov.b32 	%f26, %r303;
	// begin inline asm
	shfl.sync.down.b32 %r308, %r309, %r320, %r321, %r322;
	// end inline asm
	mov.b64 	{%r314, %r319}, %rd248;
	// begin inline asm
	shfl.sync.down.b32 %r313, %r314, %r320, %r321, %r322;
	// end inline asm
	// begin inline asm
	shfl.sync.down.b32 %r318, %r319, %r320, %r321, %r322;
	// end inline asm
	mov.b64 	%rd34, {%r313, %r318};
	setp.gt.s32 	%p179, %r282, 29;
	setp.lt.f32 	%p180, %f190, %f26;
	or.pred  	%p181, %p179, %p180;
	mov.u64 	%rd249, %rd248;
	mov.f32 	%f191, %f190;
	@%p181 bra 	$L__BB1_33;
	setp.gt.f32 	%p182, %f190, %f26;
	mov.u64 	%rd249, %rd34;
	mov.f32 	%f191, %f26;
	@%p182 bra 	$L__BB1_33;
	setp.lt.s64 	%p183, %rd248, %rd34;
	min.s64 	%rd249, %rd248, %rd34;
	selp.f32 	%f191, %f190, %f26, %p183;
$L__BB1_33:
	mov.b32 	%r324, %f191;
	mov.b32 	%r340, 4;
	mov.b32 	%r341, 31;
	mov.b32 	%r342, -1;
	// begin inline asm
	shfl.sync.down.b32 %r323, %r324, %r340, %r341, %r342;
	// end inline asm
	mov.b32 	%f29, %r323;
	// begin inline asm
	shfl.sync.down.b32 %r328, %r329, %r340, %r341, %r342;
	// end inline asm
	mov.b64 	{%r334, %r339}, %rd249;
	// begin inline asm
	shfl.sync.down.b32 %r333, %r334, %r340, %r341, %r342;
	// end inline asm
	// begin inline asm
	shfl.sync.down.b32 %r338, %r339, %r340, %r341, %r342;
	// end inline asm
	mov.b64 	%rd37, {%r333, %r338};
	setp.gt.s32 	%p184, %r282, 27;
	setp.lt.f32 	%p185, %f191, %f29;
	or.pred  	%p186, %p184, %p185;
	mov.u64 	%rd250, %rd249;
	mov.f32 	%f192, %f191;
	@%p186 bra 	$L__BB1_36;
	setp.gt.f32 	%p187, %f191, %f29;
	mov.u64 	%rd250, %rd37;
	mov.f32 	%f192, %f29;
	@%p187 bra 	$L__BB1_36;
	setp.lt.s64 	%p188, %rd249, %rd37;
	min.s64 	%rd250, %rd249, %rd37;
	selp.f32 	%f192, %f191, %f29, %p188;
$L__BB1_36:
	mov.b32 	%r344, %f192;
	mov.b32 	%r360, 8;
	mov.b32 	%r361, 31;
	mov.b32 	%r362, -1;
	// begin inline asm
	shfl.sync.down.b32 %r343, %r344, %r360, %r361, %r362;
	// end inline asm
	mov.b32 	%f32, %r343;
	// begin inline asm
	shfl.sync.down.b32 %r348, %r349, %r360, %r361, %r362;
	// end inline asm
	mov.b64 	{%r354, %r359}, %rd250;
	// begin inline asm
	shfl.sync.down.b32 %r353, %r354, %r360, %r361, %r362;
	// end inline asm
	// begin inline asm
	shfl.sync.down.b32 %r358, %r359, %r360, %r361, %r362;
	// end inline asm
	mov.b64 	%rd40, {%r353, %r358};
	setp.gt.s32 	%p189, %r282, 23;
	setp.lt.f32 	%p190, %f192, %f32;
	or.pred  	%p191, %p189, %p190;
	mov.u64 	%rd251, %rd250;
	mov.f32 	%f193, %f192;
	@%p191 bra 	$L__BB1_39;
	setp.gt.f32 	%p192, %f192, %f32;
	mov.u64 	%rd251, %rd40;
	mov.f32 	%f193, %f32;
	@%p192 bra 	$L__BB1_39;
	setp.lt.s64 	%p193, %rd250, %rd40;
	min.s64 	%rd251, %rd250, %rd40;
	selp.f32 	%f193, %f192, %f32, %p193;
$L__BB1_39:
	mov.b32 	%r364, %f193;
	mov.b32 	%r380, 16;
	mov.b32 	%r381, 31;
	mov.b32 	%r382, -1;
	// begin inline asm
	shfl.sync.down.b32 %r363, %r364, %r380, %r381, %r382;
	// end inline asm
	mov.b32 	%f35, %r363;
	// begin inline asm
	shfl.sync.down.b32 %r368, %r369, %r380, %r381, %r382;
	// end inline asm
	mov.b64 	{%r374, %r379}, %rd251;
	// begin inline asm
	shfl.sync.down.b32 %r373, %r374, %r380, %r381, %r382;
	// end inline asm
	// begin inline asm
	shfl.sync.down.b32 %r378, %r379, %r380, %r381, %r382;
	// end inline asm
	mov.b64 	%rd43, {%r373, %r378};
	setp.gt.s32 	%p194, %r282, 15;
	setp.lt.f32 	%p195, %f193, %f35;
	or.pred  	%p196, %p194, %p195;
	mov.u64 	%rd305, %rd251;
	mov.f32 	%f242, %f193;
	@%p196 bra 	$L__BB1_42;
	setp.gt.f32 	%p197, %f193, %f35;
	mov.u64 	%rd305, %rd43;
	mov.f32 	%f242, %f35;
	@%p197 bra 	$L__BB1_42;
	setp.lt.s64 	%p198, %rd251, %rd43;
	min.s64 	%rd305, %rd251, %rd43;
	selp.f32 	%f242, %f193, %f35, %p198;
$L__BB1_42:
	setp.ne.s32 	%p199, %r282, 0;
	@%p199 bra 	$L__BB1_44;
	shr.u32 	%r383, %r1, 1;
	and.b32  	%r384, %r383, 496;
	mov.u32 	%r385, _ZN6thrust24THRUST_300001_SM_1000_NS8cuda_cub4core6detail5shmemE;
	add.s32 	%r386, %r385, %r384;
	st.shared.f32 	[%r386+8], %f242;
	st.shared.u64 	[%r386+16], %rd305;
$L__BB1_44:
	bar.sync 	0;
	setp.ne.s32 	%p200, %r1, 0;
	@%p200 bra 	$L__BB1_198;
	ld.shared.f32 	%f38, [_ZN6thrust24THRUST_300001_SM_1000_NS8cuda_cub4core6detail5shmemE+24];
	ld.shared.u64 	%rd46, [_ZN6thrust24THRUST_300001_SM_1000_NS8cuda_cub4core6detail5shmemE+32];
	setp.lt.f32 	%p201, %f242, %f38;
	mov.u64 	%rd253, %rd305;
	mov.f32 	%f195, %f242;
	@%p201 bra 	$L__BB1_48;
	setp.lt.f32 	%p202, %f38, %f242;
	mov.u64 	%rd253, %rd46;
	mov.f32 	%f195, %f38;
	@%p202 bra 	$L__BB1_48;
	setp.lt.s64 	%p203, %rd305, %rd46;
	min.s64 	%rd253, %rd305, %rd46;
	selp.f32 	%f195, %f242, %f38, %p203;
$L__BB1_48:
	ld.shared.f32 	%f41, [_ZN6thrust24THRUST_300001_SM_1000_NS8cuda_cub4core6detail5shmemE+40];
	ld.shared.u64 	%rd49, [_ZN6thrust24THRUST_300001_SM_1000_NS8cuda_cub4core6detail5shmemE+48];
	setp.lt.f32 	%p204, %f195, %f41;
	mov.u64 	%rd254, %rd253;
	mov.f32 	%f196, %f195;
	@%p204 bra 	$L__BB1_51;
	setp.lt.f32 	%p205, %f41, %f195;
	mov.u64 	%rd254, %rd49;
	mov.f32 	%f196, %f41;
	@%p205 bra 	$L__BB1_51;
	setp.lt.s64 	%p206, %rd253, %rd49;
	min.s64 	%rd254, %rd253, %rd49;
	selp.f32 	%f196, %f195, %f41, %p206;
$L__BB1_51:
	ld.shared.f32 	%f44, [_ZN6thrust24THRUST_300001_SM_1000_NS8cuda_cub4core6detail5shmemE+56];
	ld.shared.u64 	%rd52, [_ZN6thrust24THRUST_300001_SM_1000_NS8cuda_cub4core6detail5shmemE+64];
	setp.lt.f32 	%p207, %f196, %f44;
	mov.u64 	%rd255, %rd254;
	mov.f32 	%f197, %f196;
	@%p207 bra 	$L__BB1_54;
	setp.lt.f32 	%p208, %f44, %f196;
	mov.u64 	%rd255, %rd52;
	mov.f32 	%f197, %f44;
	@%p208 bra 	$L__BB1_54;
	setp.lt.s64 	%p209, %rd254, %rd52;
	min.s64 	%rd255, %rd254, %rd52;
	selp.f32 	%f197, %f196, %f44, %p209;
$L__BB1_54:
	ld.shared.f32 	%f47, [_ZN6thrust24THRUST_300001_SM_1000_NS8cuda_cub4core6detail5shmemE+72];
	ld.shared.u64 	%rd55, [_ZN6thrust24THRUST_300001_SM_1000_NS8cuda_cub4core6detail5shmemE+80];
	setp.lt.f32 	%p210, %f197, %f47;
	mov.u64 	%rd256, %rd255;
	mov.f32 	%f198, %f197;
	@%p210 bra 	$L__BB1_57;
	setp.lt.f32 	%p211, %f47, %f197;
	mov.u64 	%rd256, %rd55;
	mov.f32 	%f198, %f47;
	@%p211 bra 	$L__BB1_57;
	setp.lt.s64 	%p212, %rd255, %rd55;
	min.s64 	%rd256, %rd255, %rd55;
	selp.f32 	%f198, %f197, %f47, %p212;
$L__BB1_57:
	ld.shared.f32 	%f50, [_ZN6thrust24THRUST_300001_SM_1000_NS8cuda_cub4core6detail5shmemE+88];
	ld.shared.u64 	%rd58, [_ZN6thrust24THRUST_300001_SM_1000_NS8cuda_cub4core6detail5shmemE+96];
	setp.lt.f32 	%p213, %f198, %f50;
	mov.u64 	%rd257, %rd256;
	mov.f32 	%f199, %f198;
	@%p213 bra 	$L__BB1_60;
	setp.lt.f32 	%p214, %f50, %f198;
	mov.u64 	%rd257, %rd58;
	mov.f32 	%f199, %f50;
	@%p214 bra 	$L__BB1_60;
	setp.lt.s64 	%p215, %rd256, %rd58;
	min.s64 	%rd257, %rd256, %rd58;
	selp.f32 	%f199, %f198, %f50, %p215;
$L__BB1_60:
	ld.shared.f32 	%f53, [_ZN6thrust24THRUST_300001_SM_1000_NS8cuda_cub4core6detail5shmemE+104];
	ld.shared.u64 	%rd61, [_ZN6thrust24THRUST_300001_SM_1000_NS8cuda_cub4core6detail5shmemE+112];
	setp.lt.f32 	%p216, %f199, %f53;
	mov.u64 	%rd258, %rd257;
	mov.f32 	%f200, %f199;
	@%p216 bra 	$L__BB1_63;
	setp.lt.f32 	%p217, %f53, %f199;
	mov.u64 	%rd258, %rd61;
	mov.f32 	%f200, %f53;
	@%p217 bra 	$L__BB1_63;
	setp.lt.s64 	%p218, %rd257, %rd61;
	min.s64 	%rd258, %rd257, %rd61;
	selp.f32 	%f200, %f199, %f53, %p218;
$L__BB1_63:
	ld.shared.f32 	%f56, [_ZN6thrust24THRUST_300001_SM_1000_NS8cuda_cub4core6detail5shmemE+120];
	ld.shared.u64 	%rd64, [_ZN6thrust24THRUST_300001_SM_1000_NS8cuda_cub4core6detail5shmemE+128];
	setp.lt.f32 	%p219, %f200, %f56;
	mov.f32 	%f242, %f200;
	mov.u64 	%rd305, %rd258;
	@%p219 bra 	$L__BB1_198;
	setp.lt.f32 	%p220, %f56, %f200;
	mov.f32 	%f242, %f56;
	mov.u64 	%rd305, %rd64;
	@%p220 bra 	$L__BB1_198;
	setp.lt.s64 	%p221, %rd258, %rd64;
	min.s64 	%rd305, %rd258, %rd64;
	selp.f32 	%f242, %f200, %f56, %p221;
	bra.uni 	$L__BB1_198;
$L__BB1_66:
	// begin inline asm
	mov.u32 %r169, %laneid;
	// end inline asm
	and.b32  	%r190, %r1, 992;
	add.s32 	%r191, %r190, 32;
	setp.gt.s32 	%p118, %r191, %r36;
	not.b32 	%r192, %r190;
	add.s32 	%r193, %r36, %r192;
	selp.b32 	%r188, %r193, 31, %p118;
	mov.b32 	%r171, %f188;
	mov.b32 	%r187, 1;
	mov.b32 	%r189, -1;
	// begin inline asm
	shfl.sync.down.b32 %r170, %r171, %r187, %r188, %r189;
	// end inline asm
	mov.b32 	%f58, %r170;
	// begin inline asm
	shfl.sync.down.b32 %r175, %r176, %r187, %r188, %r189;
	// end inline asm
	mov.b64 	{%r181, %r186}, %rd246;
	// begin inline asm
	shfl.sync.down.b32 %r180, %r181, %r187, %r188, %r189;
	// end inline asm
	// begin inline asm
	shfl.sync.down.b32 %r185, %r186, %r187, %r188, %r189;
	// end inline asm
	mov.b64 	%rd66, {%r180, %r185};
	setp.ge.s32 	%p119, %r169, %r188;
	setp.lt.f32 	%p120, %f188, %f58;
	or.pred  	%p121, %p119, %p120;
	mov.f32 	%f201, %f188;
	mov.u64 	%rd259, %rd246;
	@%p121 bra 	$L__BB1_69;
	setp.gt.f32 	%p122, %f188, %f58;
	mov.f32 	%f201, %f58;
	mov.u64 	%rd259, %rd66;
	@%p122 bra 	$L__BB1_69;
	setp.lt.s64 	%p123, %rd246, %rd66;
	selp.f32 	%f201, %f188, %f58, %p123;
	min.s64 	%rd259, %rd246, %rd66;
$L__BB1_69:
	mov.b32 	%r195, %f201;
	mov.b32 	%r211, 2;
	mov.b32 	%r213, -1;
	// begin inline asm
	shfl.sync.down.b32 %r194, %r195, %r211, %r188, %r213;
	// end inline asm
	mov.b32 	%f61, %r194;
	// begin inline asm
	shfl.sync.down.b32 %r199, %r200, %r211, %r188, %r213;
	// end inline asm
	mov.b64 	{%r205, %r210}, %rd259;
	// begin inline asm
	shfl.sync.down.b32 %r204, %r205, %r211, %r188, %r213;
	// end inline asm
	// begin inline asm
	shfl.sync.down.b32 %r209, %r210, %r211, %r188, %r213;
	// end inline asm
	mov.b64 	%rd69, {%r204, %r209};
	add.s32 	%r214, %r169, 2;
	setp.gt.s32 	%p124, %r214, %r188;
	setp.lt.f32 	%p125, %f201, %f61;
	or.pred  	%p126, %p124, %p125;
	mov.f32 	%f202, %f201;
	mov.u64 	%rd260, %rd259;
	@%p126 bra 	$L__BB1_72;
	setp.gt.f32 	%p127, %f201, %f61;
	mov.f32 	%f202, %f61;
	mov.u64 	%rd260, %rd69;
	@%p127 bra 	$L__BB1_72;
	setp.lt.s64 	%p128, %rd259, %rd69;
	selp.f32 	%f202, %f201, %f61, %p128;
	min.s64 	%rd260, %rd259, %rd69;
$L__BB1_72:
	mov.b32 	%r216, %f202;
	mov.b32 	%r232, 4;
	mov.b32 	%r234, -1;
	// begin inline asm
	shfl.sync.down.b32 %r215, %r216, %r232, %r188, %r234;
	// end inline asm
	mov.b32 	%f64, %r215;
	// begin inline asm
	shfl.sync.down.b32 %r220, %r221, %r232, %r188, %r234;
	// end inline asm
	mov.b64 	{%r226, %r231}, %rd260;
	// begin inline asm
	shfl.sync.down.b32 %r225, %r226, %r232, %r188, %r234;
	// end inline asm
	// begin inline asm
	shfl.sync.down.b32 %r230, %r231, %r232, %r188, %r234;
	// end inline asm
	mov.b64 	%rd72, {%r225, %r230};
	add.s32 	%r235, %r169, 4;
	setp.gt.s32 	%p129, %r235, %r188;
	setp.lt.f32 	%p130, %f202, %f64;
	or.pred  	%p131, %p129, %p130;
	mov.f32 	%f203, %f202;
	mov.u64 	%rd261, %rd260;
	@%p131 bra 	$L__BB1_75;
	setp.gt.f32 	%p132, %f202, %f64;
	mov.f32 	%f203, %f64;
	mov.u64 	%rd261, %rd72;
	@%p132 bra 	$L__BB1_75;
	setp.lt.s64 	%p133, %rd260, %rd72;
	selp.f32 	%f203, %f202, %f64, %p133;
	min.s64 	%rd261, %rd260, %rd72;
$L__BB1_75:
	mov.b32 	%r237, %f203;
	mov.b32 	%r253, 8;
	mov.b32 	%r255, -1;
	// begin inline asm
	shfl.sync.down.b32 %r236, %r237, %r253, %r188, %r255;
	// end inline asm
	mov.b32 	%f67, %r236;
	// begin inline asm
	shfl.sync.down.b32 %r241, %r242, %r253, %r188, %r255;
	// end inline asm
	mov.b64 	{%r247, %r252}, %rd261;
	// begin inline asm
	shfl.sync.down.b32 %r246, %r247, %r253, %r188, %r255;
	// end inline asm
	// begin inline asm
	shfl.sync.down.b32 %r251, %r252, %r253, %r188, %r255;
	// end inline asm
	mov.b64 	%rd75, {%r246, %r251};
	add.s32 	%r256, %r169, 8;
	setp.gt.s32 	%p134, %r256, %r188;
	setp.lt.f32 	%p135, %f203, %f67;
	or.pred  	%p136, %p134, %p135;
	mov.f32 	%f204, %f203;
	mov.u64 	%rd262, %rd261;
	@%p136 bra 	$L__BB1_78;
	setp.gt.f32 	%p137, %f203, %f67;
	mov.f32 	%f204, %f67;
	mov.u64 	%rd262, %rd75;
	@%p137 bra 	$L__BB1_78;
	setp.lt.s64 	%p138, %rd261, %rd75;
	selp.f32 	%f204, %f203, %f67, %p138;
	min.s64 	%rd262, %rd261, %rd75;
$L__BB1_78:
	mov.b32 	%r258, %f204;
	mov.b32 	%r274, 16;
	mov.b32 	%r276, -1;
	// begin inline asm
	shfl.sync.down.b32 %r257, %r258, %r274, %r188, %r276;
	// end inline asm
	mov.b32 	%f70, %r257;
	// begin inline asm
	shfl.sync.down.b32 %r262, %r263, %r274, %r188, %r276;
	// end inline asm
	mov.b64 	{%r268, %r273}, %rd262;
	// begin inline asm
	shfl.sync.down.b32 %r267, %r268, %r274, %r188, %r276;
	// end inline asm
	// begin inline asm
	shfl.sync.down.b32 %r272, %r273, %r274, %r188, %r276;
	// end inline asm
	mov.b64 	%rd78, {%r267, %r272};
	add.s32 	%r277, %r169, 16;
	setp.gt.s32 	%p139, %r277, %r188;
	setp.lt.f32 	%p140, %f204, %f70;
	or.pred  	%p141, %p139, %p140;
	mov.f32 	%f242, %f204;
	mov.u64 	%rd305, %rd262;
	@%p141 bra 	$L__BB1_81;
	setp.gt.f32 	%p142, %f204, %f70;
	mov.f32 	%f242, %f70;
	mov.u64 	%rd305, %rd78;
	@%p142 bra 	$L__BB1_81;
	setp.lt.s64 	%p143, %rd262, %rd78;
	selp.f32 	%f242, %f204, %f70, %p143;
	min.s64 	%rd305, %rd262, %rd78;
$L__BB1_81:
	setp.ne.s32 	%p144, %r169, 0;
	@%p144 bra 	$L__BB1_83;
	shr.u32 	%r278, %r1, 1;
	and.b32  	%r279, %r278, 496;
	mov.u32 	%r280, _ZN6thrust24THRUST_300001_SM_1000_NS8cuda_cub4core6detail5shmemE;
	add.s32 	%r281, %r280, %r279;
	st.shared.f32 	[%r281+8], %f242;
	st.shared.u64 	[%r281+16], %rd305;
$L__BB1_83:
	bar.sync 	0;
	setp.ne.s32 	%p145, %r1, 0;
	@%p145 bra 	$L__BB1_198;
	setp.lt.s32 	%p146, %r36, 33;
	mov.f32 	%f206, %f242;
	mov.u64 	%rd264, %rd305;
	@%p146 bra 	$L__BB1_88;
	ld.shared.f32 	%f73, [_ZN6thrust24THRUST_300001_SM_1000_NS8cuda_cub4core6detail5shmemE+24];
	ld.shared.u64 	%rd81, [_ZN6thrust24THRUST_300001_SM_1000_NS8cuda_cub4core6detail5shmemE+32];
	setp.lt.f32 	%p147, %f242, %f73;
	mov.f32 	%f206, %f242;
	mov.u64 	%rd264, %rd305;
	@%p147 bra 	$L__BB1_88;
	setp.lt.f32 	%p148, %f73, %f242;
	mov.f32 	%f206, %f73;
	mov.u64 	%rd264, %rd81;
	@%p148 bra 	$L__BB1_88;
	setp.lt.s64 	%p149, %rd305, %rd81;
	selp.f32 	%f206, %f242, %f73, %p149;
	min.s64 	%rd264, %rd305, %rd81;
$L__BB1_88:
	setp.lt.s32 	%p150, %r36, 65;
	mov.f32 	%f207, %f206;
	mov.u64 	%rd265, %rd264;
	@%p150 bra 	$L__BB1_92;
	ld.shared.f32 	%f76, [_ZN6thrust24THRUST_300001_SM_1000_NS8cuda_cub4core6detail5shmemE+40];
	ld.shared.u64 	%rd84, [_ZN6thrust24THRUST_300001_SM_1000_NS8cuda_cub4core6detail5shmemE+48];
	setp.lt.f32 	%p151, %f206, %f76;
	mov.f32 	%f207, %f206;
	mov.u64 	%rd265, %rd264;
	@%p151 bra 	$L__BB1_92;
	setp.lt.f32 	%p152, %f76, %f206;
	mov.f32 	%f207, %f76;
	mov.u64 	%rd265, %rd84;
	@%p152 bra 	$L__BB1_92;
	setp.lt.s64 	%p153, %rd264, %rd84;
	selp.f32 	%f207, %f206, %f76, %p153;
	min.s64 	%rd265, %rd264, %rd84;
$L__BB1_92:
	setp.lt.s32 	%p154, %r36, 97;
	mov.f32 	%f208, %f207;
	mov.u64 	%rd266, %rd265;
	@%p154 bra 	$L__BB1_96;
	ld.shared.f32 	%f79, [_ZN6thrust24THRUST_300001_SM_1000_NS8cuda_cub4core6detail5shmemE+56];
	ld.shared.u64 	%rd87, [_ZN6thrust24THRUST_300001_SM_1000_NS8cuda_cub4core6detail5shmemE+64];
	setp.lt.f32 	%p155, %f207, %f79;
	mov.f32 	%f208, %f207;
	mov.u64 	%rd266, %rd265;
	@%p155 bra 	$L__BB1_96;
	setp.lt.f32 	%p156, %f79, %f207;
	mov.f32 	%f208, %f79;
	mov.u64 	%rd266, %rd87;
	@%p156 bra 	$L__BB1_96;
	setp.lt.s64 	%p157, %rd265, %rd87;
	selp.f32 	%f208, %f207, %f79, %p157;
	min.s64 	%rd266, %rd265, %rd87;
$L__BB1_96:
	setp.lt.s32 	%p158, %r36, 129;
	mov.f32 	%f209, %f208;
	mov.u64 	%rd267, %rd266;
	@%p158 bra 	$L__BB1_100;
	ld.shared.f32 	%f82, [_ZN6thrust24THRUST_300001_SM_1000_NS8cuda_cub4core6detail5shmemE+72];
	ld.shared.u64 	%rd90, [_ZN6thrust24THRUST_300001_SM_1000_NS8cuda_cub4core6detail5shmemE+80];
	setp.lt.f32 	%p159, %f208, %f82;
	mov.f32 	%f209, %f208;
	mov.u64 	%rd267, %rd266;
	@%p159 bra 	$L__BB1_100;
	setp.lt.f32 	%p160, %f82, %f208;
	mov.f32 	%f209, %f82;
	mov.u64 	%rd267, %rd90;
	@%p160 bra 	$L__BB1_100;
	setp.lt.s64 	%p161, %rd266, %rd90;
	selp.f32 	%f209, %f208, %f82, %p161;
	min.s64 	%rd267, %rd266, %rd90;
$L__BB1_100:
	setp.lt.s32 	%p162, %r36, 161;
	mov.f32 	%f210, %f209;
	mov.u64 	%rd268, %rd267;
	@%p162 bra 	$L__BB1_104;
	ld.shared.f32 	%f85, [_ZN6thrust24THRUST_300001_SM_1000_NS8cuda_cub4core6detail5shmemE+88];
	ld.shared.u64 	%rd93, [_ZN6thrust24THRUST_300001_SM_1000_NS8cuda_cub4core6detail5shmemE+96];
	setp.lt.f32 	%p163, %f209, %f85;
	mov.f32 	%f210, %f209;
	mov.u64 	%rd268, %rd267;
	@%p163 bra 	$L__BB1_104;
	setp.lt.f32 	%p164, %f85, %f209;
	mov.f32 	%f210, %f85;
	mov.u64 	%rd268, %rd93;
	@%p164 bra 	$L__BB1_104;
	setp.lt.s64 	%p165, %rd267, %rd93;
	selp.f32 	%f210, %f209, %f85, %p165;
	min.s64 	%rd268, %rd267, %rd93;
$L__BB1_104:
	setp.lt.s32 	%p166, %r36, 193;
	mov.f32 	%f211, %f210;
	mov.u64 	%rd269, %rd268;
	@%p166 bra 	$L__BB1_108;
	ld.shared.f32 	%f88, [_ZN6thrust24THRUST_300001_SM_1000_NS8cuda_cub4core6detail5shmemE+104];
	ld.shared.u64 	%rd96, [_ZN6thrust24THRUST_300001_SM_1000_NS8cuda_cub4core6detail5shmemE+112];
	setp.lt.f32 	%p167, %f210, %f88;
	mov.f32 	%f211, %f210;
	mov.u64 	%rd269, %rd268;
	@%p167 bra 	$L__BB1_108;
	setp.lt.f32 	%p168, %f88, %f210;
	mov.f32 	%f211, %f88;
	mov.u64 	%rd269, %rd96;
	@%p168 bra 	$L__BB1_108;
	setp.lt.s64 	%p169, %rd268, %rd96;
	selp.f32 	%f211, %f210, %f88, %p169;
	min.s64 	%rd269, %rd268, %rd96;
$L__BB1_108:
	setp.lt.s32 	%p170, %r36, 225;
	mov.f32 	%f242, %f211;
	mov.u64 	%rd305, %rd269;
	@%p170 bra 	$L__BB1_198;
	ld.shared.f32 	%f91, [_ZN6thrust24THRUST_300001_SM_1000_NS8cuda_cub4core6detail5shmemE+120];
	ld.shared.u64 	%rd99, [_ZN6thrust24THRUST_300001_SM_1000_NS8cuda_cub4core6detail5shmemE+128];
	setp.lt.f32 	%p171, %f211, %f91;
	mov.f32 	%f242, %f211;
	mov.u64 	%rd305, %rd269;
	@%p171 bra 	$L__BB1_198;
	setp.lt.f32 	%p172, %f91, %f211;
	mov.f32 	%f242, %f91;
	mov.u64 	%rd305, %rd99;
	@%p172 bra 	$L__BB1_198;
	setp.lt.s64 	%p173, %rd269, %rd99;
	selp.f32 	%f242, %f211, %f91, %p173;
	min.s64 	%rd305, %rd269, %rd99;
	bra.uni 	$L__BB1_198;
$L__BB1_112:
	mov.u32 	%r17, %tid.x;
	cvt.u64.u32 	%rd101, %r17;
	mul.wide.u32 	%rd200, %r17, 4;
	add.s64 	%rd102, %rd1, %rd200;
	ld.global.f32 	%f172, [%rd102];
	add.s32 	%r37, %r17, 256;
	cvt.u64.u32 	%rd201, %r37;
	ld.global.f32 	%f173, [%rd102+1024];
	add.s32 	%r38, %r17, 512;
	cvt.u64.u32 	%rd202, %r38;
	ld.global.f32 	%f174, [%rd102+2048];
	ld.global.f32 	%f93, [%rd102+3072];
	or.b32  	%r39, %r17, 1024;
	cvt.u64.u32 	%rd103, %r39;
	add.s64 	%rd104, %rd198, %rd103;
	ld.global.f32 	%f94, [%rd102+4096];
	setp.lt.f32 	%p3, %f173, %f172;
	selp.f32 	%f175, %f173, %f172, %p3;
	selp.b64 	%rd203, %rd201, %rd101, %p3;
	setp.lt.f32 	%p4, %f174, %f175;
	selp.f32 	%f95, %f174, %f175, %p4;
	selp.b64 	%rd105, %rd202, %rd203, %p4;
	setp.lt.f32 	%p5, %f95, %f93;
	mov.f32 	%f212, %f95;
	mov.u64 	%rd270, %rd105;
	@%p5 bra 	$L__BB1_115;
	add.s32 	%r40, %r17, 768;
	cvt.u64.u32 	%rd270, %r40;
	setp.lt.f32 	%p6, %f93, %f95;
	mov.f32 	%f212, %f93;
	@%p6 bra 	$L__BB1_115;
	mov.f32 	%f212, %f95;
	mov.u64 	%rd270, %rd105;
$L__BB1_115:
	add.s64 	%rd108, %rd198, %rd270;
	setp.lt.f32 	%p7, %f212, %f94;
	mov.f32 	%f229, %f212;
	mov.u64 	%rd292, %rd108;
	@%p7 bra 	$L__BB1_118;
	setp.lt.f32 	%p8, %f94, %f212;
	mov.f32 	%f229, %f94;
	mov.u64 	%rd292, %rd104;
	@%p8 bra 	$L__BB1_118;
	setp.lt.s64 	%p9, %rd270, %rd103;
	selp.f32 	%f229, %f212, %f94, %p9;
	selp.b64 	%rd292, %rd108, %rd104, %p9;
$L__BB1_118:
	setp.lt.u32 	%p10, %r36, 2560;
	mov.b32 	%r394, 1280;
	@%p10 bra 	$L__BB1_136;
	mov.b32 	%r394, 1280;
$L__BB1_120:
	mov.u32 	%r18, %r394;
	cvt.u64.u32 	%rd204, %r18;
	add.s64 	%rd205, %rd101, %rd204;
	mul.wide.u32 	%rd206, %r18, 4;
	add.s64 	%rd207, %rd102, %rd206;
	add.s64 	%rd112, %rd205, %rd198;
	ld.global.f32 	%f100, [%rd207];
	add.s64 	%rd113, %rd112, 256;
	ld.global.f32 	%f101, [%rd207+1024];
	add.s64 	%rd114, %rd112, 512;
	ld.global.f32 	%f102, [%rd207+2048];
	add.s64 	%rd115, %rd112, 768;
	ld.global.f32 	%f103, [%rd207+3072];
	add.s64 	%rd116, %rd112, 1024;
	ld.global.f32 	%f104, [%rd207+4096];
	setp.lt.f32 	%p11, %f229, %f100;
	mov.f32 	%f215, %f229;
	mov.u64 	%rd273, %rd292;
	@%p11 bra 	$L__BB1_123;
	setp.lt.f32 	%p12, %f100, %f229;
	mov.f32 	%f215, %f100;
	mov.u64 	%rd273, %rd112;
	@%p12 bra 	$L__BB1_123;
	setp.lt.s64 	%p13, %rd292, %rd112;
	selp.f32 	%f215, %f229, %f100, %p13;
	min.s64 	%rd273, %rd292, %rd112;
$L__BB1_123:
	setp.lt.f32 	%p14, %f215, %f101;
	mov.f32 	%f216, %f215;
	mov.u64 	%rd274, %rd273;
	@%p14 bra 	$L__BB1_126;
	setp.lt.f32 	%p15, %f101, %f215;
	mov.f32 	%f216, %f101;
	mov.u64 	%rd274, %rd113;
	@%p15 bra 	$L__BB1_126;
	setp.lt.s64 	%p16, %rd273, %rd113;
	selp.f32 	%f216, %f215, %f101, %p16;
	min.s64 	%rd274, %rd273, %rd113;
$L__BB1_126:
	setp.lt.f32 	%p17, %f216, %f102;
	mov.f32 	%f217, %f216;
	mov.u64 	%rd275, %rd274;
	@%p17 bra 	$L__BB1_129;
	setp.lt.f32 	%p18, %f102, %f216;
	mov.f32 	%f217, %f102;
	mov.u64 	%rd275, %rd114;
	@%p18 bra 	$L__BB1_129;
	setp.lt.s64 	%p19, %rd274, %rd114;
	selp.f32 	%f217, %f216, %f102, %p19;
	min.s64 	%rd275, %rd274, %rd114;
$L__BB1_129:
	setp.lt.f32 	%p20, %f217, %f103;
	mov.f32 	%f218, %f217;
	mov.u64 	%rd276, %rd275;
	@%p20 bra 	$L__BB1_132;
	setp.lt.f32 	%p21, %f103, %f217;
	mov.f32 	%f218, %f103;
	mov.u64 	%rd276, %rd115;
	@%p21 bra 	$L__BB1_132;
	setp.lt.s64 	%p22, %rd275, %rd115;
	selp.f32 	%f218, %f217, %f103, %p22;
	min.s64 	%rd276, %rd275, %rd115;
$L__BB1_132:
	setp.lt.f32 	%p23, %f218, %f104;
	mov.f32 	%f229, %f218;
	mov.u64 	%rd292, %rd276;
	@%p23 bra 	$L__BB1_135;
	setp.lt.f32 	%p24, %f104, %f218;
	mov.f32 	%f229, %f104;
	mov.u64 	%rd292, %rd116;
	@%p24 bra 	$L__BB1_135;
	setp.lt.s64 	%p25, %rd276, %rd116;
	selp.f32 	%f229, %f218, %f104, %p25;
	min.s64 	%rd292, %rd276, %rd116;
$L__BB1_135:
	add.s32 	%r394, %r18, 1280;
	add.s32 	%r43, %r18, 2560;
	setp.le.s32 	%p26, %r43, %r36;
	@%p26 bra 	$L__BB1_120;
$L__BB1_136:
	setp.le.s32 	%p27, %r36, %r394;
	@%p27 bra 	$L__BB1_159;
	sub.s32 	%r21, %r36, %r394;
	setp.ge.s32 	%p28, %r17, %r21;
	@%p28 bra 	$L__BB1_159;
	not.b32 	%r44, %r17;
	add.s32 	%r45, %r36, %r44;
	sub.s32 	%r22, %r45, %r394;
	and.b32  	%r46, %r22, 768;
	setp.eq.s32 	%p29, %r46, 768;
	mov.u32 	%r397, %r17;
	@%p29 bra 	$L__BB1_144;
	add.s32 	%r47, %r17, %r394;
	cvt.u64.u32 	%rd209, %r47;
	add.s64 	%rd280, %rd198, %rd209;
	mul.wide.u32 	%rd210, %r47, 4;
	add.s64 	%rd279, %rd1, %rd210;
	shr.u32 	%r48, %r22, 8;
	add.s32 	%r49, %r48, 1;
	and.b32  	%r50, %r49, 3;
	neg.s32 	%r395, %r50;
	mov.u32 	%r397, %r17;
$L__BB1_140:
	.pragma "nounroll";
	mov.u64 	%rd132, %rd292;
	mov.f32 	%f116, %f229;
	ld.global.f32 	%f117, [%rd279];
	setp.lt.f32 	%p30, %f116, %f117;
	@%p30 bra 	$L__BB1_143;
	setp.lt.f32 	%p31, %f117, %f116;
	mov.f32 	%f229, %f117;
	mov.u64 	%rd292, %rd280;
	@%p31 bra 	$L__BB1_143;
	setp.lt.s64 	%p32, %rd132, %rd280;
	selp.f32 	%f229, %f116, %f117, %p32;
	min.s64 	%rd292, %rd132, %rd280;
$L__BB1_143:
	add.s32 	%r397, %r397, 256;
	add.s64 	%rd280, %rd280, 256;
	add.s64 	%rd279, %rd279, 1024;
	add.s32 	%r395, %r395, 1;
	setp.ne.s32 	%p33, %r395, 0;
	@%p33 bra 	$L__BB1_140;
$L__BB1_144:
	setp.lt.u32 	%p34, %r22, 768;
	@%p34 bra 	$L__BB1_159;
	add.s32 	%r398, %r397, %r394;
	cvt.u64.u32 	%rd211, %r398;
	add.s64 	%rd287, %rd198, %rd211;
	cvt.u64.u32 	%rd212, %r397;
	cvt.u64.u32 	%rd213, %r394;
	add.s64 	%rd214, %rd212, %rd213;
	shl.b64 	%rd215, %rd214, 2;
	add.s64 	%rd216, %rd215, %rd1;
	add.s64 	%rd286, %rd216, 3072;
	mul.wide.u32 	%rd217, %r398, 4;
	add.s64 	%rd285, %rd1, %rd217;
	add.s32 	%r399, %r397, 512;
$L__BB1_146:
	mov.u32 	%r32, %r399;
	ld.global.f32 	%f123, [%rd285];
	setp.lt.f32 	%p35, %f229, %f123;
	mov.f32 	%f226, %f229;
	mov.u64 	%rd289, %rd292;
	@%p35 bra 	$L__BB1_149;
	setp.lt.f32 	%p36, %f123, %f229;
	mov.f32 	%f226, %f123;
	mov.u64 	%rd289, %rd287;
	@%p36 bra 	$L__BB1_149;
	setp.lt.s64 	%p37, %rd292, %rd287;
	selp.f32 	%f226, %f229, %f123, %p37;
	min.s64 	%rd289, %rd292, %rd287;
$L__BB1_149:
	add.s32 	%r51, %r398, 256;
	cvt.u64.u32 	%rd218, %r51;
	add.s64 	%rd148, %rd198, %rd218;
	ld.global.f32 	%f126, [%rd286+-2048];
	setp.lt.f32 	%p38, %f226, %f126;
	mov.f32 	%f227, %f226;
	mov.u64 	%rd290, %rd289;
	@%p38 bra 	$L__BB1_152;
	setp.lt.f32 	%p39, %f126, %f226;
	mov.f32 	%f227, %f126;
	mov.u64 	%rd290, %rd148;
	@%p39 bra 	$L__BB1_152;
	setp.lt.s64 	%p40, %rd289, %rd148;
	selp.f32 	%f227, %f226, %f126, %p40;
	min.s64 	%rd290, %rd289, %rd148;
$L__BB1_152:
	add.s32 	%r52, %r398, 512;
	cvt.u64.u32 	%rd219, %r52;
	add.s64 	%rd151, %rd198, %rd219;
	ld.global.f32 	%f129, [%rd286+-1024];
	setp.lt.f32 	%p41, %f227, %f129;
	mov.f32 	%f228, %f227;
	mov.u64 	%rd291, %rd290;
	@%p41 bra 	$L__BB1_155;
	setp.lt.f32 	%p42, %f129, %f227;
	mov.f32 	%f228, %f129;
	mov.u64 	%rd291, %rd151;
	@%p42 bra 	$L__BB1_155;
	setp.lt.s64 	%p43, %rd290, %rd151;
	selp.f32 	%f228, %f227, %f129, %p43;
	min.s64 	%rd291, %rd290, %rd151;
$L__BB1_155:
	add.s32 	%r53, %r398, 768;
	cvt.u64.u32 	%rd220, %r53;
	add.s64 	%rd154, %rd198, %rd220;
	ld.global.f32 	%f132, [%rd286];
	setp.lt.f32 	%p44, %f228, %f132;
	mov.f32 	%f229, %f228;
	mov.u64 	%rd292, %rd291;
	@%p44 bra 	$L__BB1_158;
	setp.lt.f32 	%p45, %f132, %f228;
	mov.f32 	%f229, %f132;
	mov.u64 	%rd292, %rd154;
	@%p45 bra 	$L__BB1_158;
	setp.lt.s64 	%p46, %rd291, %rd154;
	selp.f32 	%f229, %f228, %f132, %p46;
	min.s64 	%rd292, %rd291, %rd154;
$L__BB1_158:
	add.s64 	%rd287, %rd287, 1024;
	add.s64 	%rd286, %rd286, 4096;
	add.s64 	%rd285, %rd285, 4096;
	add.s32 	%r399, %r32, 1024;
	add.s32 	%r54, %r32, 512;
	add.s32 	%r398, %r398, 1024;
	setp.lt.s32 	%p47, %r54, %r21;
	@%p47 bra 	$L__BB1_146;
$L__BB1_159:
	// begin inline asm
	mov.u32 %r55, %laneid;
	// end inline asm
	mov.b32 	%r57, %f229;
	mov.b32 	%r73, 1;
	mov.b32 	%r74, 31;
	mov.b32 	%r75, -1;
	// begin inline asm
	shfl.sync.down.b32 %r56, %r57, %r73, %r74, %r75;
	// end inline asm
	mov.b32 	%f136, %r56;
	// begin inline asm
	shfl.sync.down.b32 %r61, %r62, %r73, %r74, %r75;
	// end inline asm
	mov.b64 	{%r67, %r72}, %rd292;
	// begin inline asm
	shfl.sync.down.b32 %r66, %r67, %r73, %r74, %r75;
	// end inline asm
	// begin inline asm
	shfl.sync.down.b32 %r71, %r72, %r73, %r74, %r75;
	// end inline asm
	mov.b64 	%rd161, {%r66, %r71};
	setp.gt.s32 	%p48, %r55, 30;
	setp.lt.f32 	%p49, %f229, %f136;
	or.pred  	%p50, %p48, %p49;
	mov.f32 	%f231, %f229;
	mov.u64 	%rd294, %rd292;
	@%p50 bra 	$L__BB1_162;
	setp.gt.f32 	%p51, %f229, %f136;
	mov.f32 	%f231, %f136;
	mov.u64 	%rd294, %rd161;
	@%p51 bra 	$L__BB1_162;
	setp.lt.s64 	%p52, %rd292, %rd161;
	selp.f32 	%f231, %f229, %f136, %p52;
	min.s64 	%rd294, %rd292, %rd161;
$L__BB1_162:
	mov.b32 	%r77, %f231;
	mov.b32 	%r93, 2;
	mov.b32 	%r94, 31;
	mov.b32 	%r95, -1;
	// begin inline asm
	shfl.sync.down.b32 %r76, %r77, %r93, %r94, %r95;
	// end inline asm
	mov.b32 	%f139, %r76;
	// begin inline asm
	shfl.sync.down.b32 %r81, %r82, %r93, %r94, %r95;
	// end inline asm
	mov.b64 	{%r87, %r92}, %rd294;
	// begin inline asm
	shfl.sync.down.b32 %r86, %r87, %r93, %r94, %r95;
	// end inline asm
	// begin inline asm
	shfl.sync.down.b32 %r91, %r92, %r93, %r94, %r95;
	// end inline asm
	mov.b64 	%rd164, {%r86, %r91};
	setp.gt.s32 	%p53, %r55, 29;
	setp.lt.f32 	%p54, %f231, %f139;
	or.pred  	%p55, %p53, %p54;
	mov.f32 	%f232, %f231;
	mov.u64 	%rd295, %rd294;
	@%p55 bra 	$L__BB1_165;
	setp.gt.f32 	%p56, %f231, %f139;
	mov.f32 	%f232, %f139;
	mov.u64 	%rd295, %rd164;
	@%p56 bra 	$L__BB1_165;
	setp.lt.s64 	%p57, %rd294, %rd164;
	selp.f32 	%f232, %f231, %f139, %p57;
	min.s64 	%rd295, %rd294, %rd164;
$L__BB1_165:
	mov.b32 	%r97, %f232;
	mov.b32 	%r113, 4;
	mov.b32 	%r114, 31;
	mov.b32 	%r115, -1;
	// begin inline asm
	shfl.sync.down.b32 %r96, %r97, %r113, %r114, %r115;
	// end inline asm
	mov.b32 	%f142, %r96;
	// begin inline asm
	shfl.sync.down.b32 %r101, %r102, %r113, %r114, %r115;
	// end inline asm
	mov.b64 	{%r107, %r112}, %rd295;
	// begin inline asm
	shfl.sync.down.b32 %r106, %r107, %r113, %r114, %r115;
	// end inline asm
	// begin inline asm
	shfl.sync.down.b32 %r111, %r112, %r113, %r114, %r115;
	// end inline asm
	mov.b64 	%rd167, {%r106, %r111};
	setp.gt.s32 	%p58, %r55, 27;
	setp.lt.f32 	%p59, %f232, %f142;
	or.pred  	%p60, %p58, %p59;
	mov.f32 	%f233, %f232;
	mov.u64 	%rd296, %rd295;
	@%p60 bra 	$L__BB1_168;
	setp.gt.f32 	%p61, %f232, %f142;
	mov.f32 	%f233, %f142;
	mov.u64 	%rd296, %rd167;
	@%p61 bra 	$L__BB1_168;
	setp.lt.s64 	%p62, %rd295, %rd167;
	selp.f32 	%f233, %f232, %f142, %p62;
	min.s64 	%rd296, %rd295, %rd167;
$L__BB1_168:
	mov.b32 	%r117, %f233;
	mov.b32 	%r133, 8;
	mov.b32 	%r134, 31;
	mov.b32 	%r135, -1;
	// begin inline asm
	shfl.sync.down.b32 %r116, %r117, %r133, %r134, %r135;
	// end inline asm
	mov.b32 	%f145, %r116;
	// begin inline asm
	shfl.sync.down.b32 %r121, %r122, %r133, %r134, %r135;
	// end inline asm
	mov.b64 	{%r127, %r132}, %rd296;
	// begin inline asm
	shfl.sync.down.b32 %r126, %r127, %r133, %r134, %r135;
	// end inline asm
	// begin inline asm
	shfl.sync.down.b32 %r131, %r132, %r133, %r134, %r135;
	// end inline asm
	mov.b64 	%rd170, {%r126, %r131};
	setp.gt.s32 	%p63, %r55, 23;
	setp.lt.f32 	%p64, %f233, %f145;
	or.pred  	%p65, %p63, %p64;
	mov.f32 	%f234, %f233;
	mov.u64 	%rd297, %rd296;
	@%p65 bra 	$L__BB1_171;
	setp.gt.f32 	%p66, %f233, %f145;
	mov.f32 	%f234, %f145;
	mov.u64 	%rd297, %rd170;
	@%p66 bra 	$L__BB1_171;
	setp.lt.s64 	%p67, %rd296, %rd170;
	selp.f32 	%f234, %f233, %f145, %p67;
	min.s64 	%rd297, %rd296, %rd170;
$L__BB1_171:
	mov.b32 	%r137, %f234;
	mov.b32 	%r153, 16;
	mov.b32 	%r154, 31;
	mov.b32 	%r155, -1;
	// begin inline asm
	shfl.sync.down.b32 %r136, %r137, %r153, %r154, %r155;
	// end inline asm
	mov.b32 	%f148, %r136;
	// begin inline asm
	shfl.sync.down.b32 %r141, %r142, %r153, %r154, %r155;
	// end inline asm
	mov.b64 	{%r147, %r152}, %rd297;
	// begin inline asm
	shfl.sync.down.b32 %r146, %r147, %r153, %r154, %r155;
	// end inline asm
	// begin inline asm
	shfl.sync.down.b32 %r151, %r152, %r153, %r154, %r155;
	// end inline asm
	mov.b64 	%rd173, {%r146, %r151};
	setp.gt.s32 	%p68, %r55, 15;
	setp.lt.f32 	%p69, %f234, %f148;
	or.pred  	%p70, %p68, %p69;
	mov.f32 	%f242, %f234;
	mov.u64 	%rd305, %rd297;
	@%p70 bra 	$L__BB1_174;
	setp.gt.f32 	%p71, %f234, %f148;
	mov.f32 	%f242, %f148;
	mov.u64 	%rd305, %rd173;
	@%p71 bra 	$L__BB1_174;
	setp.lt.s64 	%p72, %rd297, %rd173;
	selp.f32 	%f242, %f234, %f148, %p72;
	min.s64 	%rd305, %rd297, %rd173;
$L__BB1_174:
	setp.ne.s32 	%p73, %r55, 0;
	@%p73 bra 	$L__BB1_176;
	shr.u32 	%r156, %r17, 1;
	and.b32  	%r157, %r156, 496;
	mov.u32 	%r158, _ZN6thrust24THRUST_300001_SM_1000_NS8cuda_cub4core6detail5shmemE;
	add.s32 	%r159, %r158, %r157;
	st.shared.f32 	[%r159+8], %f242;
	st.shared.u64 	[%r159+16], %rd305;
$L__BB1_176:
	bar.sync 	0;
	setp.ne.s32 	%p74, %r17, 0;
	@%p74 bra 	$L__BB1_198;
	ld.shared.f32 	%f151, [_ZN6thrust24THRUST_300001_SM_1000_NS8cuda_cub4core6detail5shmemE+24];
	ld.shared.u64 	%rd176, [_ZN6thrust24THRUST_300001_SM_1000_NS8cuda_cub4core6detail5shmemE+32];
	setp.lt.f32 	%p75, %f242, %f151;
	mov.f32 	%f236, %f242;
	mov.u64 	%rd299, %rd305;
	@%p75 bra 	$L__BB1_180;
	setp.lt.f32 	%p76, %f151, %f242;
	mov.f32 	%f236, %f151;
	mov.u64 	%rd299, %rd176;
	@%p76 bra 	$L__BB1_180;
	setp.lt.s64 	%p77, %rd305, %rd176;
	selp.f32 	%f236, %f242, %f151, %p77;
	min.s64 	%rd299, %rd305, %rd176;
$L__BB1_180:
	ld.shared.f32 	%f154, [_ZN6thrust24THRUST_300001_SM_1000_NS8cuda_cub4core6detail5shmemE+40];
	ld.shared.u64 	%rd179, [_ZN6thrust24THRUST_300001_SM_1000_NS8cuda_cub4core6detail5shmemE+48];
	setp.lt.f32 	%p78, %f236, %f154;
	mov.f32 	%f237, %f236;
	mov.u64 	%rd300, %rd299;
	@%p78 bra 	$L__BB1_183;
	setp.lt.f32 	%p79, %f154, %f236;
	mov.f32 	%f237, %f154;
	mov.u64 	%rd300, %rd179;
	@%p79 bra 	$L__BB1_183;
	setp.lt.s64 	%p80, %rd299, %rd179;
	selp.f32 	%f237, %f236, %f154, %p80;
	min.s64 	%rd300, %rd299, %rd179;
$L__BB1_183:
	ld.shared.f32 	%f157, [_ZN6thrust24THRUST_300001_SM_1000_NS8cuda_cub4core6detail5shmemE+56];
	ld.shared.u64 	%rd182, [_ZN6thrust24THRUST_300001_SM_1000_NS8cuda_cub4core6detail5shmemE+64];
	setp.lt.f32 	%p81, %f237, %f157;
	mov.f32 	%f238, %f237;
	mov.u64 	%rd301, %rd300;
	@%p81 bra 	$L__BB1_186;
	setp.lt.f32 	%p82, %f157, %f237;
	mov.f32 	%f238, %f157;
	mov.u64 	%rd301, %rd182;
	@%p82 bra 	$L__BB1_186;
	setp.lt.s64 	%p83, %rd300, %rd182;
	selp.f32 	%f238, %f237, %f157, %p83;
	min.s64 	%rd301, %rd300, %rd182;
$L__BB1_186:
	ld.shared.f32 	%f160, [_ZN6thrust24THRUST_300001_SM_1000_NS8cuda_cub4core6detail5shmemE+72];
	ld.shared.u64 	%rd185, [_ZN6thrust24THRUST_300001_SM_1000_NS8cuda_cub4core6detail5shmemE+80];
	setp.lt.f32 	%p84, %f238, %f160;
	mov.f32 	%f239, %f238;
	mov.u64 	%rd302, %rd301;
	@%p84 bra 	$L__BB1_189;
	setp.lt.f32 	%p85, %f160, %f238;
	mov.f32 	%f239, %f160;
	mov.u64 	%rd302, %rd185;
	@%p85 bra 	$L__BB1_189;
	setp.lt.s64 	%p86, %rd301, %rd185;
	selp.f32 	%f239, %f238, %f160, %p86;
	min.s64 	%rd302, %rd301, %rd185;
$L__BB1_189:
	ld.shared.f32 	%f163, [_ZN6thrust24THRUST_300001_SM_1000_NS8cuda_cub4core6detail5shmemE+88];
	ld.shared.u64 	%rd188, [_ZN6thrust24THRUST_300001_SM_1000_NS8cuda_cub4core6detail5shmemE+96];
	setp.lt.f32 	%p87, %f239, %f163;
	mov.f32 	%f240, %f239;
	mov.u64 	%rd303, %rd302;
	@%p87 bra 	$L__BB1_192;
	setp.lt.f32 	%p88, %f163, %f239;
	mov.f32 	%f240, %f163;
	mov.u64 	%rd303, %rd188;
	@%p88 bra 	$L__BB1_192;
	setp.lt.s64 	%p89, %rd302, %rd188;
	selp.f32 	%f240, %f239, %f163, %p89;
	min.s64 	%rd303, %rd302, %rd188;
$L__BB1_192:
	ld.shared.f32 	%f166, [_ZN6thrust24THRUST_300001_SM_1000_NS8cuda_cub4core6detail5shmemE+104];
	ld.shared.u64 	%rd191, [_ZN6thrust24THRUST_300001_SM_1000_NS8cuda_cub4core6detail5shmemE+112];
	setp.lt.f32 	%p90, %f240, %f166;
	mov.f32 	%f241, %f240;
	mov.u64 	%rd304, %rd303;
	@%p90 bra 	$L__BB1_195;
	setp.lt.f32 	%p91, %f166, %f240;
	mov.f32 	%f241, %f166;
	mov.u64 	%rd304, %rd191;
	@%p91 bra 	$L__BB1_195;
	setp.lt.s64 	%p92, %rd303, %rd191;
	selp.f32 	%f241, %f240, %f166, %p92;
	min.s64 	%rd304, %rd303, %rd191;
$L__BB1_195:
	ld.shared.f32 	%f169, [_ZN6thrust24THRUST_300001_SM_1000_NS8cuda_cub4core6detail5shmemE+120];
	ld.shared.u64 	%rd194, [_ZN6thrust24THRUST_300001_SM_1000_NS8cuda_cub4core6detail5shmemE+128];
	setp.lt.f32 	%p93, %f241, %f169;
	mov.f32 	%f242, %f241;
	mov.u64 	%rd305, %rd304;
	@%p93 bra 	$L__BB1_198;
	setp.lt.f32 	%p94, %f169, %f241;
	mov.f32 	%f242, %f169;
	mov.u64 	%rd305, %rd194;
	@%p94 bra 	$L__BB1_198;
	setp.lt.s64 	%p95, %rd304, %rd194;
	selp.f32 	%f242, %f241, %f169, %p95;
	min.s64 	%rd305, %rd304, %rd194;
$L__BB1_198:
	mov.u32 	%r387, %tid.x;
	setp.ne.s32 	%p222, %r387, 0;
	@%p222 bra 	$L__BB1_200;
	ld.param.u64 	%rd234, [_ZN6thrust24THRUST_300001_SM_1000_NS8cuda_cub4core6detail13_kernel_agentINS1_8__reduce11ReduceAgentINS0_12zip_iteratorIN4cuda3std3__45tupleIJNS0_6detail15normal_iteratorINS0_10device_ptrIfEEEENS0_17counting_iteratorIlNS0_11use_defaultESI_SI_EEEEEEEPNSB_IJflEEESM_iNS1_9__extrema9arg_min_fIflNSA_4lessIfEEEEEEJSL_SN_iSS_EEEvDpT0__param_1];
	cvta.to.global.u64 	%rd233, %rd234;
	st.global.f32 	[%rd233], %f242;
	st.global.u64 	[%rd233+8], %rd305;
$L__BB1_200:
	ret;

}
	// .globl	_ZN6thrust24THRUST_300001_SM_1000_NS8cuda_cub4core6detail13_kernel_agentINS1_8__reduce11ReduceAgentINS0_12zip_iteratorIN4cuda3std3__45tupleIJNS0_6detail15normal_iteratorINS0_10device_ptrIfEEEENS0_17counting_iteratorIlNS0_11use_defaultESI_SI_EEEEEEEPNSB_IJflEEESM_iNS1_9__extrema9arg_min_fIflNSA_4lessIfEEEEEEJSL_SN_iN3cub18CUB_300001_SM_100013GridEvenShareIiEENSV_9GridQueueIjEESS_EEEvDpT0_
.visible .entry _ZN6thrust24THRUST_300001_SM_1000_NS8cuda_cub4core6detail13_kernel_agentINS1_8__reduce11ReduceAgentINS0_12zip_iteratorIN4cuda3std3__45tupleIJNS0_6detail15normal_iteratorINS0_10device_ptrIfEEEENS0_17counting_iteratorIlNS0_11use_defaultESI_SI_EEEEEEEPNSB_IJflEEESM_iNS1_9__extrema9arg_min_fIflNSA_4lessIfEEEEEEJSL_SN_iN3cub18CUB_300001_SM_100013GridEvenShareIiEENSV_9GridQueueIjEESS_EEEvDpT0_(
	.param .align 8 .b8 _ZN6thrust24THRUST_300001_SM_1000_NS8cuda_cub4core6detail13_kernel_agentINS1_8__reduce11ReduceAgentINS0_12zip_iteratorIN4cuda3std3__45tupleIJNS0_6detail15normal_iteratorINS0_10device_ptrIfEEEENS0_17counting_iteratorIlNS0_11use_defaultESI_SI_EEEEEEEPNSB_IJflEEESM_iNS1_9__extrema9arg_min_fIflNSA_4lessIfEEEEEEJSL_SN_iN3cub18CUB_300001_SM_100013GridEvenShareIiEENSV_9GridQueueIjEESS_EEEvDpT0__param_0[16],
	.param .u64 .ptr .align 1 _ZN6thrust24THRUST_300001_SM_1000_NS8cuda_cub4core6detail13_kernel_agentINS1_8__reduce11ReduceAgentINS0_12zip_iteratorIN4cuda3std3__45tupleIJNS0_6detail15normal_iteratorINS0_10device_ptrIfEEEENS0_17counting_iteratorIlNS0_11use_defaultESI_SI_EEEEEEEPNSB_IJflEEESM_iNS1_9__extrema9arg_min_fIflNSA_4lessIfEEEEEEJSL_SN_iN3cub18CUB_300001_SM_100013GridEvenShareIiEENSV_9GridQueueIjEESS_EEEvDpT0__param_1,
	.param .u32 _ZN6thrust24THRUST_300001_SM_1000_NS8cuda_cub4core6detail13_kernel_agentINS1_8__reduce11ReduceAgentINS0_12zip_iteratorIN4cuda3std3__45tupleIJNS0_6detail15normal_iteratorINS0_10device_ptrIfEEEENS0_17counting_iteratorIlNS0_11use_defaultESI_SI_EEEEEEEPNSB_IJflEEESM_iNS1_9__extrema9arg_min_fIflNSA_4lessIfEEEEEEJSL_SN_iN3cub18CUB_300001_SM_100013GridEvenShareIiEENSV_9GridQueueIjEESS_EEEvDpT0__param_2,
	.param .align 4 .b8 _ZN6thrust24THRUST_300001_SM_1000_NS8cuda_cub4core6detail13_kernel_agentINS1_8__reduce11ReduceAgentINS0_12zip_iteratorIN4cuda3std3__45tupleIJNS0_6detail15normal_iteratorINS0_10device_ptrIfEEEENS0_17counting_iteratorIlNS0_11use_defaultESI_SI_EEEEEEEPNSB_IJflEEESM_iNS1_9__extrema9arg_min_fIflNSA_4lessIfEEEEEEJSL_SN_iN3cub18CUB_300001_SM_100013GridEvenShareIiEENSV_9GridQueueIjEESS_EEEvDpT0__param_3[40],
	.param .align 8 .b8 _ZN6thrust24THRUST_300001_SM_1000_NS8cuda_cub4core6detail13_kernel_agentINS1_8__reduce11ReduceAgentINS0_12zip_iteratorIN4cuda3std3__45tupleIJNS0_6detail15normal_iteratorINS0_10device_ptrIfEEEENS0_17counting_iteratorIlNS0_11use_defaultESI_SI_EEEEEEEPNSB_IJflEEESM_iNS1_9__extrema9arg_min_fIflNSA_4lessIfEEEEEEJSL_SN_iN3cub18CUB_300001_SM_100013GridEvenShareIiEENSV_9GridQueueIjEESS_EEEvDpT0__param_4[8],
	.param .align 1 .b8 _ZN6thrust24THRUST_300001_SM_1000_NS8cuda_cub4core6detail13_kernel_agentINS1_8__reduce11ReduceAgentINS0_12zip_iteratorIN4cuda3std3__45tupleIJNS0_6detail15normal_iteratorINS0_10device_ptrIfEEEENS0_17counting_iteratorIlNS0_11use_defaultESI_SI_EEEEEEEPNSB_IJflEEESM_iNS1_9__extrema9arg_min_fIflNSA_4lessIfEEEEEEJSL_SN_iN3cub18CUB_300001_SM_100013GridEvenShareIiEENSV_9GridQueueIjEESS_EEEvDpT0__param_5[1]
)
.maxntid 256
{
	.reg .pred 	%p<225>;
	.reg .b32 	%r<437>;
	.reg .b32 	%f<243>;
	.reg .b64 	%rd<287>;

	ld.param.u64 	%rd3, [_ZN6thrust24THRUST_300001_SM_1000_NS8cuda_cub4core6detail13_kernel_agentINS1_8__reduce11ReduceAgentINS0_12zip_iteratorIN4cuda3std3__45tupleIJNS0_6detail15normal_iteratorINS0_10device_ptrIfEEEENS0_17counting_iteratorIlNS0_11use_defaultESI_SI_EEEEEEEPNSB_IJflEEESM_iNS1_9__extrema9arg_min_fIflNSA_4lessIfEEEEEEJSL_SN_iN3cub18CUB_300001_SM_100013GridEvenShareIiEENSV_9GridQueueIjEESS_EEEvDpT0__param_0+8];
	ld.param.u64 	%rd184, [_ZN6thrust24THRUST_300001_SM_1000_NS8cuda_cub4core6detail13_kernel_agentINS1_8__reduce11ReduceAgentINS0_12zip_iteratorIN4cuda3std3__45tupleIJNS0_6detail15normal_iteratorINS0_10device_ptrIfEEEENS0_17counting_iteratorIlNS0_11use_defaultESI_SI_EEEEEEEPNSB_IJflEEESM_iNS1_9__extrema9arg_min_fIflNSA_4lessIfEEEEEEJSL_SN_iN3cub18CUB_300001_SM_100013GridEvenShareIiEENSV_9GridQueueIjEESS_EEEvDpT0__param_0];
	ld.param.u64 	%rd185, [_ZN6thrust24THRUST_300001_SM_1000_NS8cuda_cub4core6detail13_kernel_agentINS1_8__reduce11ReduceAgentINS0_12zip_iteratorIN4cuda3std3__45tupleIJNS0_6detail15normal_iteratorINS0_10device_ptrIfEEEENS0_17counting_iteratorIlNS0_11use_defaultESI_SI_EEEEEEEPNSB_IJflEEESM_iNS1_9__extrema9arg_min_fIflNSA_4lessIfEEEEEEJSL_SN_iN3cub18CUB_300001_SM_100013GridEvenShareIiEENSV_9GridQueueIjEESS_EEEvDpT0__param_4];
	ld.param.u32 	%r66, [_ZN6thrust24THRUST_300001_SM_1000_NS8cuda_cub4core6detail13_kernel_agentINS1_8__reduce11ReduceAgentINS0_12zip_iteratorIN4cuda3std3__45tupleIJNS0_6detail15normal_iteratorINS0_10device_ptrIfEEEENS0_17counting_iteratorIlNS0_11use_defaultESI_SI_EEEEEEEPNSB_IJflEEESM_iNS1_9__extrema9arg_min_fIflNSA_4lessIfEEEEEEJSL_SN_iN3cub18CUB_300001_SM_100013GridEvenShareIiEENSV_9GridQueueIjEESS_EEEvDpT0__param_2];
	cvta.to.global.u64 	%rd1, %rd185;
	cvta.to.global.u64 	%rd2, %rd184;
	mov.u32 	%r1, %ctaid.x;
	mul.lo.s32 	%r2, %r1, 1280;
	mov.u32 	%r67, %nctaid.x;
	mul.lo.s32 	%r3, %r67, 1280;
	add.s32 	%r68, %r2, 1280;
	setp.le.s32 	%p1, %r68, %r66;
	@%p1 bra 	$L__BB2_111;
	sub.s32 	%r4, %r66, %r2;
	mov.u32 	%r5, %tid.x;
	setp.ge.s32 	%p98, %r5, %r4;
	mov.f32 	%f188, 0f00000000;
	mov.b64 	%rd232, 0;
	mov.u32 	%r420, %r5;
	@%p98 bra 	$L__BB2_3;
	add.s32 	%r190, %r2, %r5;
	cvt.s64.s32 	%rd207, %r190;
	mul.wide.s32 	%rd208, %r190, 4;
	add.s64 	%rd209, %rd2, %rd208;
	add.s64 	%rd232, %rd3, %rd207;
	ld.global.f32 	%f188, [%rd209];
	add.s32 	%r420, %r5, 256;
$L__BB2_3:
	setp.ge.s32 	%p99, %r420, %r4;
	@%p99 bra 	$L__BB2_25;
	not.b32 	%r191, %r420;
	add.s32 	%r192, %r66, %r191;
	sub.s32 	%r8, %r192, %r2;
	and.b32  	%r193, %r8, 768;
	setp.eq.s32 	%p100, %r193, 768;
	@%p100 bra 	$L__BB2_10;
	add.s32 	%r418, %r420, %r2;
	shr.u32 	%r194, %r8, 8;
	add.s32 	%r195, %r194, 1;
	and.b32  	%r196, %r195, 3;
	neg.s32 	%r417, %r196;
$L__BB2_6:
	.pragma "nounroll";
	mov.u64 	%rd6, %rd232;
	mov.f32 	%f3, %f188;
	cvt.s64.s32 	%rd211, %r418;
	add.s64 	%rd7, %rd3, %rd211;
	mul.wide.s32 	%rd212, %r418, 4;
	add.s64 	%rd213, %rd2, %rd212;
	ld.global.f32 	%f4, [%rd213];
	setp.lt.f32 	%p101, %f3, %f4;
	@%p101 bra 	$L__BB2_9;
	setp.lt.f32 	%p102, %f4, %f3;
	mov.u64 	%rd232, %rd7;
	mov.f32 	%f188, %f4;
	@%p102 bra 	$L__BB2_9;
	setp.lt.s64 	%p103, %rd6, %rd7;
	min.s64 	%rd232, %rd6, %rd7;
	selp.f32 	%f188, %f3, %f4, %p103;
$L__BB2_9:
	add.s32 	%r420, %r420, 256;
	add.s32 	%r418, %r418, 256;
	add.s32 	%r417, %r417, 1;
	setp.ne.s32 	%p104, %r417, 0;
	@%p104 bra 	$L__BB2_6;
$L__BB2_10:
	setp.lt.u32 	%p105, %r8, 768;
	@%p105 bra 	$L__BB2_25;
	add.s32 	%r421, %r420, %r2;
	add.s32 	%r424, %r421, 256;
	add.s32 	%r423, %r421, 512;
	add.s32 	%r422, %r421, 768;
	add.s64 	%rd12, %rd2, 2048;
$L__BB2_12:
	cvt.s64.s32 	%rd214, %r424;
	add.s64 	%rd14, %rd3, %rd214;
	cvt.s64.s32 	%rd215, %r423;
	add.s64 	%rd15, %rd3, %rd215;
	cvt.s64.s32 	%rd216, %r422;
	add.s64 	%rd16, %rd3, %rd216;
	cvt.s64.s32 	%rd217, %r421;
	mul.wide.s32 	%rd218, %r421, 4;
	add.s64 	%rd17, %rd12, %rd218;
	add.s64 	%rd18, %rd3, %rd217;
	ld.global.f32 	%f10, [%rd17+-2048];
	setp.lt.f32 	%p106, %f188, %f10;
	mov.u64 	%rd229, %rd232;
	mov.f32 	%f185, %f188;
	@%p106 bra 	$L__BB2_15;
	setp.lt.f32 	%p107, %f10, %f188;
	mov.u64 	%rd229, %rd18;
	mov.f32 	%f185, %f10;
	@%p107 bra 	$L__BB2_15;
	setp.lt.s64 	%p108, %rd232, %rd18;
	min.s64 	%rd229, %rd232, %rd18;
	selp.f32 	%f185, %f188, %f10, %p108;
$L__BB2_15:
	ld.global.f32 	%f13, [%rd17+-1024];
	setp.lt.f32 	%p109, %f185, %f13;
	mov.u64 	%rd230, %rd229;
	mov.f32 	%f186, %f185;
	@%p109 bra 	$L__BB2_18;
	setp.lt.f32 	%p110, %f13, %f185;
	mov.u64 	%rd230, %rd14;
	mov.f32 	%f186, %f13;
	@%p110 bra 	$L__BB2_18;
	setp.lt.s64 	%p111, %rd229, %rd14;
	min.s64 	%rd230, %rd229, %rd14;
	selp.f32 	%f186, %f185, %f13, %p111;
$L__BB2_18:
	ld.global.f32 	%f16, [%rd17];
	setp.lt.f32 	%p112, %f186, %f16;
	mov.u64 	%rd231, %rd230;
	mov.f32 	%f187, %f186;
	@%p112 bra 	$L__BB2_21;
	setp.lt.f32 	%p113, %f16, %f186;
	mov.u64 	%rd231, %rd15;
	mov.f32 	%f187, %f16;
	@%p113 bra 	$L__BB2_21;
	setp.lt.s64 	%p114, %rd230, %rd15;
	min.s64 	%rd231, %rd230, %rd15;
	selp.f32 	%f187, %f186, %f16, %p114;
$L__BB2_21:
	ld.global.f32 	%f19, [%rd17+1024];
	setp.lt.f32 	%p115, %f187, %f19;
	mov.u64 	%rd232, %rd231;
	mov.f32 	%f188, %f187;
	@%p115 bra 	$L__BB2_24;
	setp.lt.f32 	%p116, %f19, %f187;
	mov.u64 	%rd232, %rd16;
	mov.f32 	%f188, %f19;
	@%p116 bra 	$L__BB2_24;
	setp.lt.s64 	%p117, %rd231, %rd16;
	min.s64 	%rd232, %rd231, %rd16;
	selp.f32 	%f188, %f187, %f19, %p117;
$L__BB2_24:
	add.s32 	%r420, %r420, 1024;
	add.s32 	%r424, %r424, 1024;
	add.s32 	%r423, %r423, 1024;
	add.s32 	%r422, %r422, 1024;
	add.s32 	%r421, %r421, 1024;
	setp.lt.s32 	%p118, %r420, %r4;
	@%p118 bra 	$L__BB2_12;
$L__BB2_25:
	setp.lt.s32 	%p119, %r4, 256;
	@%p119 bra 	$L__BB2_65;
	// begin inline asm
	mov.u32 %r310, %laneid;
	// end inline asm
	mov.b32 	%r312, %f188;
	mov.b32 	%r328, 1;
	mov.b32 	%r329, 31;
	mov.b32 	%r330, -1;
	// begin inline asm
	shfl.sync.down.b32 %r311, %r312, %r328, %r329, %r330;
	// end inline asm
	mov.b32 	%f23, %r311;
	// begin inline asm
	shfl.sync.down.b32 %r316, %r317, %r328, %r329, %r330;
	// end inline asm
	mov.b64 	{%r322, %r327}, %rd232;
	// begin inline asm
	shfl.sync.down.b32 %r321, %r322, %r328, %r329, %r330;
	// end inline asm
	// begin inline asm
	shfl.sync.down.b32 %r326, %r327, %r328, %r329, %r330;
	// end inline asm
	mov.b64 	%rd28, {%r321, %r326};
	setp.gt.s32 	%p176, %r310, 30;
	setp.lt.f32 	%p177, %f188, %f23;
	or.pred  	%p178, %p176, %p177;
	mov.u64 	%rd234, %rd232;
	mov.f32 	%f190, %f188;
	@%p178 bra 	$L__BB2_29;
	setp.gt.f32 	%p179, %f188, %f23;
	mov.u64 	%rd234, %rd28;
	mov.f32 	%f190, %f23;
	@%p179 bra 	$L__BB2_29;
	setp.lt.s64 	%p180, %rd232, %rd28;
	min.s64 	%rd234, %rd232, %rd28;
	selp.f32 	%f190, %f188, %f23, %p180;
$L__BB2_29:
	mov.b32 	%r332, %f190;
	mov.b32 	%r348, 2;
	mov.b32 	%r349, 31;
	mov.b32 	%r350, -1;
	// begin inline asm
	shfl.sync.down.b32 %r331, %r332, %r348, %r349, %r350;
	// end inline asm
	mov.b32 	%f26, %r331;
	// begin inline asm
	shfl.sync.down.b32 %r336, %r337, %r348, %r349, %r350;
	// end inline asm
	mov.b64 	{%r342, %r347}, %rd234;
	// begin inline asm
	shfl.sync.down.b32 %r341, %r342, %r348, %r349, %r350;
	// end inline asm
	// begin inline asm
	shfl.sync.down.b32 %r346, %r347, %r348, %r349, %r350;
	// end inline asm
	mov.b64 	%rd31, {%r341, %r346};
	setp.gt.s32 	%p181, %r310, 29;
	setp.lt.f32 	%p182, %f190, %f26;
	or.pred  	%p183, %p181, %p182;
	mov.u64 	%rd235, %rd234;
	mov.f32 	%f191, %f190;
	@%p183 bra 	$L__BB2_32;
	setp.gt.f32 	%p184, %f190, %f26;
	mov.u64 	%rd235, %rd31;
	mov.f32 	%f191, %f26;
	@%p184 bra 	$L__BB2_32;
	setp.lt.s64 	%p185, %rd234, %rd31;
	min.s64 	%rd235, %rd234, %rd31;
	selp.f32 	%f191, %f190, %f26, %p185;
$L__BB2_32:
	mov.b32 	%r352, %f191;
	mov.b32 	%r368, 4;
	mov.b32 	%r369, 31;
	mov.b32 	%r370, -1;
	// begin inline asm
	shfl.sync.down.b32 %r351, %r352, %r368, %r369, %r370;
	// end inline asm
	mov.b32 	%f29, %r351;
	// begin inline asm
	shfl.sync.down.b32 %r356, %r357, %r368, %r369, %r370;
	// end inline asm
	mov.b64 	{%r362, %r367}, %rd235;
	// begin inline asm
	shfl.sync.down.b32 %r361, %r362, %r368, %r369, %r370;
	// end inline asm
	// begin inline asm
	shfl.sync.down.b32 %r366, %r367, %r368, %r369, %r370;
	// end inline asm
	mov.b64 	%rd34, {%r361, %r366};
	setp.gt.s32 	%p186, %r310, 27;
	setp.lt.f32 	%p187, %f191, %f29;
	or.pred  	%p188, %p186, %p187;
	mov.u64 	%rd236, %rd235;
	mov.f32 	%f192, %f191;
	@%p188 bra 	$L__BB2_35;
	setp.gt.f32 	%p189, %f191, %f29;
	mov.u64 	%rd236, %rd34;
	mov.f32 	%f192, %f29;
	@%p189 bra 	$L__BB2_35;
	setp.lt.s64 	%p190, %rd235, %rd34;
	min.s64 	%rd236, %rd235, %rd34;
	selp.f32 	%f192, %f191, %f29, %p190;
$L__BB2_35:
	mov.b32 	%r372, %f192;
	mov.b32 	%r388, 8;
	mov.b32 	%r389, 31;
	mov.b32 	%r390, -1;
	// begin inline asm
	shfl.sync.down.b32 %r371, %r372, %r388, %r389, %r390;
	// end inline asm
	mov.b32 	%f32, %r371;
	// begin inline asm
	shfl.sync.down.b32 %r376, %r377, %r388, %r389, %r390;
	// end inline asm
	mov.b64 	{%r382, %r387}, %rd236;
	// begin inline asm
	shfl.sync.down.b32 %r381, %r382, %r388, %r389, %r390;
	// end inline asm
	// begin inline asm
	shfl.sync.down.b32 %r386, %r387, %r388, %r389, %r390;
	// end inline asm
	mov.b64 	%rd37, {%r381, %r386};
	setp.gt.s32 	%p191, %r310, 23;
	setp.lt.f32 	%p192, %f192, %f32;
	or.pred  	%p193, %p191, %p192;
	mov.u64 	%rd237, %rd236;
	mov.f32 	%f193, %f192;
	@%p193 bra 	$L__BB2_38;
	setp.gt.f32 	%p194, %f192, %f32;
	mov.u64 	%rd237, %rd37;
	mov.f32 	%f193, %f32;
	@%p194 bra 	$L__BB2_38;
	setp.lt.s64 	%p195, %rd236, %rd37;
	min.s64 	%rd237, %rd236, %rd37;
	selp.f32 	%f193, %f192, %f32, %p195;
$L__BB2_38:
	mov.b32 	%r392, %f193;
	mov.b32 	%r408, 16;
	mov.b32 	%r409, 31;
	mov.b32 	%r410, -1;
	// begin inline asm
	shfl.sync.down.b32 %r391, %r392, %r408, %r409, %r410;
	// end inline asm
	mov.b32 	%f35, %r391;
	// begin inline asm
	shfl.sync.down.b32 %r396, %r397, %r408, %r409, %r410;
	// end inline asm
	mov.b64 	{%r402, %r407}, %rd237;
	// begin inline asm
	shfl.sync.down.b32 %r401, %r402, %r408, %r409, %r410;
	// end inline asm
	// begin inline asm
	shfl.sync.down.b32 %r406, %r407, %r408, %r409, %r410;
	// end inline asm
	mov.b64 	%rd40, {%r401, %r406};
	setp.gt.s32 	%p196, %r310, 15;
	setp.lt.f32 	%p197, %f193, %f35;
	or.pred  	%p198, %p196, %p197;
	mov.u64 	%rd286, %rd237;
	mov.f32 	%f242, %f193;
	@%p198 bra 	$L__BB2_41;
	setp.gt.f32 	%p199, %f193, %f35;
	mov.u64 	%rd286, %rd40;
	mov.f32 	%f242, %f35;
	@%p199 bra 	$L__BB2_41;
	setp.lt.s64 	%p200, %rd237, %rd40;
	min.s64 	%rd286, %rd237, %rd40;
	selp.f32 	%f242, %f193, %f35, %p200;
$L__BB2_41:
	setp.ne.s32 	%p201, %r310, 0;
	@%p201 bra 	$L__BB2_43;
	shr.u32 	%r411, %r5, 1;
	and.b32  	%r412, %r411, 496;
	mov.u32 	%r413, _ZN6thrust24THRUST_300001_SM_1000_NS8cuda_cub4core6detail5shmemE;
	add.s32 	%r414, %r413, %r412;
	st.shared.f32 	[%r414+8], %f242;
	st.shared.u64 	[%r414+16], %rd286;
$L__BB2_43:
	bar.sync 	0;
	setp.ne.s32 	%p202, %r5, 0;
	@%p202 bra 	$L__BB2_201;
	ld.shared.f32 	%f38, [_ZN6thrust24THRUST_300001_SM_1000_NS8cuda_cub4core6detail5shmemE+24];
	ld.shared.u64 	%rd43, [_ZN6thrust24THRUST_300001_SM_1000_NS8cuda_cub4core6detail5shmemE+32];
	setp.lt.f32 	%p203, %f242, %f38;
	mov.u64 	%rd239, %rd286;
	mov.f32 	%f195, %f242;
	@%p203 bra 	$L__BB2_47;
	setp.lt.f32 	%p204, %f38, %f242;
	mov.u64 	%rd239, %rd43;
	mov.f32 	%f195, %f38;
	@%p204 bra 	$L__BB2_47;
	setp.lt.s64 	%p205, %rd286, %rd43;
	min.s64 	%rd239, %rd286, %rd43;
	selp.f32 	%f195, %f242, %f38, %p205;
$L__BB2_47:
	ld.shared.f32 	%f41, [_ZN6thrust24THRUST_300001_SM_1000_NS8cuda_cub4core6detail5shmemE+40];
	ld.shared.u64 	%rd46, [_ZN6thrust24THRUST_300001_SM_1000_NS8cuda_cub4core6detail5shmemE+48];
	setp.lt.f32 	%p206, %f195, %f41;
	mov.u64 	%rd240, %rd239;
	mov.f32 	%f196, %f195;
	@%p206 bra 	$L__BB2_50;
	setp.lt.f32 	%p207, %f41, %f195;
	mov.u64 	%rd240, %rd46;
	mov.f32 	%f196, %f41;
	@%p207 bra 	$L__BB2_50;
	setp.lt.s64 	%p208, %rd239, %rd46;
	min.s64 	%rd240, %rd239, %rd46;
	selp.f32 	%f196, %f195, %f41, %p208;
$L__BB2_50:
	ld.shared.f32 	%f44, [_ZN6thrust24THRUST_300001_SM_1000_NS8cuda_cub4core6detail5shmemE+56];
	ld.shared.u64 	%rd49, [_ZN6thrust24THRUST_300001_SM_1000_NS8cuda_cub4core6detail5shmemE+64];
	setp.lt.f32 	%p209, %f196, %f44;
	mov.u64 	%rd241, %rd240;
	mov.f32 	%f197, %f196;
	@%p209 bra 	$L__BB2_53;
	setp.lt.f32 	%p210, %f44, %f196;
	mov.u64 	%rd241, %rd49;
	mov.f32 	%f197, %f44;
	@%p210 bra 	$L__BB2_53;
	setp.lt.s64 	%p211, %rd240, %rd49;
	min.s64 	%rd241, %rd240, %rd49;
	selp.f32 	%f197, %f196, %f44, %p211;
$L__BB2_53:
	ld.shared.f32 	%f47, [_ZN6thrust24THRUST_300001_SM_1000_NS8cuda_cub4core6detail5shmemE+72];
	ld.shared.u64 	%rd52, [_ZN6thrust24THRUST_300001_SM_1000_NS8cuda_cub4core6detail5shmemE+80];
	setp.lt.f32 	%p212, %f197, %f47;
	mov.u64 	%rd242, %rd241;
	mov.f32 	%f198, %f197;
	@%p212 bra 	$L__BB2_56;
	setp.lt.f32 	%p213, %f47, %f197;
	mov.u64 	%rd242, %rd52;
	mov.f32 	%f198, %f47;
	@%p213 bra 	$L__BB2_56;
	setp.lt.s64 	%p214, %rd241, %rd52;
	min.s64 	%rd242, %rd241, %rd52;
	selp.f32 	%f198, %f197, %f47, %p214;
$L__BB2_56:
	ld.shared.f32 	%f50, [_ZN6thrust24THRUST_300001_SM_1000_NS8cuda_cub4core6detail5shmemE+88];
	ld.shared.u64 	%rd55, [_ZN6thrust24THRUST_300001_SM_1000_NS8cuda_cub4core6detail5shmemE+96];
	setp.lt.f32 	%p215, %f198, %f50;
	mov.f32 	%f199, %f198;
	mov.u64 	%rd243, %rd242;
	@%p215 bra 	$L__BB2_59;
	setp.lt.f32 	%p216, %f50, %f198;
	mov.f32 	%f199, %f50;
	mov.u64 	%rd243, %rd55;
	@%p216 bra 	$L__BB2_59;
	setp.lt.s64 	%p217, %rd242, %rd55;
	selp.f32 	%f199, %f198, %f50, %p217;
	min.s64 	%rd243, %rd242, %rd55;
$L__BB2_59:
	ld.shared.f32 	%f53, [_ZN6thrust24THRUST_300001_SM_1000_NS8cuda_cub4core6detail5shmemE+104];
	ld.shared.u64 	%rd58, [_ZN6thrust24THRUST_300001_SM_1000_NS8cuda_cub4core6detail5shmemE+112];
	setp.lt.f32 	%p218, %f199, %f53;
	mov.f32 	%f200, %f199;
	mov.u64 	%rd244, %rd243;
	@%p218 bra 	$L__BB2_62;
	setp.lt.f32 	%p219, %f53, %f199;
	mov.f32 	%f200, %f53;
	mov.u64 	%rd244, %rd58;
	@%p219 bra 	$L__BB2_62;
	setp.lt.s64 	%p220, %rd243, %rd58;
	selp.f32 	%f200, %f199, %f53, %p220;
	min.s64 	%rd244, %rd243, %rd58;
$L__BB2_62:
	ld.shared.f32 	%f56, [_ZN6thrust24THRUST_300001_SM_1000_NS8cuda_cub4core6detail5shmemE+120];
	ld.shared.u64 	%rd61, [_ZN6thrust24THRUST_300001_SM_1000_NS8cuda_cub4core6detail5shmemE+128];
	setp.lt.f32 	%p221, %f200, %f56;
	mov.f32 	%f242, %f200;
	mov.u64 	%rd286, %rd244;
	@%p221 bra 	$L__BB2_201;
	setp.lt.f32 	%p222, %f56, %f200;
	mov.f32 	%f242, %f56;
	mov.u64 	%rd286, %rd61;
	@%p222 bra 	$L__BB2_201;
	setp.lt.s64 	%p223, %rd244, %rd61;
	selp.f32 	%f242, %f200, %f56, %p223;
	min.s64 	%rd286, %rd244, %rd61;
	bra.uni 	$L__BB2_201;
$L__BB2_65:
	// begin inline asm
	mov.u32 %r197, %laneid;
	// end inline asm
	and.b32  	%r218, %r5, 992;
	add.s32 	%r219, %r218, 32;
	setp.gt.s32 	%p120, %r219, %r4;
	not.b32 	%r220, %r218;
	add.s32 	%r221, %r4, %r220;
	selp.b32 	%r216, %r221, 31, %p120;
	mov.b32 	%r199, %f188;
	mov.b32 	%r215, 1;
	mov.b32 	%r217, -1;
	// begin inline asm
	shfl.sync.down.b32 %r198, %r199, %r215, %r216, %r217;
	// end inline asm
	mov.b32 	%f58, %r198;
	// begin inline asm
	shfl.sync.down.b32 %r203, %r204, %r215, %r216, %r217;
	// end inline asm
	mov.b64 	{%r209, %r214}, %rd232;
	// begin inline asm
	shfl.sync.down.b32 %r208, %r209, %r215, %r216, %r217;
	// end inline asm
	// begin inline asm
	shfl.sync.down.b32 %r213, %r214, %r215, %r216, %r217;
	// end inline asm
	mov.b64 	%rd63, {%r208, %r213};
	setp.ge.s32 	%p121, %r197, %r216;
	setp.lt.f32 	%p122, %f188, %f58;
	or.pred  	%p123, %p121, %p122;
	mov.f32 	%f201, %f188;
	mov.u64 	%rd245, %rd232;
	@%p123 bra 	$L__BB2_68;
	setp.gt.f32 	%p124, %f188, %f58;
	mov.f32 	%f201, %f58;
	mov.u64 	%rd245, %rd63;
	@%p124 bra 	$L__BB2_68;
	setp.lt.s64 	%p125, %rd232, %rd63;
	selp.f32 	%f201, %f188, %f58, %p125;
	min.s64 	%rd245, %rd232, %rd63;
$L__BB2_68:
	mov.b32 	%r223, %f201;
	mov.b32 	%r239, 2;
	mov.b32 	%r241, -1;
	// begin inline asm
	shfl.sync.down.b32 %r222, %r223, %r239, %r216, %r241;
	// end inline asm
	mov.b32 	%f61, %r222;
	// begin inline asm
	shfl.sync.down.b32 %r227, %r228, %r239, %r216, %r241;
	// end inline asm
	mov.b64 	{%r233, %r238}, %rd245;
	// begin inline asm
	shfl.sync.down.b32 %r232, %r233, %r239, %r216, %r241;
	// end inline asm
	// begin inline asm
	shfl.sync.down.b32 %r237, %r238, %r239, %r216, %r241;
	// end inline asm
	mov.b64 	%rd66, {%r232, %r237};
	add.s32 	%r242, %r197, 2;
	setp.gt.s32 	%p126, %r242, %r216;
	setp.lt.f32 	%p127, %f201, %f61;
	or.pred  	%p128, %p126, %p127;
	mov.f32 	%f202, %f201;
	mov.u64 	%rd246, %rd245;
	@%p128 bra 	$L__BB2_71;
	setp.gt.f32 	%p129, %f201, %f61;
	mov.f32 	%f202, %f61;
	mov.u64 	%rd246, %rd66;
	@%p129 bra 	$L__BB2_71;
	setp.lt.s64 	%p130, %rd245, %rd66;
	selp.f32 	%f202, %f201, %f61, %p130;
	min.s64 	%rd246, %rd245, %rd66;
$L__BB2_71:
	mov.b32 	%r244, %f202;
	mov.b32 	%r260, 4;
	mov.b32 	%r262, -1;
	// begin inline asm
	shfl.sync.down.b32 %r243, %r244, %r260, %r216, %r262;
	// end inline asm
	mov.b32 	%f64, %r243;
	// begin inline asm
	shfl.sync.down.b32 %r248, %r249, %r260, %r216, %r262;
	// end inline asm
	mov.b64 	{%r254, %r259}, %rd246;
	// begin inline asm
	shfl.sync.down.b32 %r253, %r254, %r260, %r216, %r262;
	// end inline asm
	// begin inline asm
	shfl.sync.down.b32 %r258, %r259, %r260, %r216, %r262;
	// end inline asm
	mov.b64 	%rd69, {%r253, %r258};
	add.s32 	%r263, %r197, 4;
	setp.gt.s32 	%p131, %r263, %r216;
	setp.lt.f32 	%p132, %f202, %f64;
	or.pred  	%p133, %p131, %p132;
	mov.f32 	%f203, %f202;
	mov.u64 	%rd247, %rd246;
	@%p133 bra 	$L__BB2_74;
	setp.gt.f32 	%p134, %f202, %f64;
	mov.f32 	%f203, %f64;
	mov.u64 	%rd247, %rd69;
	@%p134 bra 	$L__BB2_74;
	setp.lt.s64 	%p135, %rd246, %rd69;
	selp.f32 	%f203, %f202, %f64, %p135;
	min.s64 	%rd247, %rd246, %rd69;
$L__BB2_74:
	mov.b32 	%r265, %f203;
	mov.b32 	%r281, 8;
	mov.b32 	%r283, -1;
	// begin inline asm
	shfl.sync.down.b32 %r264, %r265, %r281, %r216, %r283;
	// end inline asm
	mov.b32 	%f67, %r264;
	// begin inline asm
	shfl.sync.down.b32 %r269, %r270, %r281, %r216, %r283;
	// end inline asm
	mov.b64 	{%r275, %r280}, %rd247;
	// begin inline asm
	shfl.sync.down.b32 %r274, %r275, %r281, %r216, %r283;
	// end inline asm
	// begin inline asm
	shfl.sync.down.b32 %r279, %r280, %r281, %r216, %r283;
	// end inline asm
	mov.b64 	%rd72, {%r274, %r279};
	add.s32 	%r284, %r197, 8;
	setp.gt.s32 	%p136, %r284, %r216;
	setp.lt.f32 	%p137, %f203, %f67;
	or.pred  	%p138, %p136, %p137;
	mov.f32 	%f204, %f203;
	mov.u64 	%rd248, %rd247;
	@%p138 bra 	$L__BB2_77;
	setp.gt.f32 	%p139, %f203, %f67;
	mov.f32 	%f204, %f67;
	mov.u64 	%rd248, %rd72;
	@%p139 bra 	$L__BB2_77;
	setp.lt.s64 	%p140, %rd247, %rd72;
	selp.f32 	%f204, %f203, %f67, %p140;
	min.s64 	%rd248, %rd247, %rd72;
$L__BB2_77:
	mov.b32 	%r286, %f204;
	mov.b32 	%r302, 16;
	mov.b32 	%r304, -1;
	// begin inline asm
	shfl.sync.down.b32 %r285, %r286, %r302, %r216, %r304;
	// end inline asm
	mov.b32 	%f70, %r285;
	// begin inline asm
	shfl.sync.down.b32 %r290, %r291, %r302, %r216, %r304;
	// end inline asm
	mov.b64 	{%r296, %r301}, %rd248;
	// begin inline asm
	shfl.sync.down.b32 %r295, %r296, %r302, %r216, %r304;
	// end inline asm
	// begin inline asm
	shfl.sync.down.b32 %r300, %r301, %r302, %r216, %r304;
	// end inline asm
	mov.b64 	%rd75, {%r295, %r300};
	add.s32 	%r305, %r197, 16;
	setp.gt.s32 	%p141, %r305, %r216;
	setp.lt.f32 	%p142, %f204, %f70;
	or.pred  	%p143, %p141, %p142;
	mov.f32 	%f242, %f204;
	mov.u64 	%rd286, %rd248;
	@%p143 bra 	$L__BB2_80;
	setp.gt.f32 	%p144, %f204, %f70;
	mov.f32 	%f242, %f70;
	mov.u64 	%rd286, %rd75;
	@%p144 bra 	$L__BB2_80;
	setp.lt.s64 	%p145, %rd248, %rd75;
	selp.f32 	%f242, %f204, %f70, %p145;
	min.s64 	%rd286, %rd248, %rd75;
$L__BB2_80:
	setp.ne.s32 	%p146, %r197, 0;
	@%p146 bra 	$L__BB2_82;
	shr.u32 	%r306, %r5, 1;
	and.b32  	%r307, %r306, 496;
	mov.u32 	%r308, _ZN6thrust24THRUST_300001_SM_1000_NS8cuda_cub4core6detail5shmemE;
	add.s32 	%r309, %r308, %r307;
	st.shared.f32 	[%r309+8], %f242;
	st.shared.u64 	[%r309+16], %rd286;
$L__BB2_82:
	bar.sync 	0;
	setp.ne.s32 	%p147, %r5, 0;
	@%p147 bra 	$L__BB2_201;
	setp.lt.s32 	%p148, %r4, 33;
	mov.f32 	%f206, %f242;
	mov.u64 	%rd250, %rd286;
	@%p148 bra 	$L__BB2_87;
	ld.shared.f32 	%f73, [_ZN6thrust24THRUST_300001_SM_1000_NS8cuda_cub4core6detail5shmemE+24];
	ld.shared.u64 	%rd78, [_ZN6thrust24THRUST_300001_SM_1000_NS8cuda_cub4core6detail5shmemE+32];
	setp.lt.f32 	%p149, %f242, %f73;
	mov.f32 	%f206, %f242;
	mov.u64 	%rd250, %rd286;
	@%p149 bra 	$L__BB2_87;
	setp.lt.f32 	%p150, %f73, %f242;
	mov.f32 	%f206, %f73;
	mov.u64 	%rd250, %rd78;
	@%p150 bra 	$L__BB2_87;
	setp.lt.s64 	%p151, %rd286, %rd78;
	selp.f32 	%f206, %f242, %f73, %p151;
	min.s64 	%rd250, %rd286, %rd78;
$L__BB2_87:
	setp.lt.s32 	%p152, %r4, 65;
	mov.f32 	%f207, %f206;
	mov.u64 	%rd251, %rd250;
	@%p152 bra 	$L__BB2_91;
	ld.shared.f32 	%f76, [_ZN6thrust24THRUST_300001_SM_1000_NS8cuda_cub4core6detail5shmemE+40];
	ld.shared.u64 	%rd81, [_ZN6thrust24THRUST_300001_SM_1000_NS8cuda_cub4core6detail5shmemE+48];
	setp.lt.f32 	%p153, %f206, %f76;
	mov.f32 	%f207, %f206;
	mov.u64 	%rd251, %rd250;
	@%p153 bra 	$L__BB2_91;
	setp.lt.f32 	%p154, %f76, %f206;
	mov.f32 	%f207, %f76;
	mov.u64 	%rd251, %rd81;
	@%p154 bra 	$L__BB2_91;
	setp.lt.s64 	%p155, %rd250, %rd81;
	selp.f32 	%f207, %f206, %f76, %p155;
	min.s64 	%rd251, %rd250, %rd81;
$L__BB2_91:
	setp.lt.s32 	%p156, %r4, 97;
	mov.f32 	%f208, %f207;
	mov.u64 	%rd252, %rd251;
	@%p156 bra 	$L__BB2_95;
	ld.shared.f32 	%f79, [_ZN6thrust24THRUST_300001_SM_1000_NS8cuda_cub4core6detail5shmemE+56];
	ld.shared.u64 	%rd84, [_ZN6thrust24THRUST_300001_SM_1000_NS8cuda_cub4core6detail5shmemE+64];
	setp.lt.f32 	%p157, %f207, %f79;
	mov.f32 	%f208, %f207;
	mov.u64 	%rd252, %rd251;
	@%p157 bra 	$L__BB2_95;
	setp.lt.f32 	%p158, %f79, %f207;
	mov.f32 	%f208, %f79;
	mov.u64 	%rd252, %rd84;
	@%p158 bra 	$L__BB2_95;
	setp.lt.s64 	%p159, %rd251, %rd84;
	selp.f32 	%f208, %f207, %f79, %p159;
	min.s64 	%rd252, %rd251, %rd84;
$L__BB2_95:
	setp.lt.s32 	%p160, %r4, 129;
	mov.f32 	%f209, %f208;
	mov.u64 	%rd253, %rd252;
	@%p160 bra 	$L__BB2_99;
	ld.shared.f32 	%f82, [_ZN6thrust24THRUST_300001_SM_1000_NS8cuda_cub4core6detail5shmemE+72];
	ld.shared.u64 	%rd87, [_ZN6thrust24THRUST_300001_SM_1000_NS8cuda_cub4core6detail5shmemE+80];
	setp.lt.f32 	%p161, %f208, %f82;
	mov.f32 	%f209, %f208;
	mov.u64 	%rd253, %rd252;
	@%p161 bra 	$L__BB2_99;
	setp.lt.f32 	%p162, %f82, %f208;
	mov.f32 	%f209, %f82;
	mov.u64 	%rd253, %rd87;
	@%p162 bra 	$L__BB2_99;
	setp.lt.s64 	%p163, %rd252, %rd87;
	selp.f32 	%f209, %f208, %f82, %p163;
	min.s64 	%rd253, %rd252, %rd87;
$L__BB2_99:
	setp.lt.s32 	%p164, %r4, 161;
	mov.f32 	%f210, %f209;
	mov.u64 	%rd254, %rd253;
	@%p164 bra 	$L__BB2_103;
	ld.shared.f32 	%f85, [_ZN6thrust24THRUST_300001_SM_1000_NS8cuda_cub4core6detail5shmemE+88];
	ld.shared.u64 	%rd90, [_ZN6thrust24THRUST_300001_SM_1000_NS8cuda_cub4core6detail5shmemE+96];
	setp.lt.f32 	%p165, %f209, %f85;
	mov.f32 	%f210, %f209;
	mov.u64 	%rd254, %rd253;
	@%p165 bra 	$L__BB2_103;
	setp.lt.f32 	%p166, %f85, %f209;
	mov.f32 	%f210, %f85;
	mov.u64 	%rd254, %rd90;
	@%p166 bra 	$L__BB2_103;
	setp.lt.s64 	%p167, %rd253, %rd90;
	selp.f32 	%f210, %f209, %f85, %p167;
	min.s64 	%rd254, %rd253, %rd90;
$L__BB2_103:
	setp.lt.s32 	%p168, %r4, 193;
	mov.f32 	%f211, %f210;
	mov.u64 	%rd255, %rd254;
	@%p168 bra 	$L__BB2_107;
	ld.shared.f32 	%f88, [_ZN6thrust24THRUST_300001_SM_1000_NS8cuda_cub4core6detail5shmemE+104];
	ld.shared.u64 	%rd93, [_ZN6thrust24THRUST_300001_SM_1000_NS8cuda_cub4core6detail5shmemE+112];
	setp.lt.f32 	%p169, %f210, %f88;
	mov.f32 	%f211, %f210;
	mov.u64 	%rd255, %rd254;
	@%p169 bra 	$L__BB2_107;
	setp.lt.f32 	%p170, %f88, %f210;
	mov.f32 	%f211, %f88;
	mov.u64 	%rd255, %rd93;
	@%p170 bra 	$L__BB2_107;
	setp.lt.s64 	%p171, %rd254, %rd93;
	selp.f32 	%f211, %f210, %f88, %p171;
	min.s64 	%rd255, %rd254, %rd93;
$L__BB2_107:
	setp.lt.s32 	%p172, %r4, 225;
	mov.f32 	%f242, %f211;
	mov.u64 	%rd286, %rd255;
	@%p172 bra 	$L__BB2_201;
	ld.shared.f32 	%f91, [_ZN6thrust24THRUST_300001_SM_1000_NS8cuda_cub4core6detail5shmemE+120];
	ld.shared.u64 	%rd96, [_ZN6thrust24THRUST_300001_SM_1000_NS8cuda_cub4core6detail5shmemE+128];
	setp.lt.f32 	%p173, %f211, %f91;
	mov.f32 	%f242, %f211;
	mov.u64 	%rd286, %rd255;
	@%p173 bra 	$L__BB2_201;
	setp.lt.f32 	%p174, %f91, %f211;
	mov.f32 	%f242, %f91;
	mov.u64 	%rd286, %rd96;
	@%p174 bra 	$L__BB2_201;
	setp.lt.s64 	%p175, %rd255, %rd96;
	selp.f32 	%f242, %f211, %f91, %p175;
	min.s64 	%rd286, %rd255, %rd96;
	bra.uni 	$L__BB2_201;
$L__BB2_111:
	mov.u32 	%r35, %tid.x;
	cvt.s64.s32 	%rd186, %r2;
	add.s64 	%rd98, %rd3, %rd186;
	cvt.u64.u32 	%rd99, %r35;
	add.s64 	%rd187, %rd99, %rd186;
	shl.b64 	%rd188, %rd187, 2;
	add.s64 	%rd189, %rd2, %rd188;
	ld.global.f32 	%f172, [%rd189];
	add.s32 	%r69, %r35, 256;
	cvt.u64.u32 	%rd190, %r69;
	ld.global.f32 	%f173, [%rd189+1024];
	add.s32 	%r70, %r35, 512;
	cvt.u64.u32 	%rd191, %r70;
	ld.global.f32 	%f174, [%rd189+2048];
	ld.global.f32 	%f93, [%rd189+3072];
	or.b32  	%r71, %r35, 1024;
	cvt.u64.u32 	%rd100, %r71;
	add.s64 	%rd101, %rd98, %rd100;
	ld.global.f32 	%f94, [%rd189+4096];
	setp.lt.f32 	%p2, %f173, %f172;
	selp.f32 	%f175, %f173, %f172, %p2;
	selp.b64 	%rd192, %rd190, %rd99, %p2;
	setp.lt.f32 	%p3, %f174, %f175;
	selp.f32 	%f95, %f174, %f175, %p3;
	selp.b64 	%rd102, %rd191, %rd192, %p3;
	setp.lt.f32 	%p4, %f95, %f93;
	mov.f32 	%f212, %f95;
	mov.u64 	%rd256, %rd102;
	@%p4 bra 	$L__BB2_114;
	add.s32 	%r72, %r35, 768;
	cvt.u64.u32 	%rd256, %r72;
	setp.lt.f32 	%p5, %f93, %f95;
	mov.f32 	%f212, %f93;
	@%p5 bra 	$L__BB2_114;
	mov.f32 	%f212, %f95;
	mov.u64 	%rd256, %rd102;
$L__BB2_114:
	add.s64 	%rd105, %rd98, %rd256;
	setp.lt.f32 	%p6, %f212, %f94;
	mov.f32 	%f230, %f212;
	mov.u64 	%rd274, %rd105;
	@%p6 bra 	$L__BB2_117;
	setp.lt.f32 	%p7, %f94, %f212;
	mov.f32 	%f230, %f94;
	mov.u64 	%rd274, %rd101;
	@%p7 bra 	$L__BB2_117;
	setp.lt.s64 	%p8, %rd256, %rd100;
	selp.f32 	%f230, %f212, %f94, %p8;
	selp.b64 	%rd274, %rd105, %rd101, %p8;
$L__BB2_117:
	setp.le.s32 	%p9, %r66, %r3;
	@%p9 bra 	$L__BB2_162;
	setp.ne.s32 	%p10, %r35, 0;
	@%p10 bra 	$L__BB2_120;
	atom.global.add.u32 	%r73, [%rd1+4], 1280;
	add.s32 	%r74, %r73, %r3;
	st.shared.u32 	[_ZN6thrust24THRUST_300001_SM_1000_NS8cuda_cub4core6detail5shmemE+152], %r74;
$L__BB2_120:
	bar.sync 	0;
	ld.shared.u32 	%r427, [_ZN6thrust24THRUST_300001_SM_1000_NS8cuda_cub4core6detail5shmemE+152];
	add.s32 	%r75, %r427, 1280;
	setp.gt.s32 	%p11, %r75, %r66;
	@%p11 bra 	$L__BB2_139;
$L__BB2_121:
	cvt.s64.s32 	%rd193, %r427;
	add.s64 	%rd194, %rd99, %rd193;
	shl.b64 	%rd195, %rd194, 2;
	add.s64 	%rd196, %rd2, %rd195;
	add.s64 	%rd109, %rd194, %rd3;
	ld.global.f32 	%f100, [%rd196];
	add.s64 	%rd110, %rd109, 256;
	ld.global.f32 	%f101, [%rd196+1024];
	add.s64 	%rd111, %rd109, 512;
	ld.global.f32 	%f102, [%rd196+2048];
	add.s64 	%rd112, %rd109, 768;
	ld.global.f32 	%f103, [%rd196+3072];
	add.s64 	%rd113, %rd109, 1024;
	ld.global.f32 	%f104, [%rd196+4096];
	setp.lt.f32 	%p12, %f230, %f100;
	mov.f32 	%f215, %f230;
	mov.u64 	%rd259, %rd274;
	@%p12 bra 	$L__BB2_124;
	setp.lt.f32 	%p13, %f100, %f230;
	mov.f32 	%f215, %f100;
	mov.u64 	%rd259, %rd109;
	@%p13 bra 	$L__BB2_124;
	setp.lt.s64 	%p14, %rd274, %rd109;
	selp.f32 	%f215, %f230, %f100, %p14;
	min.s64 	%rd259, %rd274, %rd109;
$L__BB2_124:
	setp.lt.f32 	%p15, %f215, %f101;
	mov.f32 	%f216, %f215;
	mov.u64 	%rd260, %rd259;
	@%p15 bra 	$L__BB2_127;
	setp.lt.f32 	%p16, %f101, %f215;
	mov.f32 	%f216, %f101;
	mov.u64 	%rd260, %rd110;
	@%p16 bra 	$L__BB2_127;
	setp.lt.s64 	%p17, %rd259, %rd110;
	selp.f32 	%f216, %f215, %f101, %p17;
	min.s64 	%rd260, %rd259, %rd110;
$L__BB2_127:
	setp.lt.f32 	%p18, %f216, %f102;
	mov.f32 	%f217, %f216;
	mov.u64 	%rd261, %rd260;
	@%p18 bra 	$L__BB2_130;
	setp.lt.f32 	%p19, %f102, %f216;
	mov.f32 	%f217, %f102;
	mov.u64 	%rd261, %rd111;
	@%p19 bra 	$L__BB2_130;
	setp.lt.s64 	%p20, %rd260, %rd111;
	selp.f32 	%f217, %f216, %f102, %p20;
	min.s64 	%rd261, %rd260, %rd111;
$L__BB2_130:
	setp.lt.f32 	%p21, %f217, %f103;
	mov.f32 	%f218, %f217;
	mov.u64 	%rd262, %rd261;
	@%p21 bra 	$L__BB2_133;
	setp.lt.f32 	%p22, %f103, %f217;
	mov.f32 	%f218, %f103;
	mov.u64 	%rd262, %rd112;
	@%p22 bra 	$L__BB2_133;
	setp.lt.s64 	%p23, %rd261, %rd112;
	selp.f32 	%f218, %f217, %f103, %p23;
	min.s64 	%rd262, %rd261, %rd112;
$L__BB2_133:
	setp.lt.f32 	%p24, %f218, %f104;
	mov.f32 	%f230, %f218;
	mov.u64 	%rd274, %rd262;
	@%p24 bra 	$L__BB2_136;
	setp.lt.f32 	%p25, %f104, %f218;
	mov.f32 	%f230, %f104;
	mov.u64 	%rd274, %rd113;
	@%p25 bra 	$L__BB2_136;
	setp.lt.s64 	%p26, %rd262, %rd113;
	selp.f32 	%f230, %f218, %f104, %p26;
	min.s64 	%rd274, %rd262, %rd113;
$L__BB2_136:
	setp.ne.s32 	%p27, %r35, 0;
	bar.sync 	0;
	@%p27 bra 	$L__BB2_138;
	atom.global.add.u32 	%r76, [%rd1+4], 1280;
	add.s32 	%r77, %r76, %r3;
	st.shared.u32 	[_ZN6thrust24THRUST_300001_SM_1000_NS8cuda_cub4core6detail5shmemE+152], %r77;
$L__BB2_138:
	bar.sync 	0;
	ld.shared.u32 	%r427, [_ZN6thrust24THRUST_300001_SM_1000_NS8cuda_cub4core6detail5shmemE+152];
	add.s32 	%r78, %r427, 1280;
	setp.le.s32 	%p28, %r78, %r66;
	@%p28 bra 	$L__BB2_121;
$L__BB2_139:
	setp.le.s32 	%p29, %r66, %r427;
	@%p29 bra 	$L__BB2_162;
	sub.s32 	%r40, %r66, %r427;
	setp.ge.s32 	%p30, %r35, %r40;
	@%p30 bra 	$L__BB2_162;
	not.b32 	%r79, %r35;
	add.s32 	%r80, %r66, %r79;
	sub.s32 	%r41, %r80, %r427;
	and.b32  	%r81, %r41, 768;
	setp.eq.s32 	%p31, %r81, 768;
	mov.u32 	%r431, %r35;
	@%p31 bra 	$L__BB2_147;
	add.s32 	%r429, %r35, %r427;
	shr.u32 	%r82, %r41, 8;
	add.s32 	%r83, %r82, 1;
	and.b32  	%r84, %r83, 3;
	neg.s32 	%r428, %r84;
	mov.u32 	%r431, %r35;
$L__BB2_143:
	.pragma "nounroll";
	mov.u64 	%rd125, %rd274;
	mov.f32 	%f116, %f230;
	cvt.s64.s32 	%rd198, %r429;
	add.s64 	%rd126, %rd3, %rd198;
	mul.wide.s32 	%rd199, %r429, 4;
	add.s64 	%rd200, %rd2, %rd199;
	ld.global.f32 	%f117, [%rd200];
	setp.lt.f32 	%p32, %f116, %f117;
	@%p32 bra 	$L__BB2_146;
	setp.lt.f32 	%p33, %f117, %f116;
	mov.f32 	%f230, %f117;
	mov.u64 	%rd274, %rd126;
	@%p33 bra 	$L__BB2_146;
	setp.lt.s64 	%p34, %rd125, %rd126;
	selp.f32 	%f230, %f116, %f117, %p34;
	min.s64 	%rd274, %rd125, %rd126;
$L__BB2_146:
	add.s32 	%r431, %r431, 256;
	add.s32 	%r429, %r429, 256;
	add.s32 	%r428, %r428, 1;
	setp.ne.s32 	%p35, %r428, 0;
	@%p35 bra 	$L__BB2_143;
$L__BB2_147:
	setp.lt.u32 	%p36, %r41, 768;
	@%p36 bra 	$L__BB2_162;
	add.s32 	%r432, %r431, %r427;
	add.s32 	%r435, %r432, 256;
	add.s32 	%r434, %r432, 512;
	add.s32 	%r433, %r432, 768;
	add.s64 	%rd131, %rd2, 2048;
$L__BB2_149:
	cvt.s64.s32 	%rd201, %r435;
	add.s64 	%rd133, %rd3, %rd201;
	cvt.s64.s32 	%rd202, %r434;
	add.s64 	%rd134, %rd3, %rd202;
	cvt.s64.s32 	%rd203, %r433;
	add.s64 	%rd135, %rd3, %rd203;
	cvt.s64.s32 	%rd204, %r432;
	mul.wide.s32 	%rd205, %r432, 4;
	add.s64 	%rd136, %rd131, %rd205;
	add.s64 	%rd137, %rd3, %rd204;
	ld.global.f32 	%f123, [%rd136+-2048];
	setp.lt.f32 	%p37, %f230, %f123;
	mov.f32 	%f226, %f230;
	mov.u64 	%rd270, %rd274;
	@%p37 bra 	$L__BB2_152;
	setp.lt.f32 	%p38, %f123, %f230;
	mov.f32 	%f226, %f123;
	mov.u64 	%rd270, %rd137;
	@%p38 bra 	$L__BB2_152;
	setp.lt.s64 	%p39, %rd274, %rd137;
	selp.f32 	%f226, %f230, %f123, %p39;
	min.s64 	%rd270, %rd274, %rd137;
$L__BB2_152:
	ld.global.f32 	%f126, [%rd136+-1024];
	setp.lt.f32 	%p40, %f226, %f126;
	mov.f32 	%f227, %f226;
	mov.u64 	%rd271, %rd270;
	@%p40 bra 	$L__BB2_155;
	setp.lt.f32 	%p41, %f126, %f226;
	mov.f32 	%f227, %f126;
	mov.u64 	%rd271, %rd133;
	@%p41 bra 	$L__BB2_155;
	setp.lt.s64 	%p42, %rd270, %rd133;
	selp.f32 	%f227, %f226, %f126, %p42;
	min.s64 	%rd271, %rd270, %rd133;
$L__BB2_155:
	ld.global.f32 	%f129, [%rd136];
	setp.lt.f32 	%p43, %f227, %f129;
	mov.f32 	%f228, %f227;
	mov.u64 	%rd272, %rd271;
	@%p43 bra 	$L__BB2_158;
	setp.lt.f32 	%p44, %f129, %f227;
	mov.f32 	%f228, %f129;
	mov.u64 	%rd272, %rd134;
	@%p44 bra 	$L__BB2_158;
	setp.lt.s64 	%p45, %rd271, %rd134;
	selp.f32 	%f228, %f227, %f129, %p45;
	min.s64 	%rd272, %rd271, %rd134;
$L__BB2_158:
	ld.global.f32 	%f132, [%rd136+1024];
	setp.lt.f32 	%p46, %f228, %f132;
	mov.f32 	%f230, %f228;
	mov.u64 	%rd274, %rd272;
	@%p46 bra 	$L__BB2_161;
	setp.lt.f32 	%p47, %f132, %f228;
	mov.f32 	%f230, %f132;
	mov.u64 	%rd274, %rd135;
	@%p47 bra 	$L__BB2_161;
	setp.lt.s64 	%p48, %rd272, %rd135;
	selp.f32 	%f230, %f228, %f132, %p48;
	min.s64 	%rd274, %rd272, %rd135;
$L__BB2_161:
	add.s32 	%r431, %r431, 1024;
	add.s32 	%r435, %r435, 1024;
	add.s32 	%r434, %r434, 1024;
	add.s32 	%r433, %r433, 1024;
	add.s32 	%r432, %r432, 1024;
	setp.lt.s32 	%p49, %r431, %r40;
	@%p49 bra 	$L__BB2_149;
$L__BB2_162:
	// begin inline asm
	mov.u32 %r85, %laneid;
	// end inline asm
	mov.b32 	%r87, %f230;
	mov.b32 	%r103, 1;
	mov.b32 	%r104, 31;
	mov.b32 	%r105, -1;
	// begin inline asm
	shfl.sync.down.b32 %r86, %r87, %r103, %r104, %r105;
	// end inline asm
	mov.b32 	%f136, %r86;
	// begin inline asm
	shfl.sync.down.b32 %r91, %r92, %r103, %r104, %r105;
	// end inline asm
	mov.b64 	{%r97, %r102}, %rd274;
	// begin inline asm
	shfl.sync.down.b32 %r96, %r97, %r103, %r104, %r105;
	// end inline asm
	// begin inline asm
	shfl.sync.down.b32 %r101, %r102, %r103, %r104, %r105;
	// end inline asm
	mov.b64 	%rd147, {%r96, %r101};
	setp.gt.s32 	%p50, %r85, 30;
	setp.lt.f32 	%p51, %f230, %f136;
	or.pred  	%p52, %p50, %p51;
	mov.f32 	%f231, %f230;
	mov.u64 	%rd275, %rd274;
	@%p52 bra 	$L__BB2_165;
	setp.gt.f32 	%p53, %f230, %f136;
	mov.f32 	%f231, %f136;
	mov.u64 	%rd275, %rd147;
	@%p53 bra 	$L__BB2_165;
	setp.lt.s64 	%p54, %rd274, %rd147;
	selp.f32 	%f231, %f230, %f136, %p54;
	min.s64 	%rd275, %rd274, %rd147;
$L__BB2_165:
	mov.b32 	%r107, %f231;
	mov.b32 	%r123, 2;
	mov.b32 	%r124, 31;
	mov.b32 	%r125, -1;
	// begin inline asm
	shfl.sync.down.b32 %r106, %r107, %r123, %r124, %r125;
	// end inline asm
	mov.b32 	%f139, %r106;
	// begin inline asm
	shfl.sync.down.b32 %r111, %r112, %r123, %r124, %r125;
	// end inline asm
	mov.b64 	{%r117, %r122}, %rd275;
	// begin inline asm
	shfl.sync.down.b32 %r116, %r117, %r123, %r124, %r125;
	// end inline asm
	// begin inline asm
	shfl.sync.down.b32 %r121, %r122, %r123, %r124, %r125;
	// end inline asm
	mov.b64 	%rd150, {%r116, %r121};
	setp.gt.s32 	%p55, %r85, 29;
	setp.lt.f32 	%p56, %f231, %f139;
	or.pred  	%p57, %p55, %p56;
	mov.f32 	%f232, %f231;
	mov.u64 	%rd276, %rd275;
	@%p57 bra 	$L__BB2_168;
	setp.gt.f32 	%p58, %f231, %f139;
	mov.f32 	%f232, %f139;
	mov.u64 	%rd276, %rd150;
	@%p58 bra 	$L__BB2_168;
	setp.lt.s64 	%p59, %rd275, %rd150;
	selp.f32 	%f232, %f231, %f139, %p59;
	min.s64 	%rd276, %rd275, %rd150;
$L__BB2_168:
	mov.b32 	%r127, %f232;
	mov.b32 	%r143, 4;
	mov.b32 	%r144, 31;
	mov.b32 	%r145, -1;
	// begin inline asm
	shfl.sync.down.b32 %r126, %r127, %r143, %r144, %r145;
	// end inline asm
	mov.b32 	%f142, %r126;
	// begin inline asm
	shfl.sync.down.b32 %r131, %r132, %r143, %r144, %r145;
	// end inline asm
	mov.b64 	{%r137, %r142}, %rd276;
	// begin inline asm
	shfl.sync.down.b32 %r136, %r137, %r143, %r144, %r145;
	// end inline asm
	// begin inline asm
	shfl.sync.down.b32 %r141, %r142, %r143, %r144, %r145;
	// end inline asm
	mov.b64 	%rd153, {%r136, %r141};
	setp.gt.s32 	%p60, %r85, 27;
	setp.lt.f32 	%p61, %f232, %f142;
	or.pred  	%p62, %p60, %p61;
	mov.f32 	%f233, %f232;
	mov.u64 	%rd277, %rd276;
	@%p62 bra 	$L__BB2_171;
	setp.gt.f32 	%p63, %f232, %f142;
	mov.f32 	%f233, %f142;
	mov.u64 	%rd277, %rd153;
	@%p63 bra 	$L__BB2_171;
	setp.lt.s64 	%p64, %rd276, %rd153;
	selp.f32 	%f233, %f232, %f142, %p64;
	min.s64 	%rd277, %rd276, %rd153;
$L__BB2_171:
	mov.b32 	%r147, %f233;
	mov.b32 	%r163, 8;
	mov.b32 	%r164, 31;
	mov.b32 	%r165, -1;
	// begin inline asm
	shfl.sync.down.b32 %r146, %r147, %r163, %r164, %r165;
	// end inline asm
	mov.b32 	%f145, %r146;
	// begin inline asm
	shfl.sync.down.b32 %r151, %r152, %r163, %r164, %r165;
	// end inline asm
	mov.b64 	{%r157, %r162}, %rd277;
	// begin inline asm
	shfl.sync.down.b32 %r156, %r157, %r163, %r164, %r165;
	// end inline asm
	// begin inline asm
	shfl.sync.down.b32 %r161, %r162, %r163, %r164, %r165;
	// end inline asm
	mov.b64 	%rd156, {%r156, %r161};
	setp.gt.s32 	%p65, %r85, 23;
	setp.lt.f32 	%p66, %f233, %f145;
	or.pred  	%p67, %p65, %p66;
	mov.f32 	%f234, %f233;
	mov.u64 	%rd278, %rd277;
	@%p67 bra 	$L__BB2_174;
	setp.gt.f32 	%p68, %f233, %f145;
	mov.f32 	%f234, %f145;
	mov.u64 	%rd278, %rd156;
	@%p68 bra 	$L__BB2_174;
	setp.lt.s64 	%p69, %rd277, %rd156;
	selp.f32 	%f234, %f233, %f145, %p69;
	min.s64 	%rd278, %rd277, %rd156;
$L__BB2_174:
	mov.b32 	%r167, %f234;
	mov.b32 	%r183, 16;
	mov.b32 	%r184, 31;
	mov.b32 	%r185, -1;
	// begin inline asm
	shfl.sync.down.b32 %r166, %r167, %r183, %r184, %r185;
	// end inline asm
	mov.b32 	%f148, %r166;
	// begin inline asm
	shfl.sync.down.b32 %r171, %r172, %r183, %r184, %r185;
	// end inline asm
	mov.b64 	{%r177, %r182}, %rd278;
	// begin inline asm
	shfl.sync.down.b32 %r176, %r177, %r183, %r184, %r185;
	// end inline asm
	// begin inline asm
	shfl.sync.down.b32 %r181, %r182, %r183, %r184, %r185;
	// end inline asm
	mov.b64 	%rd159, {%r176, %r181};
	setp.gt.s32 	%p70, %r85, 15;
	setp.lt.f32 	%p71, %f234, %f148;
	or.pred  	%p72, %p70, %p71;
	mov.f32 	%f242, %f234;
	mov.u64 	%rd286, %rd278;
	@%p72 bra 	$L__BB2_177;
	setp.gt.f32 	%p73, %f234, %f148;
	mov.f32 	%f242, %f148;
	mov.u64 	%rd286, %rd159;
	@%p73 bra 	$L__BB2_177;
	setp.lt.s64 	%p74, %rd278, %rd159;
	selp.f32 	%f242, %f234, %f148, %p74;
	min.s64 	%rd286, %rd278, %rd159;
$L__BB2_177:
	setp.ne.s32 	%p75, %r85, 0;
	@%p75 bra 	$L__BB2_179;
	shr.u32 	%r186, %r35, 1;
	and.b32  	%r187, %r186, 496;
	mov.u32 	%r188, _ZN6thrust24THRUST_300001_SM_1000_NS8cuda_cub4core6detail5shmemE;
	add.s32 	%r189, %r188, %r187;
	st.shared.f32 	[%r189+8], %f242;
	st.shared.u64 	[%r189+16], %rd286;
$L__BB2_179:
	bar.sync 	0;
	setp.ne.s32 	%p76, %r35, 0;
	@%p76 bra 	$L__BB2_201;
	ld.shared.f32 	%f151, [_ZN6thrust24THRUST_300001_SM_1000_NS8cuda_cub4core6detail5shmemE+24];
	ld.shared.u64 	%rd162, [_ZN6thrust24THRUST_300001_SM_1000_NS8cuda_cub4core6detail5shmemE+32];
	setp.lt.f32 	%p77, %f242, %f151;
	mov.f32 	%f236, %f242;
	mov.u64 	%rd280, %rd286;
	@%p77 bra 	$L__BB2_183;
	setp.lt.f32 	%p78, %f151, %f242;
	mov.f32 	%f236, %f151;
	mov.u64 	%rd280, %rd162;
	@%p78 bra 	$L__BB2_183;
	setp.lt.s64 	%p79, %rd286, %rd162;
	selp.f32 	%f236, %f242, %f151, %p79;
	min.s64 	%rd280, %rd286, %rd162;
$L__BB2_183:
	ld.shared.f32 	%f154, [_ZN6thrust24THRUST_300001_SM_1000_NS8cuda_cub4core6detail5shmemE+40];
	ld.shared.u64 	%rd165, [_ZN6thrust24THRUST_300001_SM_1000_NS8cuda_cub4core6detail5shmemE+48];
	setp.lt.f32 	%p80, %f236, %f154;
	mov.f32 	%f237, %f236;
	mov.u64 	%rd281, %rd280;
	@%p80 bra 	$L__BB2_186;
	setp.lt.f32 	%p81, %f154, %f236;
	mov.f32 	%f237, %f154;
	mov.u64 	%rd281, %rd165;
	@%p81 bra 	$L__BB2_186;
	setp.lt.s64 	%p82, %rd280, %rd165;
	selp.f32 	%f237, %f236, %f154, %p82;
	min.s64 	%rd281, %rd280, %rd165;
$L__BB2_186:
	ld.shared.f32 	%f157, [_ZN6thrust24THRUST_300001_SM_1000_NS8cuda_cub4core6detail5shmemE+56];
	ld.shared.u64 	%rd168, [_ZN6thrust24THRUST_300001_SM_1000_NS8cuda_cub4core6detail5shmemE+64];
	setp.lt.f32 	%p83, %f237, %f157;
	mov.f32 	%f238, %f237;
	mov.u64 	%rd282, %rd281;
	@%p83 bra 	$L__BB2_189;
	setp.lt.f32 	%p84, %f157, %f237;
	mov.f32 	%f238, %f157;
	mov.u64 	%rd282, %rd168;
	@%p84 bra 	$L__BB2_189;
	setp.lt.s64 	%p85, %rd281, %rd168;
	selp.f32 	%f238, %f237, %f157, %p85;
	min.s64 	%rd282, %rd281, %rd168;
$L__BB2_189:
	ld.shared.f32 	%f160, [_ZN6thrust24THRUST_300001_SM_1000_NS8cuda_cub4core6detail5shmemE+72];
	ld.shared.u64 	%rd171, [_ZN6thrust24THRUST_300001_SM_1000_NS8cuda_cub4core6detail5shmemE+80];
	setp.lt.f32 	%p86, %f238, %f160;
	mov.f32 	%f239, %f238;
	mov.u64 	%rd283, %rd282;
	@%p86 bra 	$L__BB2_192;
	setp.lt.f32 	%p87, %f160, %f238;
	mov.f32 	%f239, %f160;
	mov.u64 	%rd283, %rd171;
	@%p87 bra 	$L__BB2_192;
	setp.lt.s64 	%p88, %rd282, %rd171;
	selp.f32 	%f239, %f238, %f160, %p88;
	min.s64 	%rd283, %rd282, %rd171;
$L__BB2_192:
	ld.shared.f32 	%f163, [_ZN6thrust24THRUST_300001_SM_1000_NS8cuda_cub4core6detail5shmemE+88];
	ld.shared.u64 	%rd174, [_ZN6thrust24THRUST_300001_SM_1000_NS8cuda_cub4core6detail5shmemE+96];
	setp.lt.f32 	%p89, %f239, %f163;
	mov.f32 	%f240, %f239;
	mov.u64 	%rd284, %rd283;
	@%p89 bra 	$L__BB2_195;
	setp.lt.f32 	%p90, %f163, %f239;
	mov.f32 	%f240, %f163;
	mov.u64 	%rd284, %rd174;
	@%p90 bra 	$L__BB2_195;
	setp.lt.s64 	%p91, %rd283, %rd174;
	selp.f32 	%f240, %f239, %f163, %p91;
	min.s64 	%rd284, %rd283, %rd174;
$L__BB2_195:
	ld.shared.f32 	%f166, [_ZN6thrust24THRUST_300001_SM_1000_NS8cuda_cub4core6detail5shmemE+104];
	ld.shared.u64 	%rd177, [_ZN6thrust24THRUST_300001_SM_1000_NS8cuda_cub4core6detail5shmemE+112];
	setp.lt.f32 	%p92, %f240, %f166;
	mov.f32 	%f241, %f240;
	mov.u64 	%rd285, %rd284;
	@%p92 bra 	$L__BB2_198;
	setp.lt.f32 	%p93, %f166, %f240;
	mov.f32 	%f241, %f166;
	mov.u64 	%rd285, %rd177;
	@%p93 bra 	$L__BB2_198;
	setp.lt.s64 	%p94, %rd284, %rd177;
	selp.f32 	%f241, %f240, %f166, %p94;
	min.s64 	%rd285, %rd284, %rd177;
$L__BB2_198:
	ld.shared.f32 	%f169, [_ZN6thrust24THRUST_300001_SM_1000_NS8cuda_cub4core6detail5shmemE+120];
	ld.shared.u64 	%rd180, [_ZN6thrust24THRUST_300001_SM_1000_NS8cuda_cub4core6detail5shmemE+128];
	setp.lt.f32 	%p95, %f241, %f169;
	mov.f32 	%f242, %f241;
	mov.u64 	%rd286, %rd285;
	@%p95 bra 	$L__BB2_201;
	setp.lt.f32 	%p96, %f169, %f241;
	mov.f32 	%f242, %f169;
	mov.u64 	%rd286, %rd180;
	@%p96 bra 	$L__BB2_201;
	setp.lt.s64 	%p97, %rd285, %rd180;
	selp.f32 	%f242, %f241, %f169, %p97;
	min.s64 	%rd286, %rd285, %rd180;
$L__BB2_201:
	mov.u32 	%r415, %tid.x;
	setp.ne.s32 	%p224, %r415, 0;
	@%p224 bra 	$L__BB2_203;
	ld.param.u64 	%rd222, [_ZN6thrust24THRUST_300001_SM_1000_NS8cuda_cub4core6detail13_kernel_agentINS1_8__reduce11ReduceAgentINS0_12zip_iteratorIN4cuda3std3__45tupleIJNS0_6detail15normal_iteratorINS0_10device_ptrIfEEEENS0_17counting_iteratorIlNS0_11use_defaultESI_SI_EEEEEEEPNSB_IJflEEESM_iNS1_9__extrema9arg_min_fIflNSA_4lessIfEEEEEEJSL_SN_iN3cub18CUB_300001_SM_100013GridEvenShareIiEENSV_9GridQueueIjEESS_EEEvDpT0__param_1];
	cvta.to.global.u64 	%rd219, %rd222;
	mul.wide.u32 	%rd220, %r1, 16;
	add.s64 	%rd221, %rd219, %rd220;
	st.global.f32 	[%rd221], %f242;
	st.global.u64 	[%rd221+8], %rd286;
$L__BB2_203:
	ret;

}
	// .globl	_ZN6thrust24THRUST_300001_SM_1000_NS8cuda_cub4core6detail13_kernel_agentINS1_8__reduce10DrainAgentIiEEJN3cub18CUB_300001_SM_10009GridQueueIjEEiEEEvDpT0_
.visible .entry _ZN6thrust24THRUST_300001_SM_1000_NS8cuda_cub4core6detail13_kernel_agentINS1_8__reduce10DrainAgentIiEEJN3cub18CUB_300001_SM_10009GridQueueIjEEiEEEvDpT0_(
	.param .align 8 .b8 _ZN6thrust24THRUST_300001_SM_1000_NS8cuda_cub4core6detail13_kernel_agentINS1_8__reduce10DrainAgentIiEEJN3cub18CUB_300001_SM_10009GridQueueIjEEiEEEvDpT0__param_0[8],
	.param .u32 _ZN6thrust24THRUST_300001_SM_1000_NS8cuda_cub4core6detail13_kernel_agentINS1_8__reduce10DrainAgentIiEEJN3cub18CUB_300001_SM_10009GridQueueIjEEiEEEvDpT0__param_1
)
.maxntid 1
{
	.reg .b32 	%r<3>;
	.reg .b64 	%rd<3>;

	ld.param.u64 	%rd1, [_ZN6thrust24THRUST_300001_SM_1000_NS8cuda_cub4core6detail13_kernel_agentINS1_8__reduce10DrainAgentIiEEJN3cub18CUB_300001_SM_10009GridQueueIjEEiEEEvDpT0__param_0];
	ld.param.u32 	%r1, [_ZN6thrust24THRUST_300001_SM_1000_NS8cuda_cub4core6detail13_kernel_agentINS1_8__reduce10DrainAgentIiEEJN3cub18CUB_300001_SM_10009GridQueueIjEEiEEEvDpT0__param_1];
	cvta.to.global.u64 	%rd2, %rd1;
	st.global.u32 	[%rd2], %r1;
	mov.b32 	%r2, 0;
	st.global.u32 	[%rd2+4], %r2;
	ret;

}
	// .globl	_ZN6thrust24THRUST_300001_SM_1000_NS8cuda_cub4core6detail13_kernel_agentINS1_8__reduce11ReduceAgentIPN4cuda3std3__45tupleIJflEEESC_SB_iNS1_9__extrema9arg_min_fIflNS9_4lessIfEEEEEEJSC_SC_iSH_EEEvDpT0_
.visible .entry _ZN6thrust24THRUST_300001_SM_1000_NS8cuda_cub4core6detail13_kernel_agentINS1_8__reduce11ReduceAgentIPN4cuda3std3__45tupleIJflEEESC_SB_iNS1_9__extrema9arg_min_fIflNS9_4lessIfEEEEEEJSC_SC_iSH_EEEvDpT0_(
	.param .u64 .ptr .align 1 _ZN6thrust24THRUST_300001_SM_1000_NS8cuda_cub4core6detail13_kernel_agentINS1_8__reduce11ReduceAgentIPN4cuda3std3__45tupleIJflEEESC_SB_iNS1_9__extrema9arg_min_fIflNS9_4lessIfEEEEEEJSC_SC_iSH_EEEvDpT0__param_0,
	.param .u64 .ptr .align 1 _ZN6thrust24THRUST_300001_SM_1000_NS8cuda_cub4core6detail13_kernel_agentINS1_8__reduce11ReduceAgentIPN4cuda3std3__45tupleIJflEEESC_SB_iNS1_9__extrema9arg_min_fIflNS9_4lessIfEEEEEEJSC_SC_iSH_EEEvDpT0__param_1,
	.param .u32 _ZN6thrust24THRUST_300001_SM_1000_NS8cuda_cub4core6detail13_kernel_agentINS1_8__reduce11ReduceAgentIPN4cuda3std3__45tupleIJflEEESC_SB_iNS1_9__extrema9arg_min_fIflNS9_4lessIfEEEEEEJSC_SC_iSH_EEEvDpT0__param_2,
	.param .align 1 .b8 _ZN6thrust24THRUST_300001_SM_1000_NS8cuda_cub4core6detail13_kernel_agentINS1_8__reduce11ReduceAgentIPN4cuda3std3__45tupleIJflEEESC_SB_iNS1_9__extrema9arg_min_fIflNS9_4lessIfEEEEEEJSC_SC_iSH_EEEvDpT0__param_3[1]
)
.maxntid 256
{
	.reg .pred 	%p<228>;
	.reg .b32 	%r<432>;
	.reg .b32 	%f<248>;
	.reg .b64 	%rd<356>;

	ld.param.u64 	%rd186, [_ZN6thrust24THRUST_300001_SM_1000_NS8cuda_cub4core6detail13_kernel_agentINS1_8__reduce11ReduceAgentIPN4cuda3std3__45tupleIJflEEESC_SB_iNS1_9__extrema9arg_min_fIflNS9_4lessIfEEEEEEJSC_SC_iSH_EEEvDpT0__param_0];
	ld.param.u64 	%rd187, [_ZN6thrust24THRUST_300001_SM_1000_NS8cuda_cub4core6detail13_kernel_agentINS1_8__reduce11ReduceAgentIPN4cuda3std3__45tupleIJflEEESC_SB_iNS1_9__extrema9arg_min_fIflNS9_4lessIfEEEEEEJSC_SC_iSH_EEEvDpT0__param_1];
	ld.param.u32 	%r37, [_ZN6thrust24THRUST_300001_SM_1000_NS8cuda_cub4core6detail13_kernel_agentINS1_8__reduce11ReduceAgentIPN4cuda3std3__45tupleIJflEEESC_SB_iNS1_9__extrema9arg_min_fIflNS9_4lessIfEEEEEEJSC_SC_iSH_EEEvDpT0__param_2];
	setp.eq.s32 	%p1, %r37, 0;
	@%p1 bra 	$L__BB4_205;
	setp.gt.s32 	%p2, %r37, 1279;
	@%p2 bra 	$L__BB4_111;
	mov.u32 	%r1, %tid.x;
	setp.ge.s32 	%p101, %r1, %r37;
	mov.f32 	%f191, 0f00000000;
	mov.b64 	%rd298, 0;
	mov.u32 	%r422, %r1;
	@%p101 bra 	$L__BB4_4;
	mul.wide.u32 	%rd263, %r1, 16;
	add.s64 	%rd260, %rd186, %rd263;
	// begin inline asm
	ld.global.nc.u64 %rd259, [%rd260];
	// end inline asm
	mov.b64 	{%r183, %r184}, %rd259;
	mov.b32 	%f191, %r183;
	add.s64 	%rd262, %rd260, 8;
	// begin inline asm
	ld.global.nc.u64 %rd298, [%rd262];
	// end inline asm
	add.s32 	%r422, %r1, 256;
$L__BB4_4:
	setp.ge.s32 	%p102, %r422, %r37;
	@%p102 bra 	$L__BB4_25;
	not.b32 	%r185, %r422;
	add.s32 	%r4, %r37, %r185;
	and.b32  	%r186, %r4, 768;
	setp.eq.s32 	%p103, %r186, 768;
	@%p103 bra 	$L__BB4_11;
	mul.wide.u32 	%rd265, %r422, 16;
	add.s64 	%rd289, %rd186, %rd265;
	shr.u32 	%r187, %r4, 8;
	add.s32 	%r188, %r187, 1;
	and.b32  	%r189, %r188, 3;
	neg.s32 	%r420, %r189;
$L__BB4_7:
	.pragma "nounroll";
	mov.u64 	%rd5, %rd298;
	mov.f32 	%f3, %f191;
	// begin inline asm
	ld.global.nc.u64 %rd266, [%rd289];
	// end inline asm
	mov.b64 	{%r190, %r191}, %rd266;
	mov.b32 	%f4, %r190;
	add.s64 	%rd269, %rd289, 8;
	// begin inline asm
	ld.global.nc.u64 %rd268, [%rd269];
	// end inline asm
	setp.lt.f32 	%p104, %f3, %f4;
	@%p104 bra 	$L__BB4_10;
	setp.lt.f32 	%p105, %f4, %f3;
	mov.u64 	%rd298, %rd268;
	mov.f32 	%f191, %f4;
	@%p105 bra 	$L__BB4_10;
	setp.lt.s64 	%p106, %rd5, %rd268;
	min.s64 	%rd298, %rd5, %rd268;
	selp.f32 	%f191, %f3, %f4, %p106;
$L__BB4_10:
	add.s32 	%r422, %r422, 256;
	add.s64 	%rd289, %rd289, 4096;
	add.s32 	%r420, %r420, 1;
	setp.ne.s32 	%p107, %r420, 0;
	@%p107 bra 	$L__BB4_7;
$L__BB4_11:
	setp.lt.u32 	%p108, %r4, 768;
	@%p108 bra 	$L__BB4_25;
$L__BB4_12:
	mul.wide.s32 	%rd274, %r422, 16;
	add.s64 	%rd271, %rd186, %rd274;
	// begin inline asm
	ld.global.nc.u64 %rd270, [%rd271];
	// end inline asm
	mov.b64 	{%r192, %r193}, %rd270;
	mov.b32 	%f10, %r192;
	add.s64 	%rd273, %rd271, 8;
	// begin inline asm
	ld.global.nc.u64 %rd272, [%rd273];
	// end inline asm
	setp.lt.f32 	%p109, %f191, %f10;
	mov.u64 	%rd295, %rd298;
	mov.f32 	%f188, %f191;
	@%p109 bra 	$L__BB4_15;
	setp.lt.f32 	%p110, %f10, %f191;
	mov.u64 	%rd295, %rd272;
	mov.f32 	%f188, %f10;
	@%p110 bra 	$L__BB4_15;
	setp.lt.s64 	%p111, %rd298, %rd272;
	min.s64 	%rd295, %rd298, %rd272;
	selp.f32 	%f188, %f191, %f10, %p111;
$L__BB4_15:
	add.s64 	%rd276, %rd271, 4096;
	// begin inline asm
	ld.global.nc.u64 %rd275, [%rd276];
	// end inline asm
	mov.b64 	{%r194, %r195}, %rd275;
	mov.b32 	%f13, %r194;
	add.s64 	%rd278, %rd271, 4104;
	// begin inline asm
	ld.global.nc.u64 %rd277, [%rd278];
	// end inline asm
	setp.lt.f32 	%p112, %f188, %f13;
	mov.u64 	%rd296, %rd295;
	mov.f32 	%f189, %f188;
	@%p112 bra 	$L__BB4_18;
	setp.lt.f32 	%p113, %f13, %f188;
	mov.u64 	%rd296, %rd277;
	mov.f32 	%f189, %f13;
	@%p113 bra 	$L__BB4_18;
	setp.lt.s64 	%p114, %rd295, %rd277;
	min.s64 	%rd296, %rd295, %rd277;
	selp.f32 	%f189, %f188, %f13, %p114;
$L__BB4_18:
	add.s64 	%rd280, %rd271, 8192;
	// begin inline asm
	ld.global.nc.u64 %rd279, [%rd280];
	// end inline asm
	mov.b64 	{%r196, %r197}, %rd279;
	mov.b32 	%f16, %r196;
	add.s64 	%rd282, %rd271, 8200;
	// begin inline asm
	ld.global.nc.u64 %rd281, [%rd282];
	// end inline asm
	setp.lt.f32 	%p115, %f189, %f16;
	mov.u64 	%rd297, %rd296;
	mov.f32 	%f190, %f189;
	@%p115 bra 	$L__BB4_21;
	setp.lt.f32 	%p116, %f16, %f189;
	mov.u64 	%rd297, %rd281;
	mov.f32 	%f190, %f16;
	@%p116 bra 	$L__BB4_21;
	setp.lt.s64 	%p117, %rd296, %rd281;
	min.s64 	%rd297, %rd296, %rd281;
	selp.f32 	%f190, %f189, %f16, %p117;
$L__BB4_21:
	add.s64 	%rd284, %rd271, 12288;
	// begin inline asm
	ld.global.nc.u64 %rd283, [%rd284];
	// end inline asm
	mov.b64 	{%r198, %r199}, %rd283;
	mov.b32 	%f19, %r198;
	add.s64 	%rd286, %rd271, 12296;
	// begin inline asm
	ld.global.nc.u64 %rd285, [%rd286];
	// end inline asm
	setp.lt.f32 	%p118, %f190, %f19;
	mov.u64 	%rd298, %rd297;
	mov.f32 	%f191, %f190;
	@%p118 bra 	$L__BB4_24;
	setp.lt.f32 	%p119, %f19, %f190;
	mov.u64 	%rd298, %rd285;
	mov.f32 	%f191, %f19;
	@%p119 bra 	$L__BB4_24;
	setp.lt.s64 	%p120, %rd297, %rd285;
	min.s64 	%rd298, %rd297, %rd285;
	selp.f32 	%f191, %f190, %f19, %p120;
$L__BB4_24:
	add.s32 	%r422, %r422, 1024;
	setp.lt.s32 	%p121, %r422, %r37;
	@%p121 bra 	$L__BB4_12;
$L__BB4_25:
	setp.lt.s32 	%p122, %r37, 256;
	@%p122 bra 	$L__BB4_65;
	// begin inline asm
	mov.u32 %r313, %laneid;
	// end inline asm
	mov.b32 	%r315, %f191;
	mov.b32 	%r331, 1;
	mov.b32 	%r332, 31;
	mov.b32 	%r333, -1;
	// begin inline asm
	shfl.sync.down.b32 %r314, %r315, %r331, %r332, %r333;
	// end inline asm
	mov.b32 	%f23, %r314;
	// begin inline asm
	shfl.sync.down.b32 %r319, %r320, %r331, %r332, %r333;
	// end inline asm
	mov.b64 	{%r325, %r330}, %rd298;
	// begin inline asm
	shfl.sync.down.b32 %r324, %r325, %r331, %r332, %r333;
	// end inline asm
	// begin inline asm
	shfl.sync.down.b32 %r329, %r330, %r331, %r332, %r333;
	// end inline asm
	mov.b64 	%rd27, {%r324, %r329};
	setp.gt.s32 	%p179, %r313, 30;
	setp.lt.f32 	%p180, %f191, %f23;
	or.pred  	%p181, %p179, %p180;
	mov.u64 	%rd300, %rd298;
	mov.f32 	%f193, %f191;
	@%p181 bra 	$L__BB4_29;
	setp.gt.f32 	%p182, %f191, %f23;
	mov.u64 	%rd300, %rd27;
	mov.f32 	%f193, %f23;
	@%p182 bra 	$L__BB4_29;
	setp.lt.s64 	%p183, %rd298, %rd27;
	min.s64 	%rd300, %rd298, %rd27;
	selp.f32 	%f193, %f191, %f23, %p183;
$L__BB4_29:
	mov.b32 	%r335, %f193;
	mov.b32 	%r351, 2;
	mov.b32 	%r352, 31;
	mov.b32 	%r353, -1;
	// begin inline asm
	shfl.sync.down.b32 %r334, %r335, %r351, %r352, %r353;
	// end inline asm
	mov.b32 	%f26, %r334;
	// begin inline asm
	shfl.sync.down.b32 %r339, %r340, %r351, %r352, %r353;
	// end inline asm
	mov.b64 	{%r345, %r350}, %rd300;
	// begin inline asm
	shfl.sync.down.b32 %r344, %r345, %r351, %r352, %r353;
	// end inline asm
	// begin inline asm
	shfl.sync.down.b32 %r349, %r350, %r351, %r352, %r353;
	// end inline asm
	mov.b64 	%rd30, {%r344, %r349};
	setp.gt.s32 	%p184, %r313, 29;
	setp.lt.f32 	%p185, %f193, %f26;
	or.pred  	%p186, %p184, %p185;
	mov.u64 	%rd301, %rd300;
	mov.f32 	%f194, %f193;
	@%p186 bra 	$L__BB4_32;
	setp.gt.f32 	%p187, %f193, %f26;
	mov.u64 	%rd301, %rd30;
	mov.f32 	%f194, %f26;
	@%p187 bra 	$L__BB4_32;
	setp.lt.s64 	%p188, %rd300, %rd30;
	min.s64 	%rd301, %rd300, %rd30;
	selp.f32 	%f194, %f193, %f26, %p188;
$L__BB4_32:
	mov.b32 	%r355, %f194;
	mov.b32 	%r371, 4;
	mov.b32 	%r372, 31;
	mov.b32 	%r373, -1;
	// begin inline asm
	shfl.sync.down.b32 %r354, %r355, %r371, %r372, %r373;
	// end inline asm
	mov.b32 	%f29, %r354;
	// begin inline asm
	shfl.sync.down.b32 %r359, %r360, %r371, %r372, %r373;
	// end inline asm
	mov.b64 	{%r365, %r370}, %rd301;
	// begin inline asm
	shfl.sync.down.b32 %r364, %r365, %r371, %r372, %r373;
	// end inline asm
	// begin inline asm
	shfl.sync.down.b32 %r369, %r370, %r371, %r372, %r373;
	// end inline asm
	mov.b64 	%rd33, {%r364, %r369};
	setp.gt.s32 	%p189, %r313, 27;
	setp.lt.f32 	%p190, %f194, %f29;
	or.pred  	%p191, %p189, %p190;
	mov.u64 	%rd302, %rd301;
	mov.f32 	%f195, %f194;
	@%p191 bra 	$L__BB4_35;
	setp.gt.f32 	%p192, %f194, %f29;
	mov.u64 	%rd302, %rd33;
	mov.f32 	%f195, %f29;
	@%p192 bra 	$L__BB4_35;
	setp.lt.s64 	%p193, %rd301, %rd33;
	min.s64 	%rd302, %rd301, %rd33;
	selp.f32 	%f195, %f194, %f29, %p193;
$L__BB4_35:
	mov.b32 	%r375, %f195;
	mov.b32 	%r391, 8;
	mov.b32 	%r392, 31;
	mov.b32 	%r393, -1;
	// begin inline asm
	shfl.sync.down.b32 %r374, %r375, %r391, %r392, %r393;
	// end inline asm
	mov.b32 	%f32, %r374;
	// begin inline asm
	shfl.sync.down.b32 %r379, %r380, %r391, %r392, %r393;
	// end inline asm
	mov.b64 	{%r385, %r390}, %rd302;
	// begin inline asm
	shfl.sync.down.b32 %r384, %r385, %r391, %r392, %r393;
	// end inline asm
	// begin inline asm
	shfl.sync.down.b32 %r389, %r390, %r391, %r392, %r393;
	// end inline asm
	mov.b64 	%rd36, {%r384, %r389};
	setp.gt.s32 	%p194, %r313, 23;
	setp.lt.f32 	%p195, %f195, %f32;
	or.pred  	%p196, %p194, %p195;
	mov.u64 	%rd303, %rd302;
	mov.f32 	%f196, %f195;
	@%p196 bra 	$L__BB4_38;
	setp.gt.f32 	%p197, %f195, %f32;
	mov.u64 	%rd303, %rd36;
	mov.f32 	%f196, %f32;
	@%p197 bra 	$L__BB4_38;
	setp.lt.s64 	%p198, %rd302, %rd36;
	min.s64 	%rd303, %rd302, %rd36;
	selp.f32 	%f196, %f195, %f32, %p198;
$L__BB4_38:
	mov.b32 	%r395, %f196;
	mov.b32 	%r411, 16;
	mov.b32 	%r412, 31;
	mov.b32 	%r413, -1;
	// begin inline asm
	shfl.sync.down.b32 %r394, %r395, %r411, %r412, %r413;
	// end inline asm
	mov.b32 	%f35, %r394;
	// begin inline asm
	shfl.sync.down.b32 %r399, %r400, %r411, %r412, %r413;
	// end inline asm
	mov.b64 	{%r405, %r410}, %rd303;
	// begin inline asm
	shfl.sync.down.b32 %r404, %r405, %r411, %r412, %r413;
	// end inline asm
	// begin inline asm
	shfl.sync.down.b32 %r409, %r410, %r411, %r412, %r413;
	// end inline asm
	mov.b64 	%rd39, {%r404, %r409};
	setp.gt.s32 	%p199, %r313, 15;
	setp.lt.f32 	%p200, %f196, %f35;
	or.pred  	%p201, %p199, %p200;
	mov.u64 	%rd355, %rd303;
	mov.f32 	%f247, %f196;
	@%p201 bra 	$L__BB4_41;
	setp.gt.f32 	%p202, %f196, %f35;
	mov.u64 	%rd355, %rd39;
	mov.f32 	%f247, %f35;
	@%p202 bra 	$L__BB4_41;
	setp.lt.s64 	%p203, %rd303, %rd39;
	min.s64 	%rd355, %rd303, %rd39;
	selp.f32 	%f247, %f196, %f35, %p203;
$L__BB4_41:
	setp.ne.s32 	%p204, %r313, 0;
	@%p204 bra 	$L__BB4_43;
	shr.u32 	%r414, %r1, 1;
	and.b32  	%r415, %r414, 496;
	mov.u32 	%r416, _ZN6thrust24THRUST_300001_SM_1000_NS8cuda_cub4core6detail5shmemE;
	add.s32 	%r417, %r416, %r415;
	st.shared.f32 	[%r417+8], %f247;
	st.shared.u64 	[%r417+16], %rd355;
$L__BB4_43:
	bar.sync 	0;
	setp.ne.s32 	%p205, %r1, 0;
	@%p205 bra 	$L__BB4_203;
	ld.shared.f32 	%f38, [_ZN6thrust24THRUST_300001_SM_1000_NS8cuda_cub4core6detail5shmemE+24];
	ld.shared.u64 	%rd42, [_ZN6thrust24THRUST_300001_SM_1000_NS8cuda_cub4core6detail5shmemE+32];
	setp.lt.f32 	%p206, %f247, %f38;
	mov.u64 	%rd305, %rd355;
	mov.f32 	%f198, %f247;
	@%p206 bra 	$L__BB4_47;
	setp.lt.f32 	%p207, %f38, %f247;
	mov.u64 	%rd305, %rd42;
	mov.f32 	%f198, %f38;
	@%p207 bra 	$L__BB4_47;
	setp.lt.s64 	%p208, %rd355, %rd42;
	min.s64 	%rd305, %rd355, %rd42;
	selp.f32 	%f198, %f247, %f38, %p208;
$L__BB4_47:
	ld.shared.f32 	%f41, [_ZN6thrust24THRUST_300001_SM_1000_NS8cuda_cub4core6detail5shmemE+40];
	ld.shared.u64 	%rd45, [_ZN6thrust24THRUST_300001_SM_1000_NS8cuda_cub4core6detail5shmemE+48];
	setp.lt.f32 	%p209, %f198, %f41;
	mov.u64 	%rd306, %rd305;
	mov.f32 	%f199, %f198;
	@%p209 bra 	$L__BB4_50;
	setp.lt.f32 	%p210, %f41, %f198;
	mov.u64 	%rd306, %rd45;
	mov.f32 	%f199, %f41;
	@%p210 bra 	$L__BB4_50;
	setp.lt.s64 	%p211, %rd305, %rd45;
	min.s64 	%rd306, %rd305, %rd45;
	selp.f32 	%f199, %f198, %f41, %p211;
$L__BB4_50:
	ld.shared.f32 	%f44, [_ZN6thrust24THRUST_300001_SM_1000_NS8cuda_cub4core6detail5shmemE+56];
	ld.shared.u64 	%rd48, [_ZN6thrust24THRUST_300001_SM_1000_NS8cuda_cub4core6detail5shmemE+64];
	setp.lt.f32 	%p212, %f199, %f44;
	mov.u64 	%rd307, %rd306;
	mov.f32 	%f200, %f199;
	@%p212 bra 	$L__BB4_53;
	setp.lt.f32 	%p213, %f44, %f199;
	mov.u64 	%rd307, %rd48;
	mov.f32 	%f200, %f44;
	@%p213 bra 	$L__BB4_53;
	setp.lt.s64 	%p214, %rd306, %rd48;
	min.s64 	%rd307, %rd306, %rd48;
	selp.f32 	%f200, %f199, %f44, %p214;
$L__BB4_53:
	ld.shared.f32 	%f47, [_ZN6thrust24THRUST_300001_SM_1000_NS8cuda_cub4core6detail5shmemE+72];
	ld.shared.u64 	%rd51, [_ZN6thrust24THRUST_300001_SM_1000_NS8cuda_cub4core6detail5shmemE+80];
	setp.lt.f32 	%p215, %f200, %f47;
	mov.u64 	%rd308, %rd307;
	mov.f32 	%f201, %f200;
	@%p215 bra 	$L__BB4_56;
	setp.lt.f32 	%p216, %f47, %f200;
	mov.u64 	%rd308, %rd51;
	mov.f32 	%f201, %f47;
	@%p216 bra 	$L__BB4_56;
	setp.lt.s64 	%p217, %rd307, %rd51;
	min.s64 	%rd308, %rd307, %rd51;
	selp.f32 	%f201, %f200, %f47, %p217;
$L__BB4_56:
	ld.shared.f32 	%f50, [_ZN6thrust24THRUST_300001_SM_1000_NS8cuda_cub4core6detail5shmemE+88];
	ld.shared.u64 	%rd54, [_ZN6thrust24THRUST_300001_SM_1000_NS8cuda_cub4core6detail5shmemE+96];
	setp.lt.f32 	%p218, %f201, %f50;
	mov.u64 	%rd309, %rd308;
	mov.f32 	%f202, %f201;
	@%p218 bra 	$L__BB4_59;
	setp.lt.f32 	%p219, %f50, %f201;
	mov.u64 	%rd309, %rd54;
	mov.f32 	%f202, %f50;
	@%p219 bra 	$L__BB4_59;
	setp.lt.s64 	%p220, %rd308, %rd54;
	min.s64 	%rd309, %rd308, %rd54;
	selp.f32 	%f202, %f201, %f50, %p220;
$L__BB4_59:
	ld.shared.f32 	%f53, [_ZN6thrust24THRUST_300001_SM_1000_NS8cuda_cub4core6detail5shmemE+104];
	ld.shared.u64 	%rd57, [_ZN6thrust24THRUST_300001_SM_1000_NS8cuda_cub4core6detail5shmemE+112];
	setp.lt.f32 	%p221, %f202, %f53;
	mov.u64 	%rd310, %rd309;
	mov.f32 	%f203, %f202;
	@%p221 bra 	$L__BB4_62;
	setp.lt.f32 	%p222, %f53, %f202;
	mov.u64 	%rd310, %rd57;
	mov.f32 	%f203, %f53;
	@%p222 bra 	$L__BB4_62;
	setp.lt.s64 	%p223, %rd309, %rd57;
	min.s64 	%rd310, %rd309, %rd57;
	selp.f32 	%f203, %f202, %f53, %p223;
$L__BB4_62:
	ld.shared.f32 	%f56, [_ZN6thrust24THRUST_300001_SM_1000_NS8cuda_cub4core6detail5shmemE+120];
	ld.shared.u64 	%rd60, [_ZN6thrust24THRUST_300001_SM_1000_NS8cuda_cub4core6detail5shmemE+128];
	setp.lt.f32 	%p224, %f203, %f56;
	mov.f32 	%f247, %f203;
	mov.u64 	%rd355, %rd310;
	@%p224 bra 	$L__BB4_203;
	setp.lt.f32 	%p225, %f56, %f203;
	mov.f32 	%f247, %f56;
	mov.u64 	%rd355, %rd60;
	@%p225 bra 	$L__BB4_203;
	setp.lt.s64 	%p226, %rd310, %rd60;
	min.s64 	%rd355, %rd310, %rd60;
	selp.f32 	%f247, %f203, %f56, %p226;
	bra.uni 	$L__BB4_203;
$L__BB4_65:
	// begin inline asm
	mov.u32 %r200, %laneid;
	// end inline asm
	and.b32  	%r221, %r1, 992;
	add.s32 	%r222, %r221, 32;
	setp.gt.s32 	%p123, %r222, %r37;
	not.b32 	%r223, %r221;
	add.s32 	%r224, %r37, %r223;
	selp.b32 	%r219, %r224, 31, %p123;
	mov.b32 	%r202, %f191;
	mov.b32 	%r218, 1;
	mov.b32 	%r220, -1;
	// begin inline asm
	shfl.sync.down.b32 %r201, %r202, %r218, %r219, %r220;
	// end inline asm
	mov.b32 	%f58, %r201;
	// begin inline asm
	shfl.sync.down.b32 %r206, %r207, %r218, %r219, %r220;
	// end inline asm
	mov.b64 	{%r212, %r217}, %rd298;
	// begin inline asm
	shfl.sync.down.b32 %r211, %r212, %r218, %r219, %r220;
	// end inline asm
	// begin inline asm
	shfl.sync.down.b32 %r216, %r217, %r218, %r219, %r220;
	// end inline asm
	mov.b64 	%rd62, {%r211, %r216};
	setp.ge.s32 	%p124, %r200, %r219;
	setp.lt.f32 	%p125, %f191, %f58;
	or.pred  	%p126, %p124, %p125;
	mov.u64 	%rd311, %rd298;
	mov.f32 	%f204, %f191;
	@%p126 bra 	$L__BB4_68;
	setp.gt.f32 	%p127, %f191, %f58;
	mov.u64 	%rd311, %rd62;
	mov.f32 	%f204, %f58;
	@%p127 bra 	$L__BB4_68;
	setp.lt.s64 	%p128, %rd298, %rd62;
	min.s64 	%rd311, %rd298, %rd62;
	selp.f32 	%f204, %f191, %f58, %p128;
$L__BB4_68:
	mov.b32 	%r226, %f204;
	mov.b32 	%r242, 2;
	mov.b32 	%r244, -1;
	// begin inline asm
	shfl.sync.down.b32 %r225, %r226, %r242, %r219, %r244;
	// end inline asm
	mov.b32 	%f61, %r225;
	// begin inline asm
	shfl.sync.down.b32 %r230, %r231, %r242, %r219, %r244;
	// end inline asm
	mov.b64 	{%r236, %r241}, %rd311;
	// begin inline asm
	shfl.sync.down.b32 %r235, %r236, %r242, %r219, %r244;
	// end inline asm
	// begin inline asm
	shfl.sync.down.b32 %r240, %r241, %r242, %r219, %r244;
	// end inline asm
	mov.b64 	%rd65, {%r235, %r240};
	add.s32 	%r245, %r200, 2;
	setp.gt.s32 	%p129, %r245, %r219;
	setp.lt.f32 	%p130, %f204, %f61;
	or.pred  	%p131, %p129, %p130;
	mov.u64 	%rd312, %rd311;
	mov.f32 	%f205, %f204;
	@%p131 bra 	$L__BB4_71;
	setp.gt.f32 	%p132, %f204, %f61;
	mov.u64 	%rd312, %rd65;
	mov.f32 	%f205, %f61;
	@%p132 bra 	$L__BB4_71;
	setp.lt.s64 	%p133, %rd311, %rd65;
	min.s64 	%rd312, %rd311, %rd65;
	selp.f32 	%f205, %f204, %f61, %p133;
$L__BB4_71:
	mov.b32 	%r247, %f205;
	mov.b32 	%r263, 4;
	mov.b32 	%r265, -1;
	// begin inline asm
	shfl.sync.down.b32 %r246, %r247, %r263, %r219, %r265;
	// end inline asm
	mov.b32 	%f64, %r246;
	// begin inline asm
	shfl.sync.down.b32 %r251, %r252, %r263, %r219, %r265;
	// end inline asm
	mov.b64 	{%r257, %r262}, %rd312;
	// begin inline asm
	shfl.sync.down.b32 %r256, %r257, %r263, %r219, %r265;
	// end inline asm
	// begin inline asm
	shfl.sync.down.b32 %r261, %r262, %r263, %r219, %r265;
	// end inline asm
	mov.b64 	%rd68, {%r256, %r261};
	add.s32 	%r266, %r200, 4;
	setp.gt.s32 	%p134, %r266, %r219;
	setp.lt.f32 	%p135, %f205, %f64;
	or.pred  	%p136, %p134, %p135;
	mov.f32 	%f206, %f205;
	mov.u64 	%rd313, %rd312;
	@%p136 bra 	$L__BB4_74;
	setp.gt.f32 	%p137, %f205, %f64;
	mov.f32 	%f206, %f64;
	mov.u64 	%rd313, %rd68;
	@%p137 bra 	$L__BB4_74;
	setp.lt.s64 	%p138, %rd312, %rd68;
	selp.f32 	%f206, %f205, %f64, %p138;
	min.s64 	%rd313, %rd312, %rd68;
$L__BB4_74:
	mov.b32 	%r268, %f206;
	mov.b32 	%r284, 8;
	mov.b32 	%r286, -1;
	// begin inline asm
	shfl.sync.down.b32 %r267, %r268, %r284, %r219, %r286;
	// end inline asm
	mov.b32 	%f67, %r267;
	// begin inline asm
	shfl.sync.down.b32 %r272, %r273, %r284, %r219, %r286;
	// end inline asm
	mov.b64 	{%r278, %r283}, %rd313;
	// begin inline asm
	shfl.sync.down.b32 %r277, %r278, %r284, %r219, %r286;
	// end inline asm
	// begin inline asm
	shfl.sync.down.b32 %r282, %r283, %r284, %r219, %r286;
	// end inline asm
	mov.b64 	%rd71, {%r277, %r282};
	add.s32 	%r287, %r200, 8;
	setp.gt.s32 	%p139, %r287, %r219;
	setp.lt.f32 	%p140, %f206, %f67;
	or.pred  	%p141, %p139, %p140;
	mov.f32 	%f207, %f206;
	mov.u64 	%rd314, %rd313;
	@%p141 bra 	$L__BB4_77;
	setp.gt.f32 	%p142, %f206, %f67;
	mov.f32 	%f207, %f67;
	mov.u64 	%rd314, %rd71;
	@%p142 bra 	$L__BB4_77;
	setp.lt.s64 	%p143, %rd313, %rd71;
	selp.f32 	%f207, %f206, %f67, %p143;
	min.s64 	%rd314, %rd313, %rd71;
$L__BB4_77:
	mov.b32 	%r289, %f207;
	mov.b32 	%r305, 16;
	mov.b32 	%r307, -1;
	// begin inline asm
	shfl.sync.down.b32 %r288, %r289, %r305, %r219, %r307;
	// end inline asm
	mov.b32 	%f70, %r288;
	// begin inline asm
	shfl.sync.down.b32 %r293, %r294, %r305, %r219, %r307;
	// end inline asm
	mov.b64 	{%r299, %r304}, %rd314;
	// begin inline asm
	shfl.sync.down.b32 %r298, %r299, %r305, %r219, %r307;
	// end inline asm
	// begin inline asm
	shfl.sync.down.b32 %r303, %r304, %r305, %r219, %r307;
	// end inline asm
	mov.b64 	%rd74, {%r298, %r303};
	add.s32 	%r308, %r200, 16;
	setp.gt.s32 	%p144, %r308, %r219;
	setp.lt.f32 	%p145, %f207, %f70;
	or.pred  	%p146, %p144, %p145;
	mov.f32 	%f247, %f207;
	mov.u64 	%rd355, %rd314;
	@%p146 bra 	$L__BB4_80;
	setp.gt.f32 	%p147, %f207, %f70;
	mov.f32 	%f247, %f70;
	mov.u64 	%rd355, %rd74;
	@%p147 bra 	$L__BB4_80;
	setp.lt.s64 	%p148, %rd314, %rd74;
	selp.f32 	%f247, %f207, %f70, %p148;
	min.s64 	%rd355, %rd314, %rd74;
$L__BB4_80:
	setp.ne.s32 	%p149, %r200, 0;
	@%p149 bra 	$L__BB4_82;
	shr.u32 	%r309, %r1, 1;
	and.b32  	%r310, %r309, 496;
	mov.u32 	%r311, _ZN6thrust24THRUST_300001_SM_1000_NS8cuda_cub4core6detail5shmemE;
	add.s32 	%r312, %r311, %r310;
	st.shared.f32 	[%r312+8], %f247;
	st.shared.u64 	[%r312+16], %rd355;
$L__BB4_82:
	bar.sync 	0;
	setp.ne.s32 	%p150, %r1, 0;
	@%p150 bra 	$L__BB4_203;
	setp.lt.s32 	%p151, %r37, 33;
	mov.f32 	%f209, %f247;
	mov.u64 	%rd316, %rd355;
	@%p151 bra 	$L__BB4_87;
	ld.shared.f32 	%f73, [_ZN6thrust24THRUST_300001_SM_1000_NS8cuda_cub4core6detail5shmemE+24];
	ld.shared.u64 	%rd77, [_ZN6thrust24THRUST_300001_SM_1000_NS8cuda_cub4core6detail5shmemE+32];
	setp.lt.f32 	%p152, %f247, %f73;
	mov.f32 	%f209, %f247;
	mov.u64 	%rd316, %rd355;
	@%p152 bra 	$L__BB4_87;
	setp.lt.f32 	%p153, %f73, %f247;
	mov.f32 	%f209, %f73;
	mov.u64 	%rd316, %rd77;
	@%p153 bra 	$L__BB4_87;
	setp.lt.s64 	%p154, %rd355, %rd77;
	selp.f32 	%f209, %f247, %f73, %p154;
	min.s64 	%rd316, %rd355, %rd77;
$L__BB4_87:
	setp.lt.s32 	%p155, %r37, 65;
	mov.f32 	%f210, %f209;
	mov.u64 	%rd317, %rd316;
	@%p155 bra 	$L__BB4_91;
	ld.shared.f32 	%f76, [_ZN6thrust24THRUST_300001_SM_1000_NS8cuda_cub4core6detail5shmemE+40];
	ld.shared.u64 	%rd80, [_ZN6thrust24THRUST_300001_SM_1000_NS8cuda_cub4core6detail5shmemE+48];
	setp.lt.f32 	%p156, %f209, %f76;
	mov.f32 	%f210, %f209;
	mov.u64 	%rd317, %rd316;
	@%p156 bra 	$L__BB4_91;
	setp.lt.f32 	%p157, %f76, %f209;
	mov.f32 	%f210, %f76;
	mov.u64 	%rd317, %rd80;
	@%p157 bra 	$L__BB4_91;
	setp.lt.s64 	%p158, %rd316, %rd80;
	selp.f32 	%f210, %f209, %f76, %p158;
	min.s64 	%rd317, %rd316, %rd80;
$L__BB4_91:
	setp.lt.s32 	%p159, %r37, 97;
	mov.f32 	%f211, %f210;
	mov.u64 	%rd318, %rd317;
	@%p159 bra 	$L__BB4_95;
	ld.shared.f32 	%f79, [_ZN6thrust24THRUST_300001_SM_1000_NS8cuda_cub4core6detail5shmemE+56];
	ld.shared.u64 	%rd83, [_ZN6thrust24THRUST_300001_SM_1000_NS8cuda_cub4core6detail5shmemE+64];
	setp.lt.f32 	%p160, %f210, %f79;
	mov.f32 	%f211, %f210;
	mov.u64 	%rd318, %rd317;
	@%p160 bra 	$L__BB4_95;
	setp.lt.f32 	%p161, %f79, %f210;
	mov.f32 	%f211, %f79;
	mov.u64 	%rd318, %rd83;
	@%p161 bra 	$L__BB4_95;
	setp.lt.s64 	%p162, %rd317, %rd83;
	selp.f32 	%f211, %f210, %f79, %p162;
	min.s64 	%rd318, %rd317, %rd83;
$L__BB4_95:
	setp.lt.s32 	%p163, %r37, 129;
	mov.f32 	%f212, %f211;
	mov.u64 	%rd319, %rd318;
	@%p163 bra 	$L__BB4_99;
	ld.shared.f32 	%f82, [_ZN6thrust24THRUST_300001_SM_1000_NS8cuda_cub4core6detail5shmemE+72];
	ld.shared.u64 	%rd86, [_ZN6thrust24THRUST_300001_SM_1000_NS8cuda_cub4core6detail5shmemE+80];
	setp.lt.f32 	%p164, %f211, %f82;
	mov.f32 	%f212, %f211;
	mov.u64 	%rd319, %rd318;
	@%p164 bra 	$L__BB4_99;
	setp.lt.f32 	%p165, %f82, %f211;
	mov.f32 	%f212, %f82;
	mov.u64 	%rd319, %rd86;
	@%p165 bra 	$L__BB4_99;
	setp.lt.s64 	%p166, %rd318, %rd86;
	selp.f32 	%f212, %f211, %f82, %p166;
	min.s64 	%rd319, %rd318, %rd86;
$L__BB4_99:
	setp.lt.s32 	%p167, %r37, 161;
	mov.f32 	%f213, %f212;
	mov.u64 	%rd320, %rd319;
	@%p167 bra 	$L__BB4_103;
	ld.shared.f32 	%f85, [_ZN6thrust24THRUST_300001_SM_1000_NS8cuda_cub4core6detail5shmemE+88];
	ld.shared.u64 	%rd89, [_ZN6thrust24THRUST_300001_SM_1000_NS8cuda_cub4core6detail5shmemE+96];
	setp.lt.f32 	%p168, %f212, %f85;
	mov.f32 	%f213, %f212;
	mov.u64 	%rd320, %rd319;
	@%p168 bra 	$L__BB4_103;
	setp.lt.f32 	%p169, %f85, %f212;
	mov.f32 	%f213, %f85;
	mov.u64 	%rd320, %rd89;
	@%p169 bra 	$L__BB4_103;
	setp.lt.s64 	%p170, %rd319, %rd89;
	selp.f32 	%f213, %f212, %f85, %p170;
	min.s64 	%rd320, %rd319, %rd89;
$L__BB4_103:
	setp.lt.s32 	%p171, %r37, 193;
	mov.f32 	%f214, %f213;
	mov.u64 	%rd321, %rd320;
	@%p171 bra 	$L__BB4_107;
	ld.shared.f32 	%f88, [_ZN6thrust24THRUST_300001_SM_1000_NS8cuda_cub4core6detail5shmemE+104];
	ld.shared.u64 	%rd92, [_ZN6thrust24THRUST_300001_SM_1000_NS8cuda_cub4core6detail5shmemE+112];
	setp.lt.f32 	%p172, %f213, %f88;
	mov.f32 	%f214, %f213;
	mov.u64 	%rd321, %rd320;
	@%p172 bra 	$L__BB4_107;
	setp.lt.f32 	%p173, %f88, %f213;
	mov.f32 	%f214, %f88;
	mov.u64 	%rd321, %rd92;
	@%p173 bra 	$L__BB4_107;
	setp.lt.s64 	%p174, %rd320, %rd92;
	selp.f32 	%f214, %f213, %f88, %p174;
	min.s64 	%rd321, %rd320, %rd92;
$L__BB4_107:
	setp.lt.s32 	%p175, %r37, 225;
	mov.f32 	%f247, %f214;
	mov.u64 	%rd355, %rd321;
	@%p175 bra 	$L__BB4_203;
	ld.shared.f32 	%f91, [_ZN6thrust24THRUST_300001_SM_1000_NS8cuda_cub4core6detail5shmemE+120];
	ld.shared.u64 	%rd95, [_ZN6thrust24THRUST_300001_SM_1000_NS8cuda_cub4core6detail5shmemE+128];
	setp.lt.f32 	%p176, %f214, %f91;
	mov.f32 	%f247, %f214;
	mov.u64 	%rd355, %rd321;
	@%p176 bra 	$L__BB4_203;
	setp.lt.f32 	%p177, %f91, %f214;
	mov.f32 	%f247, %f91;
	mov.u64 	%rd355, %rd95;
	@%p177 bra 	$L__BB4_203;
	setp.lt.s64 	%p178, %rd321, %rd95;
	selp.f32 	%f247, %f214, %f91, %p178;
	min.s64 	%rd355, %rd321, %rd95;
	bra.uni 	$L__BB4_203;
$L__BB4_111:
	mov.u32 	%r16, %tid.x;
	mul.wide.u32 	%rd208, %r16, 16;
	add.s64 	%rd189, %rd186, %rd208;
	// begin inline asm
	ld.global.nc.u64 %rd188, [%rd189];
	// end inline asm
	mov.b64 	{%r38, %r39}, %rd188;
	mov.b32 	%f93, %r38;
	add.s64 	%rd191, %rd189, 8;
	// begin inline asm
	ld.global.nc.u64 %rd190, [%rd191];
	// end inline asm
	add.s64 	%rd193, %rd189, 4096;
	// begin inline asm
	ld.global.nc.u64 %rd192, [%rd193];
	// end inline asm
	mov.b64 	{%r40, %r41}, %rd192;
	mov.b32 	%f94, %r40;
	add.s64 	%rd195, %rd189, 4104;
	// begin inline asm
	ld.global.nc.u64 %rd194, [%rd195];
	// end inline asm
	add.s64 	%rd197, %rd189, 8192;
	// begin inline asm
	ld.global.nc.u64 %rd196, [%rd197];
	// end inline asm
	mov.b64 	{%r42, %r43}, %rd196;
	mov.b32 	%f95, %r42;
	add.s64 	%rd199, %rd189, 8200;
	// begin inline asm
	ld.global.nc.u64 %rd198, [%rd199];
	// end inline asm
	add.s64 	%rd201, %rd189, 12288;
	// begin inline asm
	ld.global.nc.u64 %rd200, [%rd201];
	// end inline asm
	mov.b64 	{%r44, %r45}, %rd200;
	mov.b32 	%f96, %r44;
	add.s64 	%rd203, %rd189, 12296;
	// begin inline asm
	ld.global.nc.u64 %rd202, [%rd203];
	// end inline asm
	add.s64 	%rd205, %rd189, 16384;
	// begin inline asm
	ld.global.nc.u64 %rd204, [%rd205];
	// end inline asm
	mov.b64 	{%r46, %r47}, %rd204;
	mov.b32 	%f97, %r46;
	add.s64 	%rd207, %rd189, 16392;
	// begin inline asm
	ld.global.nc.u64 %rd206, [%rd207];
	// end inline asm
	setp.lt.f32 	%p3, %f93, %f94;
	mov.f32 	%f215, %f93;
	mov.u64 	%rd322, %rd190;
	@%p3 bra 	$L__BB4_114;
	setp.lt.f32 	%p4, %f94, %f93;
	mov.f32 	%f215, %f94;
	mov.u64 	%rd322, %rd194;
	@%p4 bra 	$L__BB4_114;
	setp.lt.s64 	%p5, %rd190, %rd194;
	selp.f32 	%f215, %f93, %f94, %p5;
	min.s64 	%rd322, %rd190, %rd194;
$L__BB4_114:
	setp.lt.f32 	%p6, %f215, %f95;
	mov.f32 	%f216, %f215;
	mov.u64 	%rd323, %rd322;
	@%p6 bra 	$L__BB4_117;
	setp.lt.f32 	%p7, %f95, %f215;
	mov.f32 	%f216, %f95;
	mov.u64 	%rd323, %rd198;
	@%p7 bra 	$L__BB4_117;
	setp.lt.s64 	%p8, %rd322, %rd198;
	selp.f32 	%f216, %f215, %f95, %p8;
	min.s64 	%rd323, %rd322, %rd198;
$L__BB4_117:
	setp.lt.f32 	%p9, %f216, %f96;
	mov.f32 	%f217, %f216;
	mov.u64 	%rd324, %rd323;
	@%p9 bra 	$L__BB4_120;
	setp.lt.f32 	%p10, %f96, %f216;
	mov.f32 	%f217, %f96;
	mov.u64 	%rd324, %rd202;
	@%p10 bra 	$L__BB4_120;
	setp.lt.s64 	%p11, %rd323, %rd202;
	selp.f32 	%f217, %f216, %f96, %p11;
	min.s64 	%rd324, %rd323, %rd202;
$L__BB4_120:
	setp.lt.f32 	%p12, %f217, %f97;
	mov.f32 	%f234, %f217;
	mov.u64 	%rd342, %rd324;
	@%p12 bra 	$L__BB4_123;
	setp.lt.f32 	%p13, %f97, %f217;
	mov.f32 	%f234, %f97;
	mov.u64 	%rd342, %rd206;
	@%p13 bra 	$L__BB4_123;
	setp.lt.s64 	%p14, %rd324, %rd206;
	selp.f32 	%f234, %f217, %f97, %p14;
	min.s64 	%rd342, %rd324, %rd206;
$L__BB4_123:
	setp.lt.u32 	%p15, %r37, 2560;
	mov.b32 	%r425, 1280;
	@%p15 bra 	$L__BB4_141;
	mov.b32 	%r425, 1280;
$L__BB4_125:
	mov.u32 	%r17, %r425;
	add.s32 	%r50, %r17, %r16;
	mul.wide.u32 	%rd229, %r50, 16;
	add.s64 	%rd210, %rd186, %rd229;
	// begin inline asm
	ld.global.nc.u64 %rd209, [%rd210];
	// end inline asm
	mov.b64 	{%r51, %r52}, %rd209;
	mov.b32 	%f107, %r51;
	add.s64 	%rd212, %rd210, 8;
	// begin inline asm
	ld.global.nc.u64 %rd211, [%rd212];
	// end inline asm
	add.s64 	%rd214, %rd210, 4096;
	// begin inline asm
	ld.global.nc.u64 %rd213, [%rd214];
	// end inline asm
	mov.b64 	{%r53, %r54}, %rd213;
	mov.b32 	%f108, %r53;
	add.s64 	%rd216, %rd210, 4104;
	// begin inline asm
	ld.global.nc.u64 %rd215, [%rd216];
	// end inline asm
	add.s64 	%rd218, %rd210, 8192;
	// begin inline asm
	ld.global.nc.u64 %rd217, [%rd218];
	// end inline asm
	mov.b64 	{%r55, %r56}, %rd217;
	mov.b32 	%f109, %r55;
	add.s64 	%rd220, %rd210, 8200;
	// begin inline asm
	ld.global.nc.u64 %rd219, [%rd220];
	// end inline asm
	add.s64 	%rd222, %rd210, 12288;
	// begin inline asm
	ld.global.nc.u64 %rd221, [%rd222];
	// end inline asm
	mov.b64 	{%r57, %r58}, %rd221;
	mov.b32 	%f110, %r57;
	add.s64 	%rd224, %rd210, 12296;
	// begin inline asm
	ld.global.nc.u64 %rd223, [%rd224];
	// end inline asm
	add.s64 	%rd226, %rd210, 16384;
	// begin inline asm
	ld.global.nc.u64 %rd225, [%rd226];
	// end inline asm
	mov.b64 	{%r59, %r60}, %rd225;
	mov.b32 	%f111, %r59;
	add.s64 	%rd228, %rd210, 16392;
	// begin inline asm
	ld.global.nc.u64 %rd227, [%rd228];
	// end inline asm
	setp.lt.f32 	%p16, %f234, %f107;
	mov.f32 	%f220, %f234;
	mov.u64 	%rd327, %rd342;
	@%p16 bra 	$L__BB4_128;
	setp.lt.f32 	%p17, %f107, %f234;
	mov.f32 	%f220, %f107;
	mov.u64 	%rd327, %rd211;
	@%p17 bra 	$L__BB4_128;
	setp.lt.s64 	%p18, %rd342, %rd211;
	selp.f32 	%f220, %f234, %f107, %p18;
	min.s64 	%rd327, %rd342, %rd211;
$L__BB4_128:
	setp.lt.f32 	%p19, %f220, %f108;
	mov.f32 	%f221, %f220;
	mov.u64 	%rd328, %rd327;
	@%p19 bra 	$L__BB4_131;
	setp.lt.f32 	%p20, %f108, %f220;
	mov.f32 	%f221, %f108;
	mov.u64 	%rd328, %rd215;
	@%p20 bra 	$L__BB4_131;
	setp.lt.s64 	%p21, %rd327, %rd215;
	selp.f32 	%f221, %f220, %f108, %p21;
	min.s64 	%rd328, %rd327, %rd215;
$L__BB4_131:
	setp.lt.f32 	%p22, %f221, %f109;
	mov.f32 	%f222, %f221;
	mov.u64 	%rd329, %rd328;
	@%p22 bra 	$L__BB4_134;
	setp.lt.f32 	%p23, %f109, %f221;
	mov.f32 	%f222, %f109;
	mov.u64 	%rd329, %rd219;
	@%p23 bra 	$L__BB4_134;
	setp.lt.s64 	%p24, %rd328, %rd219;
	selp.f32 	%f222, %f221, %f109, %p24;
	min.s64 	%rd329, %rd328, %rd219;
$L__BB4_134:
	setp.lt.f32 	%p25, %f222, %f110;
	mov.f32 	%f223, %f222;
	mov.u64 	%rd330, %rd329;
	@%p25 bra 	$L__BB4_137;
	setp.lt.f32 	%p26, %f110, %f222;
	mov.f32 	%f223, %f110;
	mov.u64 	%rd330, %rd223;
	@%p26 bra 	$L__BB4_137;
	setp.lt.s64 	%p27, %rd329, %rd223;
	selp.f32 	%f223, %f222, %f110, %p27;
	min.s64 	%rd330, %rd329, %rd223;
$L__BB4_137:
	setp.lt.f32 	%p28, %f223, %f111;
	mov.f32 	%f234, %f223;
	mov.u64 	%rd342, %rd330;
	@%p28 bra 	$L__BB4_140;
	setp.lt.f32 	%p29, %f111, %f223;
	mov.f32 	%f234, %f111;
	mov.u64 	%rd342, %rd227;
	@%p29 bra 	$L__BB4_140;
	setp.lt.s64 	%p30, %rd330, %rd227;
	selp.f32 	%f234, %f223, %f111, %p30;
	min.s64 	%rd342, %rd330, %rd227;
$L__BB4_140:
	add.s32 	%r425, %r17, 1280;
	add.s32 	%r61, %r17, 2560;
	setp.le.s32 	%p31, %r61, %r37;
	@%p31 bra 	$L__BB4_125;
$L__BB4_141:
	setp.le.s32 	%p32, %r37, %r425;
	@%p32 bra 	$L__BB4_164;
	sub.s32 	%r20, %r37, %r425;
	setp.ge.s32 	%p33, %r16, %r20;
	@%p33 bra 	$L__BB4_164;
	not.b32 	%r62, %r16;
	add.s32 	%r63, %r37, %r62;
	sub.s32 	%r21, %r63, %r425;
	and.b32  	%r64, %r21, 768;
	setp.eq.s32 	%p34, %r64, 768;
	mov.u32 	%r429, %r16;
	@%p34 bra 	$L__BB4_149;
	add.s32 	%r427, %r16, %r425;
	shr.u32 	%r65, %r21, 8;
	add.s32 	%r66, %r65, 1;
	and.b32  	%r67, %r66, 3;
	neg.s32 	%r426, %r67;
	mov.u32 	%r429, %r16;
$L__BB4_145:
	.pragma "nounroll";
	mov.u64 	%rd127, %rd342;
	mov.f32 	%f123, %f234;
	mul.wide.u32 	%rd235, %r427, 16;
	add.s64 	%rd232, %rd186, %rd235;
	// begin inline asm
	ld.global.nc.u64 %rd231, [%rd232];
	// end inline asm
	mov.b64 	{%r68, %r69}, %rd231;
	mov.b32 	%f124, %r68;
	add.s64 	%rd234, %rd232, 8;
	// begin inline asm
	ld.global.nc.u64 %rd233, [%rd234];
	// end inline asm
	setp.lt.f32 	%p35, %f123, %f124;
	@%p35 bra 	$L__BB4_148;
	setp.lt.f32 	%p36, %f124, %f123;
	mov.f32 	%f234, %f124;
	mov.u64 	%rd342, %rd233;
	@%p36 bra 	$L__BB4_148;
	setp.lt.s64 	%p37, %rd127, %rd233;
	selp.f32 	%f234, %f123, %f124, %p37;
	min.s64 	%rd342, %rd127, %rd233;
$L__BB4_148:
	add.s32 	%r429, %r429, 256;
	add.s32 	%r427, %r427, 256;
	add.s32 	%r426, %r426, 1;
	setp.ne.s32 	%p38, %r426, 0;
	@%p38 bra 	$L__BB4_145;
$L__BB4_149:
	setp.lt.u32 	%p39, %r21, 768;
	@%p39 bra 	$L__BB4_164;
	cvt.u64.u32 	%rd236, %r429;
	cvt.u64.u32 	%rd237, %r425;
	add.s64 	%rd238, %rd236, %rd237;
	shl.b64 	%rd239, %rd238, 4;
	add.s64 	%rd240, %rd239, %rd186;
	add.s64 	%rd337, %rd240, 12296;
	add.s32 	%r430, %r429, %r425;
$L__BB4_151:
	mul.wide.u32 	%rd245, %r430, 16;
	add.s64 	%rd242, %rd186, %rd245;
	// begin inline asm
	ld.global.nc.u64 %rd241, [%rd242];
	// end inline asm
	mov.b64 	{%r70, %r71}, %rd241;
	mov.b32 	%f130, %r70;
	add.s64 	%rd244, %rd242, 8;
	// begin inline asm
	ld.global.nc.u64 %rd243, [%rd244];
	// end inline asm
	setp.lt.f32 	%p40, %f234, %f130;
	mov.f32 	%f231, %f234;
	mov.u64 	%rd339, %rd342;
	@%p40 bra 	$L__BB4_154;
	setp.lt.f32 	%p41, %f130, %f234;
	mov.f32 	%f231, %f130;
	mov.u64 	%rd339, %rd243;
	@%p41 bra 	$L__BB4_154;
	setp.lt.s64 	%p42, %rd342, %rd243;
	selp.f32 	%f231, %f234, %f130, %p42;
	min.s64 	%rd339, %rd342, %rd243;
$L__BB4_154:
	add.s64 	%rd247, %rd337, -8200;
	// begin inline asm
	ld.global.nc.u64 %rd246, [%rd247];
	// end inline asm
	mov.b64 	{%r72, %r73}, %rd246;
	mov.b32 	%f133, %r72;
	add.s64 	%rd249, %rd337, -8192;
	// begin inline asm
	ld.global.nc.u64 %rd248, [%rd249];
	// end inline asm
	setp.lt.f32 	%p43, %f231, %f133;
	mov.f32 	%f232, %f231;
	mov.u64 	%rd340, %rd339;
	@%p43 bra 	$L__BB4_157;
	setp.lt.f32 	%p44, %f133, %f231;
	mov.f32 	%f232, %f133;
	mov.u64 	%rd340, %rd248;
	@%p44 bra 	$L__BB4_157;
	setp.lt.s64 	%p45, %rd339, %rd248;
	selp.f32 	%f232, %f231, %f133, %p45;
	min.s64 	%rd340, %rd339, %rd248;
$L__BB4_157:
	add.s64 	%rd251, %rd337, -4104;
	// begin inline asm
	ld.global.nc.u64 %rd250, [%rd251];
	// end inline asm
	mov.b64 	{%r74, %r75}, %rd250;
	mov.b32 	%f136, %r74;
	add.s64 	%rd253, %rd337, -4096;
	// begin inline asm
	ld.global.nc.u64 %rd252, [%rd253];
	// end inline asm
	setp.lt.f32 	%p46, %f232, %f136;
	mov.f32 	%f233, %f232;
	mov.u64 	%rd341, %rd340;
	@%p46 bra 	$L__BB4_160;
	setp.lt.f32 	%p47, %f136, %f232;
	mov.f32 	%f233, %f136;
	mov.u64 	%rd341, %rd252;
	@%p47 bra 	$L__BB4_160;
	setp.lt.s64 	%p48, %rd340, %rd252;
	selp.f32 	%f233, %f232, %f136, %p48;
	min.s64 	%rd341, %rd340, %rd252;
$L__BB4_160:
	add.s64 	%rd255, %rd337, -8;
	// begin inline asm
	ld.global.nc.u64 %rd254, [%rd255];
	// end inline asm
	mov.b64 	{%r76, %r77}, %rd254;
	mov.b32 	%f139, %r76;
	// begin inline asm
	ld.global.nc.u64 %rd256, [%rd337];
	// end inline asm
	setp.lt.f32 	%p49, %f233, %f139;
	mov.f32 	%f234, %f233;
	mov.u64 	%rd342, %rd341;
	@%p49 bra 	$L__BB4_163;
	setp.lt.f32 	%p50, %f139, %f233;
	mov.f32 	%f234, %f139;
	mov.u64 	%rd342, %rd256;
	@%p50 bra 	$L__BB4_163;
	setp.lt.s64 	%p51, %rd341, %rd256;
	selp.f32 	%f234, %f233, %f139, %p51;
	min.s64 	%rd342, %rd341, %rd256;
$L__BB4_163:
	add.s32 	%r429, %r429, 1024;
	add.s64 	%rd337, %rd337, 16384;
	add.s32 	%r430, %r430, 1024;
	setp.lt.s32 	%p52, %r429, %r20;
	@%p52 bra 	$L__BB4_151;
$L__BB4_164:
	// begin inline asm
	mov.u32 %r78, %laneid;
	// end inline asm
	mov.b32 	%r80, %f234;
	mov.b32 	%r96, 1;
	mov.b32 	%r97, 31;
	mov.b32 	%r98, -1;
	// begin inline asm
	shfl.sync.down.b32 %r79, %r80, %r96, %r97, %r98;
	// end inline asm
	mov.b32 	%f143, %r79;
	// begin inline asm
	shfl.sync.down.b32 %r84, %r85, %r96, %r97, %r98;
	// end inline asm
	mov.b64 	{%r90, %r95}, %rd342;
	// begin inline asm
	shfl.sync.down.b32 %r89, %r90, %r96, %r97, %r98;
	// end inline asm
	// begin inline asm
	shfl.sync.down.b32 %r94, %r95, %r96, %r97, %r98;
	// end inline asm
	mov.b64 	%rd150, {%r89, %r94};
	setp.gt.s32 	%p53, %r78, 30;
	setp.lt.f32 	%p54, %f234, %f143;
	or.pred  	%p55, %p53, %p54;
	mov.f32 	%f236, %f234;
	mov.u64 	%rd344, %rd342;
	@%p55 bra 	$L__BB4_167;
	setp.gt.f32 	%p56, %f234, %f143;
	mov.f32 	%f236, %f143;
	mov.u64 	%rd344, %rd150;
	@%p56 bra 	$L__BB4_167;
	setp.lt.s64 	%p57, %rd342, %rd150;
	selp.f32 	%f236, %f234, %f143, %p57;
	min.s64 	%rd344, %rd342, %rd150;
$L__BB4_167:
	mov.b32 	%r100, %f236;
	mov.b32 	%r116, 2;
	mov.b32 	%r117, 31;
	mov.b32 	%r118, -1;
	// begin inline asm
	shfl.sync.down.b32 %r99, %r100, %r116, %r117, %r118;
	// end inline asm
	mov.b32 	%f146, %r99;
	// begin inline asm
	shfl.sync.down.b32 %r104, %r105, %r116, %r117, %r118;
	// end inline asm
	mov.b64 	{%r110, %r115}, %rd344;
	// begin inline asm
	shfl.sync.down.b32 %r109, %r110, %r116, %r117, %r118;
	// end inline asm
	// begin inline asm
	shfl.sync.down.b32 %r114, %r115, %r116, %r117, %r118;
	// end inline asm
	mov.b64 	%rd153, {%r109, %r114};
	setp.gt.s32 	%p58, %r78, 29;
	setp.lt.f32 	%p59, %f236, %f146;
	or.pred  	%p60, %p58, %p59;
	mov.f32 	%f237, %f236;
	mov.u64 	%rd345, %rd344;
	@%p60 bra 	$L__BB4_170;
	setp.gt.f32 	%p61, %f236, %f146;
	mov.f32 	%f237, %f146;
	mov.u64 	%rd345, %rd153;
	@%p61 bra 	$L__BB4_170;
	setp.lt.s64 	%p62, %rd344, %rd153;
	selp.f32 	%f237, %f236, %f146, %p62;
	min.s64 	%rd345, %rd344, %rd153;
$L__BB4_170:
	mov.b32 	%r120, %f237;
	mov.b32 	%r136, 4;
	mov.b32 	%r137, 31;
	mov.b32 	%r138, -1;
	// begin inline asm
	shfl.sync.down.b32 %r119, %r120, %r136, %r137, %r138;
	// end inline asm
	mov.b32 	%f149, %r119;
	// begin inline asm
	shfl.sync.down.b32 %r124, %r125, %r136, %r137, %r138;
	// end inline asm
	mov.b64 	{%r130, %r135}, %rd345;
	// begin inline asm
	shfl.sync.down.b32 %r129, %r130, %r136, %r137, %r138;
	// end inline asm
	// begin inline asm
	shfl.sync.down.b32 %r134, %r135, %r136, %r137, %r138;
	// end inline asm
	mov.b64 	%rd156, {%r129, %r134};
	setp.gt.s32 	%p63, %r78, 27;
	setp.lt.f32 	%p64, %f237, %f149;
	or.pred  	%p65, %p63, %p64;
	mov.f32 	%f238, %f237;
	mov.u64 	%rd346, %rd345;
	@%p65 bra 	$L__BB4_173;
	setp.gt.f32 	%p66, %f237, %f149;
	mov.f32 	%f238, %f149;
	mov.u64 	%rd346, %rd156;
	@%p66 bra 	$L__BB4_173;
	setp.lt.s64 	%p67, %rd345, %rd156;
	selp.f32 	%f238, %f237, %f149, %p67;
	min.s64 	%rd346, %rd345, %rd156;
$L__BB4_173:
	mov.b32 	%r140, %f238;
	mov.b32 	%r156, 8;
	mov.b32 	%r157, 31;
	mov.b32 	%r158, -1;
	// begin inline asm
	shfl.sync.down.b32 %r139, %r140, %r156, %r157, %r158;
	// end inline asm
	mov.b32 	%f152, %r139;
	// begin inline asm
	shfl.sync.down.b32 %r144, %r145, %r156, %r157, %r158;
	// end inline asm
	mov.b64 	{%r150, %r155}, %rd346;
	// begin inline asm
	shfl.sync.down.b32 %r149, %r150, %r156, %r157, %r158;
	// end inline asm
	// begin inline asm
	shfl.sync.down.b32 %r154, %r155, %r156, %r157, %r158;
	// end inline asm
	mov.b64 	%rd159, {%r149, %r154};
	setp.gt.s32 	%p68, %r78, 23;
	setp.lt.f32 	%p69, %f238, %f152;
	or.pred  	%p70, %p68, %p69;
	mov.f32 	%f239, %f238;
	mov.u64 	%rd347, %rd346;
	@%p70 bra 	$L__BB4_176;
	setp.gt.f32 	%p71, %f238, %f152;
	mov.f32 	%f239, %f152;
	mov.u64 	%rd347, %rd159;
	@%p71 bra 	$L__BB4_176;
	setp.lt.s64 	%p72, %rd346, %rd159;
	selp.f32 	%f239, %f238, %f152, %p72;
	min.s64 	%rd347, %rd346, %rd159;
$L__BB4_176:
	mov.b32 	%r160, %f239;
	mov.b32 	%r176, 16;
	mov.b32 	%r177, 31;
	mov.b32 	%r178, -1;
	// begin inline asm
	shfl.sync.down.b32 %r159, %r160, %r176, %r177, %r178;
	// end inline asm
	mov.b32 	%f155, %r159;
	// begin inline asm
	shfl.sync.down.b32 %r164, %r165, %r176, %r177, %r178;
	// end inline asm
	mov.b64 	{%r170, %r175}, %rd347;
	// begin inline asm
	shfl.sync.down.b32 %r169, %r170, %r176, %r177, %r178;
	// end inline asm
	// begin inline asm
	shfl.sync.down.b32 %r174, %r175, %r176, %r177, %r178;
	// end inline asm
	mov.b64 	%rd162, {%r169, %r174};
	setp.gt.s32 	%p73, %r78, 15;
	setp.lt.f32 	%p74, %f239, %f155;
	or.pred  	%p75, %p73, %p74;
	mov.f32 	%f247, %f239;
	mov.u64 	%rd355, %rd347;
	@%p75 bra 	$L__BB4_179;
	setp.gt.f32 	%p76, %f239, %f155;
	mov.f32 	%f247, %f155;
	mov.u64 	%rd355, %rd162;
	@%p76 bra 	$L__BB4_179;
	setp.lt.s64 	%p77, %rd347, %rd162;
	selp.f32 	%f247, %f239, %f155, %p77;
	min.s64 	%rd355, %rd347, %rd162;
$L__BB4_179:
	setp.ne.s32 	%p78, %r78, 0;
	@%p78 bra 	$L__BB4_181;
	shr.u32 	%r179, %r16, 1;
	and.b32  	%r180, %r179, 496;
	mov.u32 	%r181, _ZN6thrust24THRUST_300001_SM_1000_NS8cuda_cub4core6detail5shmemE;
	add.s32 	%r182, %r181, %r180;
	st.shared.f32 	[%r182+8], %f247;
	st.shared.u64 	[%r182+16], %rd355;
$L__BB4_181:
	bar.sync 	0;
	setp.ne.s32 	%p79, %r16, 0;
	@%p79 bra 	$L__BB4_203;
	ld.shared.f32 	%f158, [_ZN6thrust24THRUST_300001_SM_1000_NS8cuda_cub4core6detail5shmemE+24];
	ld.shared.u64 	%rd165, [_ZN6thrust24THRUST_300001_SM_1000_NS8cuda_cub4core6detail5shmemE+32];
	setp.lt.f32 	%p80, %f247, %f158;
	mov.f32 	%f241, %f247;
	mov.u64 	%rd349, %rd355;
	@%p80 bra 	$L__BB4_185;
	setp.lt.f32 	%p81, %f158, %f247;
	mov.f32 	%f241, %f158;
	mov.u64 	%rd349, %rd165;
	@%p81 bra 	$L__BB4_185;
	setp.lt.s64 	%p82, %rd355, %rd165;
	selp.f32 	%f241, %f247, %f158, %p82;
	min.s64 	%rd349, %rd355, %rd165;
$L__BB4_185:
	ld.shared.f32 	%f161, [_ZN6thrust24THRUST_300001_SM_1000_NS8cuda_cub4core6detail5shmemE+40];
	ld.shared.u64 	%rd168, [_ZN6thrust24THRUST_300001_SM_1000_NS8cuda_cub4core6detail5shmemE+48];
	setp.lt.f32 	%p83, %f241, %f161;
	mov.f32 	%f242, %f241;
	mov.u64 	%rd350, %rd349;
	@%p83 bra 	$L__BB4_188;
	setp.lt.f32 	%p84, %f161, %f241;
	mov.f32 	%f242, %f161;
	mov.u64 	%rd350, %rd168;
	@%p84 bra 	$L__BB4_188;
	setp.lt.s64 	%p85, %rd349, %rd168;
	selp.f32 	%f242, %f241, %f161, %p85;
	min.s64 	%rd350, %rd349, %rd168;
$L__BB4_188:
	ld.shared.f32 	%f164, [_ZN6thrust24THRUST_300001_SM_1000_NS8cuda_cub4core6detail5shmemE+56];
	ld.shared.u64 	%rd171, [_ZN6thrust24THRUST_300001_SM_1000_NS8cuda_cub4core6detail5shmemE+64];
	setp.lt.f32 	%p86, %f242, %f164;
	mov.f32 	%f243, %f242;
	mov.u64 	%rd351, %rd350;
	@%p86 bra 	$L__BB4_191;
	setp.lt.f32 	%p87, %f164, %f242;
	mov.f32 	%f243, %f164;
	mov.u64 	%rd351, %rd171;
	@%p87 bra 	$L__BB4_191;
	setp.lt.s64 	%p88, %rd350, %rd171;
	selp.f32 	%f243, %f242, %f164, %p88;
	min.s64 	%rd351, %rd350, %rd171;
$L__BB4_191:
	ld.shared.f32 	%f167, [_ZN6thrust24THRUST_300001_SM_1000_NS8cuda_cub4core6detail5shmemE+72];
	ld.shared.u64 	%rd174, [_ZN6thrust24THRUST_300001_SM_1000_NS8cuda_cub4core6detail5shmemE+80];
	setp.lt.f32 	%p89, %f243, %f167;
	mov.f32 	%f244, %f243;
	mov.u64 	%rd352, %rd351;
	@%p89 bra 	$L__BB4_194;
	setp.lt.f32 	%p90, %f167, %f243;
	mov.f32 	%f244, %f167;
	mov.u64 	%rd352, %rd174;
	@%p90 bra 	$L__BB4_194;
	setp.lt.s64 	%p91, %rd351, %rd174;
	selp.f32 	%f244, %f243, %f167, %p91;
	min.s64 	%rd352, %rd351, %rd174;
$L__BB4_194:
	ld.shared.f32 	%f170, [_ZN6thrust24THRUST_300001_SM_1000_NS8cuda_cub4core6detail5shmemE+88];
	ld.shared.u64 	%rd177, [_ZN6thrust24THRUST_300001_SM_1000_NS8cuda_cub4core6detail5shmemE+96];
	setp.lt.f32 	%p92, %f244, %f170;
	mov.f32 	%f245, %f244;
	mov.u64 	%rd353, %rd352;
	@%p92 bra 	$L__BB4_197;
	setp.lt.f32 	%p93, %f170, %f244;
	mov.f32 	%f245, %f170;
	mov.u64 	%rd353, %rd177;
	@%p93 bra 	$L__BB4_197;
	setp.lt.s64 	%p94, %rd352, %rd177;
	selp.f32 	%f245, %f244, %f170, %p94;
	min.s64 	%rd353, %rd352, %rd177;
$L__BB4_197:
	ld.shared.f32 	%f173, [_ZN6thrust24THRUST_300001_SM_1000_NS8cuda_cub4core6detail5shmemE+104];
	ld.shared.u64 	%rd180, [_ZN6thrust24THRUST_300001_SM_1000_NS8cuda_cub4core6detail5shmemE+112];
	setp.lt.f32 	%p95, %f245, %f173;
	mov.f32 	%f246, %f245;
	mov.u64 	%rd354, %rd353;
	@%p95 bra 	$L__BB4_200;
	setp.lt.f32 	%p96, %f173, %f245;
	mov.f32 	%f246, %f173;
	mov.u64 	%rd354, %rd180;
	@%p96 bra 	$L__BB4_200;
	setp.lt.s64 	%p97, %rd353, %rd180;
	selp.f32 	%f246, %f245, %f173, %p97;
	min.s64 	%rd354, %rd353, %rd180;
$L__BB4_200:
	ld.shared.f32 	%f176, [_ZN6thrust24THRUST_300001_SM_1000_NS8cuda_cub4core6detail5shmemE+120];
	ld.shared.u64 	%rd183, [_ZN6thrust24THRUST_300001_SM_1000_NS8cuda_cub4core6detail5shmemE+128];
	setp.lt.f32 	%p98, %f246, %f176;
	mov.f32 	%f247, %f246;
	mov.u64 	%rd355, %rd354;
	@%p98 bra 	$L__BB4_203;
	setp.lt.f32 	%p99, %f176, %f246;
	mov.f32 	%f247, %f176;
	mov.u64 	%rd355, %rd183;
	@%p99 bra 	$L__BB4_203;
	setp.lt.s64 	%p100, %rd354, %rd183;
	selp.f32 	%f247, %f246, %f176, %p100;
	min.s64 	%rd355, %rd354, %rd183;
$L__BB4_203:
	mov.u32 	%r418, %tid.x;
	setp.ne.s32 	%p227, %r418, 0;
	@%p227 bra 	$L__BB4_205;
	cvta.to.global.u64 	%rd287, %rd187;
	st.global.f32 	[%rd287], %f247;
	st.global.u64 	[%rd287+8], %rd355;
$L__BB4_205:
	ret;

}
	// .globl	_ZN6thrust24THRUST_300001_SM_1000_NS8cuda_cub4core6detail13_kernel_agentINS1_8__reduce11ReduceAgentINS0_12zip_iteratorIN4cuda3std3__45tupleIJNS0_6detail15normal_iteratorINS0_10device_ptrIfEEEENS0_17counting_iteratorIlNS0_11use_defaultESI_SI_EEEEEEEPNSB_IJflEEESM_lNS1_9__extrema9arg_min_fIflNSA_4lessIfEEEEEEJSL_SN_lSS_EEEvDpT0_
.visible .entry _ZN6thrust24THRUST_300001_SM_1000_NS8cuda_cub4core6detail13_kernel_agentINS1_8__reduce11ReduceAgentINS0_12zip_iteratorIN4cuda3std3__45tupleIJNS0_6detail15normal_iteratorINS0_10device_ptrIfEEEENS0_17counting_iteratorIlNS0_11use_defaultESI_SI_EEEEEEEPNSB_IJflEEESM_lNS1_9__extrema9arg_min_fIflNSA_4lessIfEEEEEEJSL_SN_lSS_EEEvDpT0_(
	.param .align 8 .b8 _ZN6thrust24THRUST_300001_SM_1000_NS8cuda_cub4core6detail13_kernel_agentINS1_8__reduce11ReduceAgentINS0_12zip_iteratorIN4cuda3std3__45tupleIJNS0_6detail15normal_iteratorINS0_10device_ptrIfEEEENS0_17counting_iteratorIlNS0_11use_defaultESI_SI_EEEEEEEPNSB_IJflEEESM_lNS1_9__extrema9arg_min_fIflNSA_4lessIfEEEEEEJSL_SN_lSS_EEEvDpT0__param_0[16],
	.param .u64 .ptr .align 1 _ZN6thrust24THRUST_300001_SM_1000_NS8cuda_cub4core6detail13_kernel_agentINS1_8__reduce11ReduceAgentINS0_12zip_iteratorIN4cuda3std3__45tupleIJNS0_6detail15normal_iteratorINS0_10device_ptrIfEEEENS0_17counting_iteratorIlNS0_11use_defaultESI_SI_EEEEEEEPNSB_IJflEEESM_lNS1_9__extrema9arg_min_fIflNSA_4lessIfEEEEEEJSL_SN_lSS_EEEvDpT0__param_1,
	.param .u64 _ZN6thrust24THRUST_300001_SM_1000_NS8cuda_cub4core6detail13_kernel_agentINS1_8__reduce11ReduceAgentINS0_12zip_iteratorIN4cuda3std3__45tupleIJNS0_6detail15normal_iteratorINS0_10device_ptrIfEEEENS0_17counting_iteratorIlNS0_11use_defaultESI_SI_EEEEEEEPNSB_IJflEEESM_lNS1_9__extrema9arg_min_fIflNSA_4lessIfEEEEEEJSL_SN_lSS_EEEvDpT0__param_2,
	.param .align 1 .b8 _ZN6thrust24THRUST_300001_SM_1000_NS8cuda_cub4core6detail13_kernel_agentINS1_8__reduce11ReduceAgentINS0_12zip_iteratorIN4cuda3std3__45tupleIJNS0_6detail15normal_iteratorINS0_10device_ptrIfEEEENS0_17counting_iteratorIlNS0_11use_defaultESI_SI_EEEEEEEPNSB_IJflEEESM_lNS1_9__extrema9arg_min_fIflNSA_4lessIfEEEEEEJSL_SN_lSS_EEEvDpT0__param_3[1]
)
.maxntid 256
{
	.reg .pred 	%p<223>;
	.reg .b32 	%r<391>;
	.reg .b32 	%f<243>;
	.reg .b64 	%rd<308>;

	ld.param.u64 	%rd195, [_ZN6thrust24THRUST_300001_SM_1000_NS8cuda_cub4core6detail13_kernel_agentINS1_8__reduce11ReduceAgentINS0_12zip_iteratorIN4cuda3std3__45tupleIJNS0_6detail15normal_iteratorINS0_10device_ptrIfEEEENS0_17counting_iteratorIlNS0_11use_defaultESI_SI_EEEEEEEPNSB_IJflEEESM_lNS1_9__extrema9arg_min_fIflNSA_4lessIfEEEEEEJSL_SN_lSS_EEEvDpT0__param_0+8];
	ld.param.u64 	%rd194, [_ZN6thrust24THRUST_300001_SM_1000_NS8cuda_cub4core6detail13_kernel_agentINS1_8__reduce11ReduceAgentINS0_12zip_iteratorIN4cuda3std3__45tupleIJNS0_6detail15normal_iteratorINS0_10device_ptrIfEEEENS0_17counting_iteratorIlNS0_11use_defaultESI_SI_EEEEEEEPNSB_IJflEEESM_lNS1_9__extrema9arg_min_fIflNSA_4lessIfEEEEEEJSL_SN_lSS_EEEvDpT0__param_0];
	ld.param.u64 	%rd197, [_ZN6thrust24THRUST_300001_SM_1000_NS8cuda_cub4core6detail13_kernel_agentINS1_8__reduce11ReduceAgentINS0_12zip_iteratorIN4cuda3std3__45tupleIJNS0_6detail15normal_iteratorINS0_10device_ptrIfEEEENS0_17counting_iteratorIlNS0_11use_defaultESI_SI_EEEEEEEPNSB_IJflEEESM_lNS1_9__extrema9arg_min_fIflNSA_4lessIfEEEEEEJSL_SN_lSS_EEEvDpT0__param_2];
	setp.eq.s64 	%p1, %rd197, 0;
	@%p1 bra 	$L__BB5_200;
	cvta.to.global.u64 	%rd1, %rd194;
	setp.gt.s64 	%p2, %rd197, 1279;
	@%p2 bra 	$L__BB5_112;
	cvt.u32.u64 	%r1, %rd197;
	mov.u32 	%r2, %tid.x;
	setp.ge.s32 	%p96, %r2, %r1;
	mov.f32 	%f188, 0f00000000;
	mov.b64 	%rd249, 0;
	mov.u32 	%r385, %r2;
	@%p96 bra 	$L__BB5_4;
	cvt.u64.u32 	%rd225, %r2;
	mul.wide.u32 	%rd226, %r2, 4;
	add.s64 	%rd227, %rd1, %rd226;
	add.s64 	%rd249, %rd195, %rd225;
	ld.global.f32 	%f188, [%rd227];
	add.s32 	%r385, %r2, 256;
$L__BB5_4:
	setp.ge.s32 	%p97, %r385, %r1;
	@%p97 bra 	$L__BB5_26;
	not.b32 	%r154, %r385;
	add.s32 	%r5, %r154, %r1;
	and.b32  	%r155, %r5, 768;
	setp.eq.s32 	%p98, %r155, 768;
	@%p98 bra 	$L__BB5_11;
	cvt.u64.u32 	%rd229, %r385;
	add.s64 	%rd240, %rd195, %rd229;
	mul.wide.u32 	%rd230, %r385, 4;
	add.s64 	%rd239, %rd1, %rd230;
	shr.u32 	%r156, %r5, 8;
	add.s32 	%r157, %r156, 1;
	and.b32  	%r158, %r157, 3;
	neg.s32 	%r383, %r158;
$L__BB5_7:
	.pragma "nounroll";
	mov.u64 	%rd9, %rd249;
	mov.f32 	%f3, %f188;
	ld.global.f32 	%f4, [%rd239];
	setp.lt.f32 	%p99, %f3, %f4;
	@%p99 bra 	$L__BB5_10;
	setp.lt.f32 	%p100, %f4, %f3;
	mov.u64 	%rd249, %rd240;
	mov.f32 	%f188, %f4;
	@%p100 bra 	$L__BB5_10;
	setp.lt.s64 	%p101, %rd9, %rd240;
	min.s64 	%rd249, %rd9, %rd240;
	selp.f32 	%f188, %f3, %f4, %p101;
$L__BB5_10:
	add.s32 	%r385, %r385, 256;
	add.s64 	%rd240, %rd240, 256;
	add.s64 	%rd239, %rd239, 1024;
	add.s32 	%r383, %r383, 1;
	setp.ne.s32 	%p102, %r383, 0;
	@%p102 bra 	$L__BB5_7;
$L__BB5_11:
	setp.lt.u32 	%p103, %r5, 768;
	@%p103 bra 	$L__BB5_26;
	add.s32 	%r386, %r385, 512;
$L__BB5_13:
	mov.u32 	%r13, %r386;
	add.s32 	%r159, %r13, -512;
	cvt.s64.s32 	%rd231, %r159;
	mul.wide.s32 	%rd232, %r159, 4;
	add.s64 	%rd17, %rd1, %rd232;
	add.s64 	%rd18, %rd195, %rd231;
	ld.global.f32 	%f10, [%rd17];
	setp.lt.f32 	%p104, %f188, %f10;
	mov.u64 	%rd246, %rd249;
	mov.f32 	%f185, %f188;
	@%p104 bra 	$L__BB5_16;
	setp.lt.f32 	%p105, %f10, %f188;
	mov.u64 	%rd246, %rd18;
	mov.f32 	%f185, %f10;
	@%p105 bra 	$L__BB5_16;
	setp.lt.s64 	%p106, %rd249, %rd18;
	min.s64 	%rd246, %rd249, %rd18;
	selp.f32 	%f185, %f188, %f10, %p106;
$L__BB5_16:
	add.s32 	%r160, %r13, -256;
	cvt.s64.s32 	%rd233, %r160;
	add.s64 	%rd21, %rd195, %rd233;
	ld.global.f32 	%f13, [%rd17+1024];
	setp.lt.f32 	%p107, %f185, %f13;
	mov.u64 	%rd247, %rd246;
	mov.f32 	%f186, %f185;
	@%p107 bra 	$L__BB5_19;
	setp.lt.f32 	%p108, %f13, %f185;
	mov.u64 	%rd247, %rd21;
	mov.f32 	%f186, %f13;
	@%p108 bra 	$L__BB5_19;
	setp.lt.s64 	%p109, %rd246, %rd21;
	min.s64 	%rd247, %rd246, %rd21;
	selp.f32 	%f186, %f185, %f13, %p109;
$L__BB5_19:
	cvt.s64.s32 	%rd234, %r13;
	add.s64 	%rd24, %rd195, %rd234;
	ld.global.f32 	%f16, [%rd17+2048];
	setp.lt.f32 	%p110, %f186, %f16;
	mov.u64 	%rd248, %rd247;
	mov.f32 	%f187, %f186;
	@%p110 bra 	$L__BB5_22;
	setp.lt.f32 	%p111, %f16, %f186;
	mov.u64 	%rd248, %rd24;
	mov.f32 	%f187, %f16;
	@%p111 bra 	$L__BB5_22;
	setp.lt.s64 	%p112, %rd247, %rd24;
	min.s64 	%rd248, %rd247, %rd24;
	selp.f32 	%f187, %f186, %f16, %p112;
$L__BB5_22:
	add.s32 	%r161, %r13, 256;
	cvt.s64.s32 	%rd235, %r161;
	add.s64 	%rd27, %rd195, %rd235;
	ld.global.f32 	%f19, [%rd17+3072];
	setp.lt.f32 	%p113, %f187, %f19;
	mov.u64 	%rd249, %rd248;
	mov.f32 	%f188, %f187;
	@%p113 bra 	$L__BB5_25;
	setp.lt.f32 	%p114, %f19, %f187;
	mov.u64 	%rd249, %rd27;
	mov.f32 	%f188, %f19;
	@%p114 bra 	$L__BB5_25;
	setp.lt.s64 	%p115, %rd248, %rd27;
	min.s64 	%rd249, %rd248, %rd27;
	selp.f32 	%f188, %f187, %f19, %p115;
$L__BB5_25:
	add.s32 	%r386, %r13, 1024;
	add.s32 	%r162, %r13, 512;
	setp.lt.s32 	%p116, %r162, %r1;
	@%p116 bra 	$L__BB5_13;
$L__BB5_26:
	setp.lt.s32 	%p117, %r1, 256;
	@%p117 bra 	$L__BB5_66;
	// begin inline asm
	mov.u32 %r276, %laneid;
	// end inline asm
	mov.b32 	%r278, %f188;
	mov.b32 	%r294, 1;
	mov.b32 	%r295, 31;
	mov.b32 	%r296, -1;
	// begin inline asm
	shfl.sync.down.b32 %r277, %r278, %r294, %r295, %r296;
	// end inline asm
	mov.b32 	%f23, %r277;
	// begin inline asm
	shfl.sync.down.b32 %r282, %r283, %r294, %r295, %r296;
	// end inline asm
	mov.b64 	{%r288, %r293}, %rd249;
	// begin inline asm
	shfl.sync.down.b32 %r287, %r288, %r294, %r295, %r296;
	// end inline asm
	// begin inline asm
	shfl.sync.down.b32 %r292, %r293, %r294, %r295, %r296;
	// end inline asm
	mov.b64 	%rd31, {%r287, %r292};
	setp.gt.s32 	%p174, %r276, 30;
	setp.lt.f32 	%p175, %f188, %f23;
	or.pred  	%p176, %p174, %p175;
	mov.u64 	%rd251, %rd249;
	mov.f32 	%f190, %f188;
	@%p176 bra 	$L__BB5_30;
	setp.gt.f32 	%p177, %f188, %f23;
	mov.u64 	%rd251, %rd31;
	mov.f32 	%f190, %f23;
	@%p177 bra 	$L__BB5_30;
	setp.lt.s64 	%p178, %rd249, %rd31;
	min.s64 	%rd251, %rd249, %rd31;
	selp.f32 	%f190, %f188, %f23, %p178;
$L__BB5_30:
	mov.b32 	%r298, %f190;
	mov.b32 	%r314, 2;
	mov.b32 	%r315, 31;
	mov.b32 	%r316, -1;
	// begin inline asm
	shfl.sync.down.b32 %r297, %r298, %r314, %r315, %r316;
	// end inline asm
	mov.b32 	%f26, %r297;
	// begin inline asm
	shfl.sync.down.b32 %r302, %r303, %r314, %r315, %r316;
	// end inline asm
	mov.b64 	{%r308, %r313}, %rd251;
	// begin inline asm
	shfl.sync.down.b32 %r307, %r308, %r314, %r315, %r316;
	// end inline asm
	// begin inline asm
	shfl.sync.down.b32 %r312, %r313, %r314, %r315, %r316;
	// end inline asm
	mov.b64 	%rd34, {%r307, %r312};
	setp.gt.s32 	%p179, %r276, 29;
	setp.lt.f32 	%p180, %f190, %f26;
	or.pred  	%p181, %p179, %p180;
	mov.u64 	%rd252, %rd251;
	mov.f32 	%f191, %f190;
	@%p181 bra 	$L__BB5_33;
	setp.gt.f32 	%p182, %f190, %f26;
	mov.u64 	%rd252, %rd34;
	mov.f32 	%f191, %f26;
	@%p182 bra 	$L__BB5_33;
	setp.lt.s64 	%p183, %rd251, %rd34;
	min.s64 	%rd252, %rd251, %rd34;
	selp.f32 	%f191, %f190, %f26, %p183;
$L__BB5_33:
	mov.b32 	%r318, %f191;
	mov.b32 	%r334, 4;
	mov.b32 	%r335, 31;
	mov.b32 	%r336, -1;
	// begin inline asm
	shfl.sync.down.b32 %r317, %r318, %r334, %r335, %r336;
	// end inline asm
	mov.b32 	%f29, %r317;
	// begin inline asm
	shfl.sync.down.b32 %r322, %r323, %r334, %r335, %r336;
	// end inline asm
	mov.b64 	{%r328, %r333}, %rd252;
	// begin inline asm
	shfl.sync.down.b32 %r327, %r328, %r334, %r335, %r336;
	// end inline asm
	// begin inline asm
	shfl.sync.down.b32 %r332, %r333, %r334, %r335, %r336;
	// end inline asm
	mov.b64 	%rd37, {%r327, %r332};
	setp.gt.s32 	%p184, %r276, 27;
	setp.lt.f32 	%p185, %f191, %f29;
	or.pred  	%p186, %p184, %p185;
	mov.u64 	%rd253, %rd252;
	mov.f32 	%f192, %f191;
	@%p186 bra 	$L__BB5_36;
	setp.gt.f32 	%p187, %f191, %f29;
	mov.u64 	%rd253, %rd37;
	mov.f32 	%f192, %f29;
	@%p187 bra 	$L__BB5_36;
	setp.lt.s64 	%p188, %rd252, %rd37;
	min.s64 	%rd253, %rd252, %rd37;
	selp.f32 	%f192, %f191, %f29, %p188;
$L__BB5_36:
	mov.b32 	%r338, %f192;
	mov.b32 	%r354, 8;
	mov.b32 	%r355, 31;
	mov.b32 	%r356, -1;
	// begin inline asm
	shfl.sync.down.b32 %r337, %r338, %r354, %r355, %r356;
	// end inline asm
	mov.b32 	%f32, %r337;
	// begin inline asm
	shfl.sync.down.b32 %r342, %r343, %r354, %r355, %r356;
	// end inline asm
	mov.b64 	{%r348, %r353}, %rd253;
	// begin inline asm
	shfl.sync.down.b32 %r347, %r348, %r354, %r355, %r356;
	// end inline asm
	// begin inline asm
	shfl.sync.down.b32 %r352, %r353, %r354, %r355, %r356;
	// end inline asm
	mov.b64 	%rd40, {%r347, %r352};
	setp.gt.s32 	%p189, %r276, 23;
	setp.lt.f32 	%p190, %f192, %f32;
	or.pred  	%p191, %p189, %p190;
	mov.u64 	%rd254, %rd253;
	mov.f32 	%f193, %f192;
	@%p191 bra 	$L__BB5_39;
	setp.gt.f32 	%p192, %f192, %f32;
	mov.u64 	%rd254, %rd40;
	mov.f32 	%f193, %f32;
	@%p192 bra 	$L__BB5_39;
	setp.lt.s64 	%p193, %rd253, %rd40;
	min.s64 	%rd254, %rd253, %rd40;
	selp.f32 	%f193, %f192, %f32, %p193;
$L__BB5_39:
	mov.b32 	%r358, %f193;
	mov.b32 	%r374, 16;
	mov.b32 	%r375, 31;
	mov.b32 	%r376, -1;
	// begin inline asm
	shfl.sync.down.b32 %r357, %r358, %r374, %r375, %r376;
	// end inline asm
	mov.b32 	%f35, %r357;
	// begin inline asm
	shfl.sync.down.b32 %r362, %r363, %r374, %r375, %r376;
	// end inline asm
	mov.b64 	{%r368, %r373}, %rd254;
	// begin inline asm
	shfl.sync.down.b32 %r367, %r368, %r374, %r375, %r376;
	// end inline asm
	// begin inline asm
	shfl.sync.down.b32 %r372, %r373, %r374, %r375, %r376;
	// end inline asm
	mov.b64 	%rd43, {%r367, %r372};
	setp.gt.s32 	%p194, %r276, 15;
	setp.lt.f32 	%p195, %f193, %f35;
	or.pred  	%p196, %p194, %p195;
	mov.u64 	%rd307, %rd254;
	mov.f32 	%f242, %f193;
	@%p196 bra 	$L__BB5_42;
	setp.gt.f32 	%p197, %f193, %f35;
	mov.u64 	%rd307, %rd43;
	mov.f32 	%f242, %f35;
	@%p197 bra 	$L__BB5_42;
	setp.lt.s64 	%p198, %rd254, %rd43;
	min.s64 	%rd307, %rd254, %rd43;
	selp.f32 	%f242, %f193, %f35, %p198;
$L__BB5_42:
	setp.ne.s32 	%p199, %r276, 0;
	@%p199 bra 	$L__BB5_44;
	shr.u32 	%r377, %r2, 1;
	and.b32  	%r378, %r377, 496;
	mov.u32 	%r379, _ZN6thrust24THRUST_300001_SM_1000_NS8cuda_cub4core6detail5shmemE;
	add.s32 	%r380, %r379, %r378;
	st.shared.f32 	[%r380+8], %f242;
	st.shared.u64 	[%r380+16], %rd307;
$L__BB5_44:
	bar.sync 	0;
	setp.ne.s32 	%p200, %r2, 0;
	@%p200 bra 	$L__BB5_198;
	ld.shared.f32 	%f38, [_ZN6thrust24THRUST_300001_SM_1000_NS8cuda_cub4core6detail5shmemE+24];
	ld.shared.u64 	%rd46, [_ZN6thrust24THRUST_300001_SM_1000_NS8cuda_cub4core6detail5shmemE+32];
	setp.lt.f32 	%p201, %f242, %f38;
	mov.u64 	%rd256, %rd307;
	mov.f32 	%f195, %f242;
	@%p201 bra 	$L__BB5_48;
	setp.lt.f32 	%p202, %f38, %f242;
	mov.u64 	%rd256, %rd46;
	mov.f32 	%f195, %f38;
	@%p202 bra 	$L__BB5_48;
	setp.lt.s64 	%p203, %rd307, %rd46;
	min.s64 	%rd256, %rd307, %rd46;
	selp.f32 	%f195, %f242, %f38, %p203;
$L__BB5_48:
	ld.shared.f32 	%f41, [_ZN6thrust24THRUST_300001_SM_1000_NS8cuda_cub4core6detail5shmemE+40];
	ld.shared.u64 	%rd49, [_ZN6thrust24THRUST_300001_SM_1000_NS8cuda_cub4core6detail5shmemE+48];
	setp.lt.f32 	%p204, %f195, %f41;
	mov.u64 	%rd257, %rd256;
	mov.f32 	%f196, %f195;
	@%p204 bra 	$L__BB5_51;
	setp.lt.f32 	%p205, %f41, %f195;
	mov.u64 	%rd257, %rd49;
	mov.f32 	%f196, %f41;
	@%p205 bra 	$L__BB5_51;
	setp.lt.s64 	%p206, %rd256, %rd49;
	min.s64 	%rd257, %rd256, %rd49;
	selp.f32 	%f196, %f195, %f41, %p206;
$L__BB5_51:
	ld.shared.f32 	%f44, [_ZN6thrust24THRUST_300001_SM_1000_NS8cuda_cub4core6detail5shmemE+56];
	ld.shared.u64 	%rd52, [_ZN6thrust24THRUST_300001_SM_1000_NS8cuda_cub4core6detail5shmemE+64];
	setp.lt.f32 	%p207, %f196, %f44;
	mov.u64 	%rd258, %rd257;
	mov.f32 	%f197, %f196;
	@%p207 bra 	$L__BB5_54;
	setp.lt.f32 	%p208, %f44, %f196;
	mov.u64 	%rd258, %rd52;
	mov.f32 	%f197, %f44;
	@%p208 bra 	$L__BB5_54;
	setp.lt.s64 	%p209, %rd257, %rd52;
	min.s64 	%rd258, %rd257, %rd52;
	selp.f32 	%f197, %f196, %f44, %p209;
$L__BB5_54:
	ld.shared.f32 	%f47, [_ZN6thrust24THRUST_300001_SM_1000_NS8cuda_cub4core6detail5shmemE+72];
	ld.shared.u64 	%rd55, [_ZN6thrust24THRUST_300001_SM_1000_NS8cuda_cub4core6detail5shmemE+80];
	setp.lt.f32 	%p210, %f197, %f47;
	mov.u64 	%rd259, %rd258;
	mov.f32 	%f198, %f197;
	@%p210 bra 	$L__BB5_57;
	setp.lt.f32 	%p211, %f47, %f197;
	mov.u64 	%rd259, %rd55;
	mov.f32 	%f198, %f47;
	@%p211 bra 	$L__BB5_57;
	setp.lt.s64 	%p212, %rd258, %rd55;
	min.s64 	%rd259, %rd258, %rd55;
	selp.f32 	%f198, %f197, %f47, %p212;
$L__BB5_57:
	ld.shared.f32 	%f50, [_ZN6thrust24THRUST_300001_SM_1000_NS8cuda_cub4core6detail5shmemE+88];
	ld.shared.u64 	%rd58, [_ZN6thrust24THRUST_300001_SM_1000_NS8cuda_cub4core6detail5shmemE+96];
	setp.lt.f32 	%p213, %f198, %f50;
	mov.u64 	%rd260, %rd259;
	mov.f32 	%f199, %f198;
	@%p213 bra 	$L__BB5_60;
	setp.lt.f32 	%p214, %f50, %f198;
	mov.u64 	%rd260, %rd58;
	mov.f32 	%f199, %f50;
	@%p214 bra 	$L__BB5_60;
	setp.lt.s64 	%p215, %rd259, %rd58;
	min.s64 	%rd260, %rd259, %rd58;
	selp.f32 	%f199, %f198, %f50, %p215;
$L__BB5_60:
	ld.shared.f32 	%f53, [_ZN6thrust24THRUST_300001_SM_1000_NS8cuda_cub4core6detail5shmemE+104];
	ld.shared.u64 	%rd61, [_ZN6thrust24THRUST_300001_SM_1000_NS8cuda_cub4core6detail5shmemE+112];
	setp.lt.f32 	%p216, %f199, %f53;
	mov.u64 	%rd261, %rd260;
	mov.f32 	%f200, %f199;
	@%p216 bra 	$L__BB5_63;
	setp.lt.f32 	%p217, %f53, %f199;
	mov.u64 	%rd261, %rd61;
	mov.f32 	%f200, %f53;
	@%p217 bra 	$L__BB5_63;
	setp.lt.s64 	%p218, %rd260, %rd61;
	min.s64 	%rd261, %rd260, %rd61;
	selp.f32 	%f200, %f199, %f53, %p218;
$L__BB5_63:
	ld.shared.f32 	%f56, [_ZN6thrust24THRUST_300001_SM_1000_NS8cuda_cub4core6detail5shmemE+120];
	ld.shared.u64 	%rd64, [_ZN6thrust24THRUST_300001_SM_1000_NS8cuda_cub4core6detail5shmemE+128];
	setp.lt.f32 	%p219, %f200, %f56;
	mov.f32 	%f242, %f200;
	mov.u64 	%rd307, %rd261;
	@%p219 bra 	$L__BB5_198;
	setp.lt.f32 	%p220, %f56, %f200;
	mov.f32 	%f242, %f56;
	mov.u64 	%rd307, %rd64;
	@%p220 bra 	$L__BB5_198;
	setp.lt.s64 	%p221, %rd261, %rd64;
	min.s64 	%rd307, %rd261, %rd64;
	selp.f32 	%f242, %f200, %f56, %p221;
	bra.uni 	$L__BB5_198;
$L__BB5_66:
	// begin inline asm
	mov.u32 %r163, %laneid;
	// end inline asm
	and.b32  	%r184, %r2, 992;
	add.s32 	%r185, %r184, 32;
	setp.gt.s32 	%p118, %r185, %r1;
	not.b32 	%r186, %r184;
	add.s32 	%r187, %r1, %r186;
	selp.b32 	%r182, %r187, 31, %p118;
	mov.b32 	%r165, %f188;
	mov.b32 	%r181, 1;
	mov.b32 	%r183, -1;
	// begin inline asm
	shfl.sync.down.b32 %r164, %r165, %r181, %r182, %r183;
	// end inline asm
	mov.b32 	%f58, %r164;
	// begin inline asm
	shfl.sync.down.b32 %r169, %r170, %r181, %r182, %r183;
	// end inline asm
	mov.b64 	{%r175, %r180}, %rd249;
	// begin inline asm
	shfl.sync.down.b32 %r174, %r175, %r181, %r182, %r183;
	// end inline asm
	// begin inline asm
	shfl.sync.down.b32 %r179, %r180, %r181, %r182, %r183;
	// end inline asm
	mov.b64 	%rd66, {%r174, %r179};
	setp.ge.s32 	%p119, %r163, %r182;
	setp.lt.f32 	%p120, %f188, %f58;
	or.pred  	%p121, %p119, %p120;
	mov.f32 	%f201, %f188;
	mov.u64 	%rd262, %rd249;
	@%p121 bra 	$L__BB5_69;
	setp.gt.f32 	%p122, %f188, %f58;
	mov.f32 	%f201, %f58;
	mov.u64 	%rd262, %rd66;
	@%p122 bra 	$L__BB5_69;
	setp.lt.s64 	%p123, %rd249, %rd66;
	selp.f32 	%f201, %f188, %f58, %p123;
	min.s64 	%rd262, %rd249, %rd66;
$L__BB5_69:
	mov.b32 	%r189, %f201;
	mov.b32 	%r205, 2;
	mov.b32 	%r207, -1;
	// begin inline asm
	shfl.sync.down.b32 %r188, %r189, %r205, %r182, %r207;
	// end inline asm
	mov.b32 	%f61, %r188;
	// begin inline asm
	shfl.sync.down.b32 %r193, %r194, %r205, %r182, %r207;
	// end inline asm
	mov.b64 	{%r199, %r204}, %rd262;
	// begin inline asm
	shfl.sync.down.b32 %r198, %r199, %r205, %r182, %r207;
	// end inline asm
	// begin inline asm
	shfl.sync.down.b32 %r203, %r204, %r205, %r182, %r207;
	// end inline asm
	mov.b64 	%rd69, {%r198, %r203};
	add.s32 	%r208, %r163, 2;
	setp.gt.s32 	%p124, %r208, %r182;
	setp.lt.f32 	%p125, %f201, %f61;
	or.pred  	%p126, %p124, %p125;
	mov.f32 	%f202, %f201;
	mov.u64 	%rd263, %rd262;
	@%p126 bra 	$L__BB5_72;
	setp.gt.f32 	%p127, %f201, %f61;
	mov.f32 	%f202, %f61;
	mov.u64 	%rd263, %rd69;
	@%p127 bra 	$L__BB5_72;
	setp.lt.s64 	%p128, %rd262, %rd69;
	selp.f32 	%f202, %f201, %f61, %p128;
	min.s64 	%rd263, %rd262, %rd69;
$L__BB5_72:
	mov.b32 	%r210, %f202;
	mov.b32 	%r226, 4;
	mov.b32 	%r228, -1;
	// begin inline asm
	shfl.sync.down.b32 %r209, %r210, %r226, %r182, %r228;
	// end inline asm
	mov.b32 	%f64, %r209;
	// begin inline asm
	shfl.sync.down.b32 %r214, %r215, %r226, %r182, %r228;
	// end inline asm
	mov.b64 	{%r220, %r225}, %rd263;
	// begin inline asm
	shfl.sync.down.b32 %r219, %r220, %r226, %r182, %r228;
	// end inline asm
	// begin inline asm
	shfl.sync.down.b32 %r224, %r225, %r226, %r182, %r228;
	// end inline asm
	mov.b64 	%rd72, {%r219, %r224};
	add.s32 	%r229, %r163, 4;
	setp.gt.s32 	%p129, %r229, %r182;
	setp.lt.f32 	%p130, %f202, %f64;
	or.pred  	%p131, %p129, %p130;
	mov.f32 	%f203, %f202;
	mov.u64 	%rd264, %rd263;
	@%p131 bra 	$L__BB5_75;
	setp.gt.f32 	%p132, %f202, %f64;
	mov.f32 	%f203, %f64;
	mov.u64 	%rd264, %rd72;
	@%p132 bra 	$L__BB5_75;
	setp.lt.s64 	%p133, %rd263, %rd72;
	selp.f32 	%f203, %f202, %f64, %p133;
	min.s64 	%rd264, %rd263, %rd72;
$L__BB5_75:
	mov.b32 	%r231, %f203;
	mov.b32 	%r247, 8;
	mov.b32 	%r249, -1;
	// begin inline asm
	shfl.sync.down.b32 %r230, %r231, %r247, %r182, %r249;
	// end inline asm
	mov.b32 	%f67, %r230;
	// begin inline asm
	shfl.sync.down.b32 %r235, %r236, %r247, %r182, %r249;
	// end inline asm
	mov.b64 	{%r241, %r246}, %rd264;
	// begin inline asm
	shfl.sync.down.b32 %r240, %r241, %r247, %r182, %r249;
	// end inline asm
	// begin inline asm
	shfl.sync.down.b32 %r245, %r246, %r247, %r182, %r249;
	// end inline asm
	mov.b64 	%rd75, {%r240, %r245};
	add.s32 	%r250, %r163, 8;
	setp.gt.s32 	%p134, %r250, %r182;
	setp.lt.f32 	%p135, %f203, %f67;
	or.pred  	%p136, %p134, %p135;
	mov.f32 	%f204, %f203;
	mov.u64 	%rd265, %rd264;
	@%p136 bra 	$L__BB5_78;
	setp.gt.f32 	%p137, %f203, %f67;
	mov.f32 	%f204, %f67;
	mov.u64 	%rd265, %rd75;
	@%p137 bra 	$L__BB5_78;
	setp.lt.s64 	%p138, %rd264, %rd75;
	selp.f32 	%f204, %f203, %f67, %p138;
	min.s64 	%rd265, %rd264, %rd75;
$L__BB5_78:
	mov.b32 	%r252, %f204;
	mov.b32 	%r268, 16;
	mov.b32 	%r270, -1;
	// begin inline asm
	shfl.sync.down.b32 %r251, %r252, %r268, %r182, %r270;
	// end inline asm
	mov.b32 	%f70, %r251;
	// begin inline asm
	shfl.sync.down.b32 %r256, %r257, %r268, %r182, %r270;
	// end inline asm
	mov.b64 	{%r262, %r267}, %rd265;
	// begin inline asm
	shfl.sync.down.b32 %r261, %r262, %r268, %r182, %r270;
	// end inline asm
	// begin inline asm
	shfl.sync.down.b32 %r266, %r267, %r268, %r182, %r270;
	// end inline asm
	mov.b64 	%rd78, {%r261, %r266};
	add.s32 	%r271, %r163, 16;
	setp.gt.s32 	%p139, %r271, %r182;
	setp.lt.f32 	%p140, %f204, %f70;
	or.pred  	%p141, %p139, %p140;
	mov.f32 	%f242, %f204;
	mov.u64 	%rd307, %rd265;
	@%p141 bra 	$L__BB5_81;
	setp.gt.f32 	%p142, %f204, %f70;
	mov.f32 	%f242, %f70;
	mov.u64 	%rd307, %rd78;
	@%p142 bra 	$L__BB5_81;
	setp.lt.s64 	%p143, %rd265, %rd78;
	selp.f32 	%f242, %f204, %f70, %p143;
	min.s64 	%rd307, %rd265, %rd78;
$L__BB5_81:
	setp.ne.s32 	%p144, %r163, 0;
	@%p144 bra 	$L__BB5_83;
	shr.u32 	%r272, %r2, 1;
	and.b32  	%r273, %r272, 496;
	mov.u32 	%r274, _ZN6thrust24THRUST_300001_SM_1000_NS8cuda_cub4core6detail5shmemE;
	add.s32 	%r275, %r274, %r273;
	st.shared.f32 	[%r275+8], %f242;
	st.shared.u64 	[%r275+16], %rd307;
$L__BB5_83:
	bar.sync 	0;
	setp.ne.s32 	%p145, %r2, 0;
	@%p145 bra 	$L__BB5_198;
	setp.lt.s32 	%p146, %r1, 33;
	mov.f32 	%f206, %f242;
	mov.u64 	%rd267, %rd307;
	@%p146 bra 	$L__BB5_88;
	ld.shared.f32 	%f73, [_ZN6thrust24THRUST_300001_SM_1000_NS8cuda_cub4core6detail5shmemE+24];
	ld.shared.u64 	%rd81, [_ZN6thrust24THRUST_300001_SM_1000_NS8cuda_cub4core6detail5shmemE+32];
	setp.lt.f32 	%p147, %f242, %f73;
	mov.f32 	%f206, %f242;
	mov.u64 	%rd267, %rd307;
	@%p147 bra 	$L__BB5_88;
	setp.lt.f32 	%p148, %f73, %f242;
	mov.f32 	%f206, %f73;
	mov.u64 	%rd267, %rd81;
	@%p148 bra 	$L__BB5_88;
	setp.lt.s64 	%p149, %rd307, %rd81;
	selp.f32 	%f206, %f242, %f73, %p149;
	min.s64 	%rd267, %rd307, %rd81;
$L__BB5_88:
	setp.lt.s32 	%p150, %r1, 65;
	mov.f32 	%f207, %f206;
	mov.u64 	%rd268, %rd267;
	@%p150 bra 	$L__BB5_92;
	ld.shared.f32 	%f76, [_ZN6thrust24THRUST_300001_SM_1000_NS8cuda_cub4core6detail5shmemE+40];
	ld.shared.u64 	%rd84, [_ZN6thrust24THRUST_300001_SM_1000_NS8cuda_cub4core6detail5shmemE+48];
	setp.lt.f32 	%p151, %f206, %f76;
	mov.f32 	%f207, %f206;
	mov.u64 	%rd268, %rd267;
	@%p151 bra 	$L__BB5_92;
	setp.lt.f32 	%p152, %f76, %f206;
	mov.f32 	%f207, %f76;
	mov.u64 	%rd268, %rd84;
	@%p152 bra 	$L__BB5_92;
	setp.lt.s64 	%p153, %rd267, %rd84;
	selp.f32 	%f207, %f206, %f76, %p153;
	min.s64 	%rd268, %rd267, %rd84;
$L__BB5_92:
	setp.lt.s32 	%p154, %r1, 97;
	mov.f32 	%f208, %f207;
	mov.u64 	%rd269, %rd268;
	@%p154 bra 	$L__BB5_96;
	ld.shared.f32 	%f79, [_ZN6thrust24THRUST_300001_SM_1000_NS8cuda_cub4core6detail5shmemE+56];
	ld.shared.u64 	%rd87, [_ZN6thrust24THRUST_300001_SM_1000_NS8cuda_cub4core6detail5shmemE+64];
	setp.lt.f32 	%p155, %f207, %f79;
	mov.f32 	%f208, %f207;
	mov.u64 	%rd269, %rd268;
	@%p155 bra 	$L__BB5_96;
	setp.lt.f32 	%p156, %f79, %f207;
	mov.f32 	%f208, %f79;
	mov.u64 	%rd269, %rd87;
	@%p156 bra 	$L__BB5_96;
	setp.lt.s64 	%p157, %rd268, %rd87;
	selp.f32 	%f208, %f207, %f79, %p157;
	min.s64 	%rd269, %rd268, %rd87;
$L__BB5_96:
	setp.lt.s32 	%p158, %r1, 129;
	mov.f32 	%f209, %f208;
	mov.u64 	%rd270, %rd269;
	@%p158 bra 	$L__BB5_100;
	ld.shared.f32 	%f82, [_ZN6thrust24THRUST_300001_SM_1000_NS8cuda_cub4core6detail5shmemE+72];
	ld.shared.u64 	%rd90, [_ZN6thrust24THRUST_300001_SM_1000_NS8cuda_cub4core6detail5shmemE+80];
	setp.lt.f32 	%p159, %f208, %f82;
	mov.f32 	%f209, %f208;
	mov.u64 	%rd270, %rd269;
	@%p159 bra 	$L__BB5_100;
	setp.lt.f32 	%p160, %f82, %f208;
	mov.f32 	%f209, %f82;
	mov.u64 	%rd270, %rd90;
	@%p160 bra 	$L__BB5_100;
	setp.lt.s64 	%p161, %rd269, %rd90;
	selp.f32 	%f209, %f208, %f82, %p161;
	min.s64 	%rd270, %rd269, %rd90;
$L__BB5_100:
	setp.lt.s32 	%p162, %r1, 161;
	mov.f32 	%f210, %f209;
	mov.u64 	%rd271, %rd270;
	@%p162 bra 	$L__BB5_104;
	ld.shared.f32 	%f85, [_ZN6thrust24THRUST_300001_SM_1000_NS8cuda_cub4core6detail5shmemE+88];
	ld.shared.u64 	%rd93, [_ZN6thrust24THRUST_300001_SM_1000_NS8cuda_cub4core6detail5shmemE+96];
	setp.lt.f32 	%p163, %f209, %f85;
	mov.f32 	%f210, %f209;
	mov.u64 	%rd271, %rd270;
	@%p163 bra 	$L__BB5_104;
	setp.lt.f32 	%p164, %f85, %f209;
	mov.f32 	%f210, %f85;
	mov.u64 	%rd271, %rd93;
	@%p164 bra 	$L__BB5_104;
	setp.lt.s64 	%p165, %rd270, %rd93;
	selp.f32 	%f210, %f209, %f85, %p165;
	min.s64 	%rd271, %rd270, %rd93;
$L__BB5_104:
	setp.lt.s32 	%p166, %r1, 193;
	mov.f32 	%f211, %f210;
	mov.u64 	%rd272, %rd271;
	@%p166 bra 	$L__BB5_108;
	ld.shared.f32 	%f88, [_ZN6thrust24THRUST_300001_SM_1000_NS8cuda_cub4core6detail5shmemE+104];
	ld.shared.u64 	%rd96, [_ZN6thrust24THRUST_300001_SM_1000_NS8cuda_cub4core6detail5shmemE+112];
	setp.lt.f32 	%p167, %f210, %f88;
	mov.f32 	%f211, %f210;
	mov.u64 	%rd272, %rd271;
	@%p167 bra 	$L__BB5_108;
	setp.lt.f32 	%p168, %f88, %f210;
	mov.f32 	%f211, %f88;
	mov.u64 	%rd272, %rd96;
	@%p168 bra 	$L__BB5_108;
	setp.lt.s64 	%p169, %rd271, %rd96;
	selp.f32 	%f211, %f210, %f88, %p169;
	min.s64 	%rd272, %rd271, %rd96;
$L__BB5_108:
	setp.lt.s32 	%p170, %r1, 225;
	mov.f32 	%f242, %f211;
	mov.u64 	%rd307, %rd272;
	@%p170 bra 	$L__BB5_198;
	ld.shared.f32 	%f91, [_ZN6thrust24THRUST_300001_SM_1000_NS8cuda_cub4core6detail5shmemE+120];
	ld.shared.u64 	%rd99, [_ZN6thrust24THRUST_300001_SM_1000_NS8cuda_cub4core6detail5shmemE+128];
	setp.lt.f32 	%p171, %f211, %f91;
	mov.f32 	%f242, %f211;
	mov.u64 	%rd307, %rd272;
	@%p171 bra 	$L__BB5_198;
	setp.lt.f32 	%p172, %f91, %f211;
	mov.f32 	%f242, %f91;
	mov.u64 	%rd307, %rd99;
	@%p172 bra 	$L__BB5_198;
	setp.lt.s64 	%p173, %rd272, %rd99;
	selp.f32 	%f242, %f211, %f91, %p173;
	min.s64 	%rd307, %rd272, %rd99;
	bra.uni 	$L__BB5_198;
$L__BB5_112:
	mov.u32 	%r18, %tid.x;
	cvt.u64.u32 	%rd101, %r18;
	mul.wide.u32 	%rd198, %r18, 4;
	add.s64 	%rd102, %rd1, %rd198;
	ld.global.f32 	%f172, [%rd102];
	add.s32 	%r31, %r18, 256;
	cvt.u64.u32 	%rd199, %r31;
	ld.global.f32 	%f173, [%rd102+1024];
	add.s32 	%r32, %r18, 512;
	cvt.u64.u32 	%rd200, %r32;
	ld.global.f32 	%f174, [%rd102+2048];
	ld.global.f32 	%f93, [%rd102+3072];
	or.b32  	%r33, %r18, 1024;
	cvt.u64.u32 	%rd103, %r33;
	add.s64 	%rd104, %rd195, %rd103;
	ld.global.f32 	%f94, [%rd102+4096];
	setp.lt.f32 	%p3, %f173, %f172;
	selp.f32 	%f175, %f173, %f172, %p3;
	selp.b64 	%rd201, %rd199, %rd101, %p3;
	setp.lt.f32 	%p4, %f174, %f175;
	selp.f32 	%f95, %f174, %f175, %p4;
	selp.b64 	%rd105, %rd200, %rd201, %p4;
	setp.lt.f32 	%p5, %f95, %f93;
	mov.f32 	%f212, %f95;
	mov.u64 	%rd273, %rd105;
	@%p5 bra 	$L__BB5_115;
	add.s32 	%r34, %r18, 768;
	cvt.u64.u32 	%rd273, %r34;
	setp.lt.f32 	%p6, %f93, %f95;
	mov.f32 	%f212, %f93;
	@%p6 bra 	$L__BB5_115;
	mov.f32 	%f212, %f95;
	mov.u64 	%rd273, %rd105;
$L__BB5_115:
	add.s64 	%rd108, %rd195, %rd273;
	setp.lt.f32 	%p7, %f212, %f94;
	mov.f32 	%f229, %f212;
	mov.u64 	%rd294, %rd108;
	@%p7 bra 	$L__BB5_118;
	setp.lt.f32 	%p8, %f94, %f212;
	mov.f32 	%f229, %f94;
	mov.u64 	%rd294, %rd104;
	@%p8 bra 	$L__BB5_118;
	setp.lt.s64 	%p9, %rd273, %rd103;
	selp.f32 	%f229, %f212, %f94, %p9;
	selp.b64 	%rd294, %rd108, %rd104, %p9;
$L__BB5_118:
	setp.lt.u64 	%p10, %rd197, 2560;
	mov.b64 	%rd283, 1280;
	@%p10 bra 	$L__BB5_136;
	mov.b64 	%rd283, 1280;
$L__BB5_120:
	mov.u64 	%rd111, %rd283;
	add.s64 	%rd204, %rd111, %rd101;
	shl.b64 	%rd205, %rd111, 2;
	add.s64 	%rd206, %rd102, %rd205;
	add.s64 	%rd113, %rd204, %rd195;
	ld.global.f32 	%f100, [%rd206];
	ld.global.f32 	%f101, [%rd206+1024];
	add.s64 	%rd114, %rd113, 512;
	ld.global.f32 	%f102, [%rd206+2048];
	add.s64 	%rd115, %rd113, 768;
	ld.global.f32 	%f103, [%rd206+3072];
	ld.global.f32 	%f104, [%rd206+4096];
	setp.lt.f32 	%p11, %f229, %f100;
	mov.f32 	%f215, %f229;
	mov.u64 	%rd277, %rd294;
	@%p11 bra 	$L__BB5_123;
	setp.lt.f32 	%p12, %f100, %f229;
	mov.f32 	%f215, %f100;
	mov.u64 	%rd277, %rd113;
	@%p12 bra 	$L__BB5_123;
	setp.lt.s64 	%p13, %rd294, %rd113;
	selp.f32 	%f215, %f229, %f100, %p13;
	min.s64 	%rd277, %rd294, %rd113;
$L__BB5_123:
	setp.lt.f32 	%p14, %f215, %f101;
	mov.f32 	%f216, %f215;
	mov.u64 	%rd278, %rd277;
	@%p14 bra 	$L__BB5_126;
	add.s64 	%rd208, %rd204, %rd195;
	add.s64 	%rd278, %rd208, 256;
	setp.lt.f32 	%p15, %f101, %f215;
	mov.f32 	%f216, %f101;
	@%p15 bra 	$L__BB5_126;
	setp.lt.s64 	%p16, %rd277, %rd278;
	selp.f32 	%f216, %f215, %f101, %p16;
	min.s64 	%rd278, %rd277, %rd278;
$L__BB5_126:
	setp.lt.f32 	%p17, %f216, %f102;
	mov.f32 	%f217, %f216;
	mov.u64 	%rd279, %rd278;
	@%p17 bra 	$L__BB5_129;
	setp.lt.f32 	%p18, %f102, %f216;
	mov.f32 	%f217, %f102;
	mov.u64 	%rd279, %rd114;
	@%p18 bra 	$L__BB5_129;
	setp.lt.s64 	%p19, %rd278, %rd114;
	selp.f32 	%f217, %f216, %f102, %p19;
	min.s64 	%rd279, %rd278, %rd114;
$L__BB5_129:
	setp.lt.f32 	%p20, %f217, %f103;
	mov.f32 	%f218, %f217;
	mov.u64 	%rd280, %rd279;
	@%p20 bra 	$L__BB5_132;
	setp.lt.f32 	%p21, %f103, %f217;
	mov.f32 	%f218, %f103;
	mov.u64 	%rd280, %rd115;
	@%p21 bra 	$L__BB5_132;
	setp.lt.s64 	%p22, %rd279, %rd115;
	selp.f32 	%f218, %f217, %f103, %p22;
	min.s64 	%rd280, %rd279, %rd115;
$L__BB5_132:
	setp.lt.f32 	%p23, %f218, %f104;
	mov.f32 	%f229, %f218;
	mov.u64 	%rd294, %rd280;
	@%p23 bra 	$L__BB5_135;
	add.s64 	%rd210, %rd204, %rd195;
	add.s64 	%rd294, %rd210, 1024;
	setp.lt.f32 	%p24, %f104, %f218;
	mov.f32 	%f229, %f104;
	@%p24 bra 	$L__BB5_135;
	setp.lt.s64 	%p25, %rd280, %rd294;
	selp.f32 	%f229, %f218, %f104, %p25;
	min.s64 	%rd294, %rd280, %rd294;
$L__BB5_135:
	add.s64 	%rd283, %rd111, 1280;
	add.s64 	%rd211, %rd111, 2560;
	setp.le.s64 	%p26, %rd211, %rd197;
	@%p26 bra 	$L__BB5_120;
$L__BB5_136:
	setp.le.s64 	%p27, %rd197, %rd283;
	@%p27 bra 	$L__BB5_159;
	cvt.u32.u64 	%r35, %rd283;
	cvt.u32.u64 	%r36, %rd197;
	sub.s32 	%r19, %r36, %r35;
	setp.ge.s32 	%p28, %r18, %r19;
	@%p28 bra 	$L__BB5_159;
	cvta.to.global.u64 	%rd131, %rd194;
	not.b32 	%r38, %r18;
	add.s32 	%r39, %r38, %r36;
	sub.s32 	%r20, %r39, %r35;
	and.b32  	%r41, %r20, 768;
	setp.eq.s32 	%p29, %r41, 768;
	mov.u32 	%r389, %r18;
	@%p29 bra 	$L__BB5_144;
	add.s64 	%rd213, %rd283, %rd101;
	add.s64 	%rd285, %rd213, %rd195;
	shl.b64 	%rd214, %rd213, 2;
	add.s64 	%rd284, %rd131, %rd214;
	shr.u32 	%r42, %r20, 8;
	add.s32 	%r43, %r42, 1;
	and.b32  	%r44, %r43, 3;
	neg.s32 	%r387, %r44;
	mov.u32 	%r389, %r18;
$L__BB5_140:
	.pragma "nounroll";
	mov.u64 	%rd136, %rd294;
	mov.f32 	%f116, %f229;
	ld.global.f32 	%f117, [%rd284];
	setp.lt.f32 	%p30, %f116, %f117;
	@%p30 bra 	$L__BB5_143;
	setp.lt.f32 	%p31, %f117, %f116;
	mov.f32 	%f229, %f117;
	mov.u64 	%rd294, %rd285;
	@%p31 bra 	$L__BB5_143;
	setp.lt.s64 	%p32, %rd136, %rd285;
	selp.f32 	%f229, %f116, %f117, %p32;
	min.s64 	%rd294, %rd136, %rd285;
$L__BB5_143:
	add.s32 	%r389, %r389, 256;
	add.s64 	%rd285, %rd285, 256;
	add.s64 	%rd284, %rd284, 1024;
	add.s32 	%r387, %r387, 1;
	setp.ne.s32 	%p33, %r387, 0;
	@%p33 bra 	$L__BB5_140;
$L__BB5_144:
	setp.lt.u32 	%p34, %r20, 768;
	@%p34 bra 	$L__BB5_159;
	add.s32 	%r390, %r389, 512;
$L__BB5_146:
	mov.u32 	%r28, %r390;
	add.s32 	%r45, %r28, -512;
	cvt.u64.u32 	%rd215, %r45;
	add.s64 	%rd216, %rd283, %rd215;
	shl.b64 	%rd217, %rd216, 2;
	add.s64 	%rd144, %rd131, %rd217;
	add.s64 	%rd145, %rd216, %rd195;
	ld.global.f32 	%f123, [%rd144];
	setp.lt.f32 	%p35, %f229, %f123;
	mov.f32 	%f226, %f229;
	mov.u64 	%rd291, %rd294;
	@%p35 bra 	$L__BB5_149;
	setp.lt.f32 	%p36, %f123, %f229;
	mov.f32 	%f226, %f123;
	mov.u64 	%rd291, %rd145;
	@%p36 bra 	$L__BB5_149;
	setp.lt.s64 	%p37, %rd294, %rd145;
	selp.f32 	%f226, %f229, %f123, %p37;
	min.s64 	%rd291, %rd294, %rd145;
$L__BB5_149:
	add.s32 	%r46, %r28, -256;
	cvt.u64.u32 	%rd218, %r46;
	add.s64 	%rd219, %rd283, %rd218;
	add.s64 	%rd148, %rd219, %rd195;
	ld.global.f32 	%f126, [%rd144+1024];
	setp.lt.f32 	%p38, %f226, %f126;
	mov.f32 	%f227, %f226;
	mov.u64 	%rd292, %rd291;
	@%p38 bra 	$L__BB5_152;
	setp.lt.f32 	%p39, %f126, %f226;
	mov.f32 	%f227, %f126;
	mov.u64 	%rd292, %rd148;
	@%p39 bra 	$L__BB5_152;
	setp.lt.s64 	%p40, %rd291, %rd148;
	selp.f32 	%f227, %f226, %f126, %p40;
	min.s64 	%rd292, %rd291, %rd148;
$L__BB5_152:
	cvt.u64.u32 	%rd220, %r28;
	add.s64 	%rd221, %rd283, %rd220;
	add.s64 	%rd151, %rd221, %rd195;
	ld.global.f32 	%f129, [%rd144+2048];
	setp.lt.f32 	%p41, %f227, %f129;
	mov.f32 	%f228, %f227;
	mov.u64 	%rd293, %rd292;
	@%p41 bra 	$L__BB5_155;
	setp.lt.f32 	%p42, %f129, %f227;
	mov.f32 	%f228, %f129;
	mov.u64 	%rd293, %rd151;
	@%p42 bra 	$L__BB5_155;
	setp.lt.s64 	%p43, %rd292, %rd151;
	selp.f32 	%f228, %f227, %f129, %p43;
	min.s64 	%rd293, %rd292, %rd151;
$L__BB5_155:
	add.s32 	%r47, %r28, 256;
	cvt.u64.u32 	%rd222, %r47;
	add.s64 	%rd223, %rd283, %rd222;
	add.s64 	%rd154, %rd223, %rd195;
	ld.global.f32 	%f132, [%rd144+3072];
	setp.lt.f32 	%p44, %f228, %f132;
	mov.f32 	%f229, %f228;
	mov.u64 	%rd294, %rd293;
	@%p44 bra 	$L__BB5_158;
	setp.lt.f32 	%p45, %f132, %f228;
	mov.f32 	%f229, %f132;
	mov.u64 	%rd294, %rd154;
	@%p45 bra 	$L__BB5_158;
	setp.lt.s64 	%p46, %rd293, %rd154;
	selp.f32 	%f229, %f228, %f132, %p46;
	min.s64 	%rd294, %rd293, %rd154;
$L__BB5_158:
	add.s32 	%r390, %r28, 1024;
	add.s32 	%r48, %r28, 512;
	setp.lt.s32 	%p47, %r48, %r19;
	@%p47 bra 	$L__BB5_146;
$L__BB5_159:
	// begin inline asm
	mov.u32 %r49, %laneid;
	// end inline asm
	mov.b32 	%r51, %f229;
	mov.b32 	%r67, 1;
	mov.b32 	%r68, 31;
	mov.b32 	%r69, -1;
	// begin inline asm
	shfl.sync.down.b32 %r50, %r51, %r67, %r68, %r69;
	// end inline asm
	mov.b32 	%f136, %r50;
	// begin inline asm
	shfl.sync.down.b32 %r55, %r56, %r67, %r68, %r69;
	// end inline asm
	mov.b64 	{%r61, %r66}, %rd294;
	// begin inline asm
	shfl.sync.down.b32 %r60, %r61, %r67, %r68, %r69;
	// end inline asm
	// begin inline asm
	shfl.sync.down.b32 %r65, %r66, %r67, %r68, %r69;
	// end inline asm
	mov.b64 	%rd158, {%r60, %r65};
	setp.gt.s32 	%p48, %r49, 30;
	setp.lt.f32 	%p49, %f229, %f136;
	or.pred  	%p50, %p48, %p49;
	mov.f32 	%f231, %f229;
	mov.u64 	%rd296, %rd294;
	@%p50 bra 	$L__BB5_162;
	setp.gt.f32 	%p51, %f229, %f136;
	mov.f32 	%f231, %f136;
	mov.u64 	%rd296, %rd158;
	@%p51 bra 	$L__BB5_162;
	setp.lt.s64 	%p52, %rd294, %rd158;
	selp.f32 	%f231, %f229, %f136, %p52;
	min.s64 	%rd296, %rd294, %rd158;
$L__BB5_162:
	mov.b32 	%r71, %f231;
	mov.b32 	%r87, 2;
	mov.b32 	%r88, 31;
	mov.b32 	%r89, -1;
	// begin inline asm
	shfl.sync.down.b32 %r70, %r71, %r87, %r88, %r89;
	// end inline asm
	mov.b32 	%f139, %r70;
	// begin inline asm
	shfl.sync.down.b32 %r75, %r76, %r87, %r88, %r89;
	// end inline asm
	mov.b64 	{%r81, %r86}, %rd296;
	// begin inline asm
	shfl.sync.down.b32 %r80, %r81, %r87, %r88, %r89;
	// end inline asm
	// begin inline asm
	shfl.sync.down.b32 %r85, %r86, %r87, %r88, %r89;
	// end inline asm
	mov.b64 	%rd161, {%r80, %r85};
	setp.gt.s32 	%p53, %r49, 29;
	setp.lt.f32 	%p54, %f231, %f139;
	or.pred  	%p55, %p53, %p54;
	mov.f32 	%f232, %f231;
	mov.u64 	%rd297, %rd296;
	@%p55 bra 	$L__BB5_165;
	setp.gt.f32 	%p56, %f231, %f139;
	mov.f32 	%f232, %f139;
	mov.u64 	%rd297, %rd161;
	@%p56 bra 	$L__BB5_165;
	setp.lt.s64 	%p57, %rd296, %rd161;
	selp.f32 	%f232, %f231, %f139, %p57;
	min.s64 	%rd297, %rd296, %rd161;
$L__BB5_165:
	mov.b32 	%r91, %f232;
	mov.b32 	%r107, 4;
	mov.b32 	%r108, 31;
	mov.b32 	%r109, -1;
	// begin inline asm
	shfl.sync.down.b32 %r90, %r91, %r107, %r108, %r109;
	// end inline asm
	mov.b32 	%f142, %r90;
	// begin inline asm
	shfl.sync.down.b32 %r95, %r96, %r107, %r108, %r109;
	// end inline asm
	mov.b64 	{%r101, %r106}, %rd297;
	// begin inline asm
	shfl.sync.down.b32 %r100, %r101, %r107, %r108, %r109;
	// end inline asm
	// begin inline asm
	shfl.sync.down.b32 %r105, %r106, %r107, %r108, %r109;
	// end inline asm
	mov.b64 	%rd164, {%r100, %r105};
	setp.gt.s32 	%p58, %r49, 27;
	setp.lt.f32 	%p59, %f232, %f142;
	or.pred  	%p60, %p58, %p59;
	mov.f32 	%f233, %f232;
	mov.u64 	%rd298, %rd297;
	@%p60 bra 	$L__BB5_168;
	setp.gt.f32 	%p61, %f232, %f142;
	mov.f32 	%f233, %f142;
	mov.u64 	%rd298, %rd164;
	@%p61 bra 	$L__BB5_168;
	setp.lt.s64 	%p62, %rd297, %rd164;
	selp.f32 	%f233, %f232, %f142, %p62;
	min.s64 	%rd298, %rd297, %rd164;
$L__BB5_168:
	mov.b32 	%r111, %f233;
	mov.b32 	%r127, 8;
	mov.b32 	%r128, 31;
	mov.b32 	%r129, -1;
	// begin inline asm
	shfl.sync.down.b32 %r110, %r111, %r127, %r128, %r129;
	// end inline asm
	mov.b32 	%f145, %r110;
	// begin inline asm
	shfl.sync.down.b32 %r115, %r116, %r127, %r128, %r129;
	// end inline asm
	mov.b64 	{%r121, %r126}, %rd298;
	// begin inline asm
	shfl.sync.down.b32 %r120, %r121, %r127, %r128, %r129;
	// end inline asm
	// begin inline asm
	shfl.sync.down.b32 %r125, %r126, %r127, %r128, %r129;
	// end inline asm
	mov.b64 	%rd167, {%r120, %r125};
	setp.gt.s32 	%p63, %r49, 23;
	setp.lt.f32 	%p64, %f233, %f145;
	or.pred  	%p65, %p63, %p64;
	mov.f32 	%f234, %f233;
	mov.u64 	%rd299, %rd298;
	@%p65 bra 	$L__BB5_171;
	setp.gt.f32 	%p66, %f233, %f145;
	mov.f32 	%f234, %f145;
	mov.u64 	%rd299, %rd167;
	@%p66 bra 	$L__BB5_171;
	setp.lt.s64 	%p67, %rd298, %rd167;
	selp.f32 	%f234, %f233, %f145, %p67;
	min.s64 	%rd299, %rd298, %rd167;
$L__BB5_171:
	mov.b32 	%r131, %f234;
	mov.b32 	%r147, 16;
	mov.b32 	%r148, 31;
	mov.b32 	%r149, -1;
	// begin inline asm
	shfl.sync.down.b32 %r130, %r131, %r147, %r148, %r149;
	// end inline asm
	mov.b32 	%f148, %r130;
	// begin inline asm
	shfl.sync.down.b32 %r135, %r136, %r147, %r148, %r149;
	// end inline asm
	mov.b64 	{%r141, %r146}, %rd299;
	// begin inline asm
	shfl.sync.down.b32 %r140, %r141, %r147, %r148, %r149;
	// end inline asm
	// begin inline asm
	shfl.sync.down.b32 %r145, %r146, %r147, %r148, %r149;
	// end inline asm
	mov.b64 	%rd170, {%r140, %r145};
	setp.gt.s32 	%p68, %r49, 15;
	setp.lt.f32 	%p69, %f234, %f148;
	or.pred  	%p70, %p68, %p69;
	mov.f32 	%f242, %f234;
	mov.u64 	%rd307, %rd299;
	@%p70 bra 	$L__BB5_174;
	setp.gt.f32 	%p71, %f234, %f148;
	mov.f32 	%f242, %f148;
	mov.u64 	%rd307, %rd170;
	@%p71 bra 	$L__BB5_174;
	setp.lt.s64 	%p72, %rd299, %rd170;
	selp.f32 	%f242, %f234, %f148, %p72;
	min.s64 	%rd307, %rd299, %rd170;
$L__BB5_174:
	setp.ne.s32 	%p73, %r49, 0;
	@%p73 bra 	$L__BB5_176;
	shr.u32 	%r150, %r18, 1;
	and.b32  	%r151, %r150, 496;
	mov.u32 	%r152, _ZN6thrust24THRUST_300001_SM_1000_NS8cuda_cub4core6detail5shmemE;
	add.s32 	%r153, %r152, %r151;
	st.shared.f32 	[%r153+8], %f242;
	st.shared.u64 	[%r153+16], %rd307;
$L__BB5_176:
	bar.sync 	0;
	setp.ne.s32 	%p74, %r18, 0;
	@%p74 bra 	$L__BB5_198;
	ld.shared.f32 	%f151, [_ZN6thrust24THRUST_300001_SM_1000_NS8cuda_cub4core6detail5shmemE+24];
	ld.shared.u64 	%rd173, [_ZN6thrust24THRUST_300001_SM_1000_NS8cuda_cub4core6detail5shmemE+32];
	setp.lt.f32 	%p75, %f242, %f151;
	mov.f32 	%f236, %f242;
	mov.u64 	%rd301, %rd307;
	@%p75 bra 	$L__BB5_180;
	setp.lt.f32 	%p76, %f151, %f242;
	mov.f32 	%f236, %f151;
	mov.u64 	%rd301, %rd173;
	@%p76 bra 	$L__BB5_180;
	setp.lt.s64 	%p77, %rd307, %rd173;
	selp.f32 	%f236, %f242, %f151, %p77;
	min.s64 	%rd301, %rd307, %rd173;
$L__BB5_180:
	ld.shared.f32 	%f154, [_ZN6thrust24THRUST_300001_SM_1000_NS8cuda_cub4core6detail5shmemE+40];
	ld.shared.u64 	%rd176, [_ZN6thrust24THRUST_300001_SM_1000_NS8cuda_cub4core6detail5shmemE+48];
	setp.lt.f32 	%p78, %f236, %f154;
	mov.f32 	%f237, %f236;
	mov.u64 	%rd302, %rd301;
	@%p78 bra 	$L__BB5_183;
	setp.lt.f32 	%p79, %f154, %f236;
	mov.f32 	%f237, %f154;
	mov.u64 	%rd302, %rd176;
	@%p79 bra 	$L__BB5_183;
	setp.lt.s64 	%p80, %rd301, %rd176;
	selp.f32 	%f237, %f236, %f154, %p80;
	min.s64 	%rd302, %rd301, %rd176;
$L__BB5_183:
	ld.shared.f32 	%f157, [_ZN6thrust24THRUST_300001_SM_1000_NS8cuda_cub4core6detail5shmemE+56];
	ld.shared.u64 	%rd179, [_ZN6thrust24THRUST_300001_SM_1000_NS8cuda_cub4core6detail5shmemE+64];
	setp.lt.f32 	%p81, %f237, %f157;
	mov.f32 	%f238, %f237;
	mov.u64 	%rd303, %rd302;
	@%p81 bra 	$L__BB5_186;
	setp.lt.f32 	%p82, %f157, %f237;
	mov.f32 	%f238, %f157;
	mov.u64 	%rd303, %rd179;
	@%p82 bra 	$L__BB5_186;
	setp.lt.s64 	%p83, %rd302, %rd179;
	selp.f32 	%f238, %f237, %f157, %p83;
	min.s64 	%rd303, %rd302, %rd179;
$L__BB5_186:
	ld.shared.f32 	%f160, [_ZN6thrust24THRUST_300001_SM_1000_NS8cuda_cub4core6detail5shmemE+72];
	ld.shared.u64 	%rd182, [_ZN6thrust24THRUST_300001_SM_1000_NS8cuda_cub4core6detail5shmemE+80];
	setp.lt.f32 	%p84, %f238, %f160;
	mov.f32 	%f239, %f238;
	mov.u64 	%rd304, %rd303;
	@%p84 bra 	$L__BB5_189;
	setp.lt.f32 	%p85, %f160, %f238;
	mov.f32 	%f239, %f160;
	mov.u64 	%rd304, %rd182;
	@%p85 bra 	$L__BB5_189;
	setp.lt.s64 	%p86, %rd303, %rd182;
	selp.f32 	%f239, %f238, %f160, %p86;
	min.s64 	%rd304, %rd303, %rd182;
$L__BB5_189:
	ld.shared.f32 	%f163, [_ZN6thrust24THRUST_300001_SM_1000_NS8cuda_cub4core6detail5shmemE+88];
	ld.shared.u64 	%rd185, [_ZN6thrust24THRUST_300001_SM_1000_NS8cuda_cub4core6detail5shmemE+96];
	setp.lt.f32 	%p87, %f239, %f163;
	mov.f32 	%f240, %f239;
	mov.u64 	%rd305, %rd304;
	@%p87 bra 	$L__BB5_192;
	setp.lt.f32 	%p88, %f163, %f239;
	mov.f32 	%f240, %f163;
	mov.u64 	%rd305, %rd185;
	@%p88 bra 	$L__BB5_192;
	setp.lt.s64 	%p89, %rd304, %rd185;
	selp.f32 	%f240, %f239, %f163, %p89;
	min.s64 	%rd305, %rd304, %rd185;
$L__BB5_192:
	ld.shared.f32 	%f166, [_ZN6thrust24THRUST_300001_SM_1000_NS8cuda_cub4core6detail5shmemE+104];
	ld.shared.u64 	%rd188, [_ZN6thrust24THRUST_300001_SM_1000_NS8cuda_cub4core6detail5shmemE+112];
	setp.lt.f32 	%p90, %f240, %f166;
	mov.f32 	%f241, %f240;
	mov.u64 	%rd306, %rd305;
	@%p90 bra 	$L__BB5_195;
	setp.lt.f32 	%p91, %f166, %f240;
	mov.f32 	%f241, %f166;
	mov.u64 	%rd306, %rd188;
	@%p91 bra 	$L__BB5_195;
	setp.lt.s64 	%p92, %rd305, %rd188;
	selp.f32 	%f241, %f240, %f166, %p92;
	min.s64 	%rd306, %rd305, %rd188;
$L__BB5_195:
	ld.shared.f32 	%f169, [_ZN6thrust24THRUST_300001_SM_1000_NS8cuda_cub4core6detail5shmemE+120];
	ld.shared.u64 	%rd191, [_ZN6thrust24THRUST_300001_SM_1000_NS8cuda_cub4core6detail5shmemE+128];
	setp.lt.f32 	%p93, %f241, %f169;
	mov.f32 	%f242, %f241;
	mov.u64 	%rd307, %rd306;
	@%p93 bra 	$L__BB5_198;
	setp.lt.f32 	%p94, %f169, %f241;
	mov.f32 	%f242, %f169;
	mov.u64 	%rd307, %rd191;
	@%p94 bra 	$L__BB5_198;
	setp.lt.s64 	%p95, %rd306, %rd191;
	selp.f32 	%f242, %f241, %f169, %p95;
	min.s64 	%rd307, %rd306, %rd191;
$L__BB5_198:
	mov.u32 	%r381, %tid.x;
	setp.ne.s32 	%p222, %r381, 0;
	@%p222 bra 	$L__BB5_200;
	ld.param.u64 	%rd237, [_ZN6thrust24THRUST_300001_SM_1000_NS8cuda_cub4core6detail13_kernel_agentINS1_8__reduce11ReduceAgentINS0_12zip_iteratorIN4cuda3std3__45tupleIJNS0_6detail15normal_iteratorINS0_10device_ptrIfEEEENS0_17counting_iteratorIlNS0_11use_defaultESI_SI_EEEEEEEPNSB_IJflEEESM_lNS1_9__extrema9arg_min_fIflNSA_4lessIfEEEEEEJSL_SN_lSS_EEEvDpT0__param_1];
	cvta.to.global.u64 	%rd236, %rd237;
	st.global.f32 	[%rd236], %f242;
	st.global.u64 	[%rd236+8], %rd307;
$L__BB5_200:
	ret;

}
	// .globl	_ZN6thrust24THRUST_300001_SM_1000_NS8cuda_cub4core6detail13_kernel_agentINS1_8__reduce11ReduceAgentINS0_12zip_iteratorIN4cuda3std3__45tupleIJNS0_6detail15normal_iteratorINS0_10device_ptrIfEEEENS0_17counting_iteratorIlNS0_11use_defaultESI_SI_EEEEEEEPNSB_IJflEEESM_lNS1_9__extrema9arg_min_fIflNSA_4lessIfEEEEEEJSL_SN_lN3cub18CUB_300001_SM_100013GridEvenShareIlEENSV_9GridQueueIyEESS_EEEvDpT0_
.visible .entry _ZN6thrust24THRUST_300001_SM_1000_NS8cuda_cub4core6detail13_kernel_agentINS1_8__reduce11ReduceAgentINS0_12zip_iteratorIN4cuda3std3__45tupleIJNS0_6detail15normal_iteratorINS0_10device_ptrIfEEEENS0_17counting_iteratorIlNS0_11use_defaultESI_SI_EEEEEEEPNSB_IJflEEESM_lNS1_9__extrema9arg_min_fIflNSA_4lessIfEEEEEEJSL_SN_lN3cub18CUB_300001_SM_100013GridEvenShareIlEENSV_9GridQueueIyEESS_EEEvDpT0_(
	.param .align 8 .b8 _ZN6thrust24THRUST_300001_SM_1000_NS8cuda_cub4core6detail13_kernel_agentINS1_8__reduce11ReduceAgentINS0_12zip_iteratorIN4cuda3std3__45tupleIJNS0_6detail15normal_iteratorINS0_10device_ptrIfEEEENS0_17counting_iteratorIlNS0_11use_defaultESI_SI_EEEEEEEPNSB_IJflEEESM_lNS1_9__extrema9arg_min_fIflNSA_4lessIfEEEEEEJSL_SN_lN3cub18CUB_300001_SM_100013GridEvenShareIlEENSV_9GridQueueIyEESS_EEEvDpT0__param_0[16],
	.param .u64 .ptr .align 1 _ZN6thrust24THRUST_300001_SM_1000_NS8cuda_cub4core6detail13_kernel_agentINS1_8__reduce11ReduceAgentINS0_12zip_iteratorIN4cuda3std3__45tupleIJNS0_6detail15normal_iteratorINS0_10device_ptrIfEEEENS0_17counting_iteratorIlNS0_11use_defaultESI_SI_EEEEEEEPNSB_IJflEEESM_lNS1_9__extrema9arg_min_fIflNSA_4lessIfEEEEEEJSL_SN_lN3cub18CUB_300001_SM_100013GridEvenShareIlEENSV_9GridQueueIyEESS_EEEvDpT0__param_1,
	.param .u64 _ZN6thrust24THRUST_300001_SM_1000_NS8cuda_cub4core6detail13_kernel_agentINS1_8__reduce11ReduceAgentINS0_12zip_iteratorIN4cuda3std3__45tupleIJNS0_6detail15normal_iteratorINS0_10device_ptrIfEEEENS0_17counting_iteratorIlNS0_11use_defaultESI_SI_EEEEEEEPNSB_IJflEEESM_lNS1_9__extrema9arg_min_fIflNSA_4lessIfEEEEEEJSL_SN_lN3cub18CUB_300001_SM_100013GridEvenShareIlEENSV_9GridQueueIyEESS_EEEvDpT0__param_2,
	.param .align 8 .b8 _ZN6thrust24THRUST_300001_SM_1000_NS8cuda_cub4core6detail13_kernel_agentINS1_8__reduce11ReduceAgentINS0_12zip_iteratorIN4cuda3std3__45tupleIJNS0_6detail15normal_iteratorINS0_10device_ptrIfEEEENS0_17counting_iteratorIlNS0_11use_defaultESI_SI_EEEEEEEPNSB_IJflEEESM_lNS1_9__extrema9arg_min_fIflNSA_4lessIfEEEEEEJSL_SN_lN3cub18CUB_300001_SM_100013GridEvenShareIlEENSV_9GridQueueIyEESS_EEEvDpT0__param_3[72],
	.param .align 8 .b8 _ZN6thrust24THRUST_300001_SM_1000_NS8cuda_cub4core6detail13_kernel_agentINS1_8__reduce11ReduceAgentINS0_12zip_iteratorIN4cuda3std3__45tupleIJNS0_6detail15normal_iteratorINS0_10device_ptrIfEEEENS0_17counting_iteratorIlNS0_11use_defaultESI_SI_EEEEEEEPNSB_IJflEEESM_lNS1_9__extrema9arg_min_fIflNSA_4lessIfEEEEEEJSL_SN_lN3cub18CUB_300001_SM_100013GridEvenShareIlEENSV_9GridQueueIyEESS_EEEvDpT0__param_4[8],
	.param .align 1 .b8 _ZN6thrust24THRUST_300001_SM_1000_NS8cuda_cub4core6detail13_kernel_agentINS1_8__reduce11ReduceAgentINS0_12zip_iteratorIN4cuda3std3__45tupleIJNS0_6detail15normal_iteratorINS0_10device_ptrIfEEEENS0_17counting_iteratorIlNS0_11use_defaultESI_SI_EEEEEEEPNSB_IJflEEESM_lNS1_9__extrema9arg_min_fIflNSA_4lessIfEEEEEEJSL_SN_lN3cub18CUB_300001_SM_100013GridEvenShareIlEENSV_9GridQueueIyEESS_EEEvDpT0__param_5[1]
)
.maxntid 256
{
	.reg .pred 	%p<225>;
	.reg .b32 	%r<399>;
	.reg .b32 	%f<243>;
	.reg .b64 	%rd<325>;

	ld.param.u64 	%rd199, [_ZN6thrust24THRUST_300001_SM_1000_NS8cuda_cub4core6detail13_kernel_agentINS1_8__reduce11ReduceAgentINS0_12zip_iteratorIN4cuda3std3__45tupleIJNS0_6detail15normal_iteratorINS0_10device_ptrIfEEEENS0_17counting_iteratorIlNS0_11use_defaultESI_SI_EEEEEEEPNSB_IJflEEESM_lNS1_9__extrema9arg_min_fIflNSA_4lessIfEEEEEEJSL_SN_lN3cub18CUB_300001_SM_100013GridEvenShareIlEENSV_9GridQueueIyEESS_EEEvDpT0__param_0+8];
	ld.param.u64 	%rd198, [_ZN6thrust24THRUST_300001_SM_1000_NS8cuda_cub4core6detail13_kernel_agentINS1_8__reduce11ReduceAgentINS0_12zip_iteratorIN4cuda3std3__45tupleIJNS0_6detail15normal_iteratorINS0_10device_ptrIfEEEENS0_17counting_iteratorIlNS0_11use_defaultESI_SI_EEEEEEEPNSB_IJflEEESM_lNS1_9__extrema9arg_min_fIflNSA_4lessIfEEEEEEJSL_SN_lN3cub18CUB_300001_SM_100013GridEvenShareIlEENSV_9GridQueueIyEESS_EEEvDpT0__param_0];
	ld.param.u64 	%rd202, [_ZN6thrust24THRUST_300001_SM_1000_NS8cuda_cub4core6detail13_kernel_agentINS1_8__reduce11ReduceAgentINS0_12zip_iteratorIN4cuda3std3__45tupleIJNS0_6detail15normal_iteratorINS0_10device_ptrIfEEEENS0_17counting_iteratorIlNS0_11use_defaultESI_SI_EEEEEEEPNSB_IJflEEESM_lNS1_9__extrema9arg_min_fIflNSA_4lessIfEEEEEEJSL_SN_lN3cub18CUB_300001_SM_100013GridEvenShareIlEENSV_9GridQueueIyEESS_EEEvDpT0__param_4];
	ld.param.u64 	%rd201, [_ZN6thrust24THRUST_300001_SM_1000_NS8cuda_cub4core6detail13_kernel_agentINS1_8__reduce11ReduceAgentINS0_12zip_iteratorIN4cuda3std3__45tupleIJNS0_6detail15normal_iteratorINS0_10device_ptrIfEEEENS0_17counting_iteratorIlNS0_11use_defaultESI_SI_EEEEEEEPNSB_IJflEEESM_lNS1_9__extrema9arg_min_fIflNSA_4lessIfEEEEEEJSL_SN_lN3cub18CUB_300001_SM_100013GridEvenShareIlEENSV_9GridQueueIyEESS_EEEvDpT0__param_2];
	cvta.to.global.u64 	%rd1, %rd202;
	cvta.to.global.u64 	%rd2, %rd198;
	mov.u32 	%r1, %ctaid.x;
	mul.lo.s32 	%r33, %r1, 1280;
	cvt.u64.u32 	%rd4, %r33;
	mov.u32 	%r34, %nctaid.x;
	mul.lo.s32 	%r35, %r34, 1280;
	cvt.u64.u32 	%rd5, %r35;
	add.s64 	%rd203, %rd4, 1280;
	setp.le.s64 	%p1, %rd203, %rd201;
	@%p1 bra 	$L__BB6_111;
	cvt.u32.u64 	%r159, %rd4;
	cvt.u32.u64 	%r2, %rd201;
	sub.s32 	%r3, %r2, %r159;
	mov.u32 	%r4, %tid.x;
	setp.ge.s32 	%p98, %r4, %r3;
	mov.f32 	%f188, 0f00000000;
	mov.b64 	%rd266, 0;
	mov.u32 	%r393, %r4;
	@%p98 bra 	$L__BB6_3;
	cvt.u64.u32 	%rd234, %r4;
	add.s64 	%rd235, %rd4, %rd234;
	shl.b64 	%rd236, %rd235, 2;
	add.s64 	%rd237, %rd2, %rd236;
	add.s64 	%rd266, %rd199, %rd235;
	ld.global.f32 	%f188, [%rd237];
	add.s32 	%r393, %r4, 256;
$L__BB6_3:
	setp.ge.s32 	%p99, %r393, %r3;
	@%p99 bra 	$L__BB6_25;
	not.b32 	%r161, %r393;
	add.s32 	%r162, %r161, %r2;
	sub.s32 	%r7, %r162, %r159;
	and.b32  	%r163, %r7, 768;
	setp.eq.s32 	%p100, %r163, 768;
	@%p100 bra 	$L__BB6_10;
	cvt.u64.u32 	%rd239, %r393;
	add.s64 	%rd240, %rd239, %rd4;
	add.s64 	%rd257, %rd240, %rd199;
	shl.b64 	%rd241, %rd240, 2;
	add.s64 	%rd256, %rd2, %rd241;
	shr.u32 	%r164, %r7, 8;
	add.s32 	%r165, %r164, 1;
	and.b32  	%r166, %r165, 3;
	neg.s32 	%r391, %r166;
$L__BB6_6:
	.pragma "nounroll";
	mov.u64 	%rd12, %rd266;
	mov.f32 	%f3, %f188;
	ld.global.f32 	%f4, [%rd256];
	setp.lt.f32 	%p101, %f3, %f4;
	@%p101 bra 	$L__BB6_9;
	setp.lt.f32 	%p102, %f4, %f3;
	mov.u64 	%rd266, %rd257;
	mov.f32 	%f188, %f4;
	@%p102 bra 	$L__BB6_9;
	setp.lt.s64 	%p103, %rd12, %rd257;
	min.s64 	%rd266, %rd12, %rd257;
	selp.f32 	%f188, %f3, %f4, %p103;
$L__BB6_9:
	add.s32 	%r393, %r393, 256;
	add.s64 	%rd257, %rd257, 256;
	add.s64 	%rd256, %rd256, 1024;
	add.s32 	%r391, %r391, 1;
	setp.ne.s32 	%p104, %r391, 0;
	@%p104 bra 	$L__BB6_6;
$L__BB6_10:
	setp.lt.u32 	%p105, %r7, 768;
	@%p105 bra 	$L__BB6_25;
	add.s32 	%r394, %r393, 512;
$L__BB6_12:
	mov.u32 	%r15, %r394;
	add.s32 	%r167, %r15, -512;
	cvt.s64.s32 	%rd242, %r167;
	add.s64 	%rd243, %rd242, %rd4;
	shl.b64 	%rd244, %rd243, 2;
	add.s64 	%rd20, %rd2, %rd244;
	add.s64 	%rd21, %rd243, %rd199;
	ld.global.f32 	%f10, [%rd20];
	setp.lt.f32 	%p106, %f188, %f10;
	mov.u64 	%rd263, %rd266;
	mov.f32 	%f185, %f188;
	@%p106 bra 	$L__BB6_15;
	setp.lt.f32 	%p107, %f10, %f188;
	mov.u64 	%rd263, %rd21;
	mov.f32 	%f185, %f10;
	@%p107 bra 	$L__BB6_15;
	setp.lt.s64 	%p108, %rd266, %rd21;
	min.s64 	%rd263, %rd266, %rd21;
	selp.f32 	%f185, %f188, %f10, %p108;
$L__BB6_15:
	add.s32 	%r168, %r15, -256;
	cvt.s64.s32 	%rd245, %r168;
	add.s64 	%rd246, %rd245, %rd4;
	add.s64 	%rd24, %rd246, %rd199;
	ld.global.f32 	%f13, [%rd20+1024];
	setp.lt.f32 	%p109, %f185, %f13;
	mov.u64 	%rd264, %rd263;
	mov.f32 	%f186, %f185;
	@%p109 bra 	$L__BB6_18;
	setp.lt.f32 	%p110, %f13, %f185;
	mov.u64 	%rd264, %rd24;
	mov.f32 	%f186, %f13;
	@%p110 bra 	$L__BB6_18;
	setp.lt.s64 	%p111, %rd263, %rd24;
	min.s64 	%rd264, %rd263, %rd24;
	selp.f32 	%f186, %f185, %f13, %p111;
$L__BB6_18:
	cvt.s64.s32 	%rd247, %r15;
	add.s64 	%rd248, %rd247, %rd4;
	add.s64 	%rd27, %rd248, %rd199;
	ld.global.f32 	%f16, [%rd20+2048];
	setp.lt.f32 	%p112, %f186, %f16;
	mov.u64 	%rd265, %rd264;
	mov.f32 	%f187, %f186;
	@%p112 bra 	$L__BB6_21;
	setp.lt.f32 	%p113, %f16, %f186;
	mov.u64 	%rd265, %rd27;
	mov.f32 	%f187, %f16;
	@%p113 bra 	$L__BB6_21;
	setp.lt.s64 	%p114, %rd264, %rd27;
	min.s64 	%rd265, %rd264, %rd27;
	selp.f32 	%f187, %f186, %f16, %p114;
$L__BB6_21:
	add.s32 	%r169, %r15, 256;
	cvt.s64.s32 	%rd249, %r169;
	add.s64 	%rd250, %rd249, %rd4;
	add.s64 	%rd30, %rd250, %rd199;
	ld.global.f32 	%f19, [%rd20+3072];
	setp.lt.f32 	%p115, %f187, %f19;
	mov.u64 	%rd266, %rd265;
	mov.f32 	%f188, %f187;
	@%p115 bra 	$L__BB6_24;
	setp.lt.f32 	%p116, %f19, %f187;
	mov.u64 	%rd266, %rd30;
	mov.f32 	%f188, %f19;
	@%p116 bra 	$L__BB6_24;
	setp.lt.s64 	%p117, %rd265, %rd30;
	min.s64 	%rd266, %rd265, %rd30;
	selp.f32 	%f188, %f187, %f19, %p117;
$L__BB6_24:
	add.s32 	%r394, %r15, 1024;
	add.s32 	%r170, %r15, 512;
	setp.lt.s32 	%p118, %r170, %r3;
	@%p118 bra 	$L__BB6_12;
$L__BB6_25:
	setp.lt.s32 	%p119, %r3, 256;
	@%p119 bra 	$L__BB6_65;
	// begin inline asm
	mov.u32 %r284, %laneid;
	// end inline asm
	mov.b32 	%r286, %f188;
	mov.b32 	%r302, 1;
	mov.b32 	%r303, 31;
	mov.b32 	%r304, -1;
	// begin inline asm
	shfl.sync.down.b32 %r285, %r286, %r302, %r303, %r304;
	// end inline asm
	mov.b32 	%f23, %r285;
	// begin inline asm
	shfl.sync.down.b32 %r290, %r291, %r302, %r303, %r304;
	// end inline asm
	mov.b64 	{%r296, %r301}, %rd266;
	// begin inline asm
	shfl.sync.down.b32 %r295, %r296, %r302, %r303, %r304;
	// end inline asm
	// begin inline asm
	shfl.sync.down.b32 %r300, %r301, %r302, %r303, %r304;
	// end inline asm
	mov.b64 	%rd34, {%r295, %r300};
	setp.gt.s32 	%p176, %r284, 30;
	setp.lt.f32 	%p177, %f188, %f23;
	or.pred  	%p178, %p176, %p177;
	mov.u64 	%rd268, %rd266;
	mov.f32 	%f190, %f188;
	@%p178 bra 	$L__BB6_29;
	setp.gt.f32 	%p179, %f188, %f23;
	mov.u64 	%rd268, %rd34;
	mov.f32 	%f190, %f23;
	@%p179 bra 	$L__BB6_29;
	setp.lt.s64 	%p180, %rd266, %rd34;
	min.s64 	%rd268, %rd266, %rd34;
	selp.f32 	%f190, %f188, %f23, %p180;
$L__BB6_29:
	mov.b32 	%r306, %f190;
	mov.b32 	%r322, 2;
	mov.b32 	%r323, 31;
	mov.b32 	%r324, -1;
	// begin inline asm
	shfl.sync.down.b32 %r305, %r306, %r322, %r323, %r324;
	// end inline asm
	mov.b32 	%f26, %r305;
	// begin inline asm
	shfl.sync.down.b32 %r310, %r311, %r322, %r323, %r324;
	// end inline asm
	mov.b64 	{%r316, %r321}, %rd268;
	// begin inline asm
	shfl.sync.down.b32 %r315, %r316, %r322, %r323, %r324;
	// end inline asm
	// begin inline asm
	shfl.sync.down.b32 %r320, %r321, %r322, %r323, %r324;
	// end inline asm
	mov.b64 	%rd37, {%r315, %r320};
	setp.gt.s32 	%p181, %r284, 29;
	setp.lt.f32 	%p182, %f190, %f26;
	or.pred  	%p183, %p181, %p182;
	mov.u64 	%rd269, %rd268;
	mov.f32 	%f191, %f190;
	@%p183 bra 	$L__BB6_32;
	setp.gt.f32 	%p184, %f190, %f26;
	mov.u64 	%rd269, %rd37;
	mov.f32 	%f191, %f26;
	@%p184 bra 	$L__BB6_32;
	setp.lt.s64 	%p185, %rd268, %rd37;
	min.s64 	%rd269, %rd268, %rd37;
	selp.f32 	%f191, %f190, %f26, %p185;
$L__BB6_32:
	mov.b32 	%r326, %f191;
	mov.b32 	%r342, 4;
	mov.b32 	%r343, 31;
	mov.b32 	%r344, -1;
	// begin inline asm
	shfl.sync.down.b32 %r325, %r326, %r342, %r343, %r344;
	// end inline asm
	mov.b32 	%f29, %r325;
	// begin inline asm
	shfl.sync.down.b32 %r330, %r331, %r342, %r343, %r344;
	// end inline asm
	mov.b64 	{%r336, %r341}, %rd269;
	// begin inline asm
	shfl.sync.down.b32 %r335, %r336, %r342, %r343, %r344;
	// end inline asm
	// begin inline asm
	shfl.sync.down.b32 %r340, %r341, %r342, %r343, %r344;
	// end inline asm
	mov.b64 	%rd40, {%r335, %r340};
	setp.gt.s32 	%p186, %r284, 27;
	setp.lt.f32 	%p187, %f191, %f29;
	or.pred  	%p188, %p186, %p187;
	mov.u64 	%rd270, %rd269;
	mov.f32 	%f192, %f191;
	@%p188 bra 	$L__BB6_35;
	setp.gt.f32 	%p189, %f191, %f29;
	mov.u64 	%rd270, %rd40;
	mov.f32 	%f192, %f29;
	@%p189 bra 	$L__BB6_35;
	setp.lt.s64 	%p190, %rd269, %rd40;
	min.s64 	%rd270, %rd269, %rd40;
	selp.f32 	%f192, %f191, %f29, %p190;
$L__BB6_35:
	mov.b32 	%r346, %f192;
	mov.b32 	%r362, 8;
	mov.b32 	%r363, 31;
	mov.b32 	%r364, -1;
	// begin inline asm
	shfl.sync.down.b32 %r345, %r346, %r362, %r363, %r364;
	// end inline asm
	mov.b32 	%f32, %r345;
	// begin inline asm
	shfl.sync.down.b32 %r350, %r351, %r362, %r363, %r364;
	// end inline asm
	mov.b64 	{%r356, %r361}, %rd270;
	// begin inline asm
	shfl.sync.down.b32 %r355, %r356, %r362, %r363, %r364;
	// end inline asm
	// begin inline asm
	shfl.sync.down.b32 %r360, %r361, %r362, %r363, %r364;
	// end inline asm
	mov.b64 	%rd43, {%r355, %r360};
	setp.gt.s32 	%p191, %r284, 23;
	setp.lt.f32 	%p192, %f192, %f32;
	or.pred  	%p193, %p191, %p192;
	mov.u64 	%rd271, %rd270;
	mov.f32 	%f193, %f192;
	@%p193 bra 	$L__BB6_38;
	setp.gt.f32 	%p194, %f192, %f32;
	mov.u64 	%rd271, %rd43;
	mov.f32 	%f193, %f32;
	@%p194 bra 	$L__BB6_38;
	setp.lt.s64 	%p195, %rd270, %rd43;
	min.s64 	%rd271, %rd270, %rd43;
	selp.f32 	%f193, %f192, %f32, %p195;
$L__BB6_38:
	mov.b32 	%r366, %f193;
	mov.b32 	%r382, 16;
	mov.b32 	%r383, 31;
	mov.b32 	%r384, -1;
	// begin inline asm
	shfl.sync.down.b32 %r365, %r366, %r382, %r383, %r384;
	// end inline asm
	mov.b32 	%f35, %r365;
	// begin inline asm
	shfl.sync.down.b32 %r370, %r371, %r382, %r383, %r384;
	// end inline asm
	mov.b64 	{%r376, %r381}, %rd271;
	// begin inline asm
	shfl.sync.down.b32 %r375, %r376, %r382, %r383, %r384;
	// end inline asm
	// begin inline asm
	shfl.sync.down.b32 %r380, %r381, %r382, %r383, %r384;
	// end inline asm
	mov.b64 	%rd46, {%r375, %r380};
	setp.gt.s32 	%p196, %r284, 15;
	setp.lt.f32 	%p197, %f193, %f35;
	or.pred  	%p198, %p196, %p197;
	mov.u64 	%rd324, %rd271;
	mov.f32 	%f242, %f193;
	@%p198 bra 	$L__BB6_41;
	setp.gt.f32 	%p199, %f193, %f35;
	mov.u64 	%rd324, %rd46;
	mov.f32 	%f242, %f35;
	@%p199 bra 	$L__BB6_41;
	setp.lt.s64 	%p200, %rd271, %rd46;
	min.s64 	%rd324, %rd271, %rd46;
	selp.f32 	%f242, %f193, %f35, %p200;
$L__BB6_41:
	setp.ne.s32 	%p201, %r284, 0;
	@%p201 bra 	$L__BB6_43;
	shr.u32 	%r385, %r4, 1;
	and.b32  	%r386, %r385, 496;
	mov.u32 	%r387, _ZN6thrust24THRUST_300001_SM_1000_NS8cuda_cub4core6detail5shmemE;
	add.s32 	%r388, %r387, %r386;
	st.shared.f32 	[%r388+8], %f242;
	st.shared.u64 	[%r388+16], %rd324;
$L__BB6_43:
	bar.sync 	0;
	setp.ne.s32 	%p202, %r4, 0;
	@%p202 bra 	$L__BB6_201;
	ld.shared.f32 	%f38, [_ZN6thrust24THRUST_300001_SM_1000_NS8cuda_cub4core6detail5shmemE+24];
	ld.shared.u64 	%rd49, [_ZN6thrust24THRUST_300001_SM_1000_NS8cuda_cub4core6detail5shmemE+32];
	setp.lt.f32 	%p203, %f242, %f38;
	mov.u64 	%rd273, %rd324;
	mov.f32 	%f195, %f242;
	@%p203 bra 	$L__BB6_47;
	setp.lt.f32 	%p204, %f38, %f242;
	mov.u64 	%rd273, %rd49;
	mov.f32 	%f195, %f38;
	@%p204 bra 	$L__BB6_47;
	setp.lt.s64 	%p205, %rd324, %rd49;
	min.s64 	%rd273, %rd324, %rd49;
	selp.f32 	%f195, %f242, %f38, %p205;
$L__BB6_47:
	ld.shared.f32 	%f41, [_ZN6thrust24THRUST_300001_SM_1000_NS8cuda_cub4core6detail5shmemE+40];
	ld.shared.u64 	%rd52, [_ZN6thrust24THRUST_300001_SM_1000_NS8cuda_cub4core6detail5shmemE+48];
	setp.lt.f32 	%p206, %f195, %f41;
	mov.u64 	%rd274, %rd273;
	mov.f32 	%f196, %f195;
	@%p206 bra 	$L__BB6_50;
	setp.lt.f32 	%p207, %f41, %f195;
	mov.u64 	%rd274, %rd52;
	mov.f32 	%f196, %f41;
	@%p207 bra 	$L__BB6_50;
	setp.lt.s64 	%p208, %rd273, %rd52;
	min.s64 	%rd274, %rd273, %rd52;
	selp.f32 	%f196, %f195, %f41, %p208;
$L__BB6_50:
	ld.shared.f32 	%f44, [_ZN6thrust24THRUST_300001_SM_1000_NS8cuda_cub4core6detail5shmemE+56];
	ld.shared.u64 	%rd55, [_ZN6thrust24THRUST_300001_SM_1000_NS8cuda_cub4core6detail5shmemE+64];
	setp.lt.f32 	%p209, %f196, %f44;
	mov.u64 	%rd275, %rd274;
	mov.f32 	%f197, %f196;
	@%p209 bra 	$L__BB6_53;
	setp.lt.f32 	%p210, %f44, %f196;
	mov.u64 	%rd275, %rd55;
	mov.f32 	%f197, %f44;
	@%p210 bra 	$L__BB6_53;
	setp.lt.s64 	%p211, %rd274, %rd55;
	min.s64 	%rd275, %rd274, %rd55;
	selp.f32 	%f197, %f196, %f44, %p211;
$L__BB6_53:
	ld.shared.f32 	%f47, [_ZN6thrust24THRUST_300001_SM_1000_NS8cuda_cub4core6detail5shmemE+72];
	ld.shared.u64 	%rd58, [_ZN6thrust24THRUST_300001_SM_1000_NS8cuda_cub4core6detail5shmemE+80];
	setp.lt.f32 	%p212, %f197, %f47;
	mov.u64 	%rd276, %rd275;
	mov.f32 	%f198, %f197;
	@%p212 bra 	$L__BB6_56;
	setp.lt.f32 	%p213, %f47, %f197;
	mov.u64 	%rd276, %rd58;
	mov.f32 	%f198, %f47;
	@%p213 bra 	$L__BB6_56;
	setp.lt.s64 	%p214, %rd275, %rd58;
	min.s64 	%rd276, %rd275, %rd58;
	selp.f32 	%f198, %f197, %f47, %p214;
$L__BB6_56:
	ld.shared.f32 	%f50, [_ZN6thrust24THRUST_300001_SM_1000_NS8cuda_cub4core6detail5shmemE+88];
	ld.shared.u64 	%rd61, [_ZN6thrust24THRUST_300001_SM_1000_NS8cuda_cub4core6detail5shmemE+96];
	setp.lt.f32 	%p215, %f198, %f50;
	mov.f32 	%f199, %f198;
	mov.u64 	%rd277, %rd276;
	@%p215 bra 	$L__BB6_59;
	setp.lt.f32 	%p216, %f50, %f198;
	mov.f32 	%f199, %f50;
	mov.u64 	%rd277, %rd61;
	@%p216 bra 	$L__BB6_59;
	setp.lt.s64 	%p217, %rd276, %rd61;
	selp.f32 	%f199, %f198, %f50, %p217;
	min.s64 	%rd277, %rd276, %rd61;
$L__BB6_59:
	ld.shared.f32 	%f53, [_ZN6thrust24THRUST_300001_SM_1000_NS8cuda_cub4core6detail5shmemE+104];
	ld.shared.u64 	%rd64, [_ZN6thrust24THRUST_300001_SM_1000_NS8cuda_cub4core6detail5shmemE+112];
	setp.lt.f32 	%p218, %f199, %f53;
	mov.f32 	%f200, %f199;
	mov.u64 	%rd278, %rd277;
	@%p218 bra 	$L__BB6_62;
	setp.lt.f32 	%p219, %f53, %f199;
	mov.f32 	%f200, %f53;
	mov.u64 	%rd278, %rd64;
	@%p219 bra 	$L__BB6_62;
	setp.lt.s64 	%p220, %rd277, %rd64;
	selp.f32 	%f200, %f199, %f53, %p220;
	min.s64 	%rd278, %rd277, %rd64;
$L__BB6_62:
	ld.shared.f32 	%f56, [_ZN6thrust24THRUST_300001_SM_1000_NS8cuda_cub4core6detail5shmemE+120];
	ld.shared.u64 	%rd67, [_ZN6thrust24THRUST_300001_SM_1000_NS8cuda_cub4core6detail5shmemE+128];
	setp.lt.f32 	%p221, %f200, %f56;
	mov.f32 	%f242, %f200;
	mov.u64 	%rd324, %rd278;
	@%p221 bra 	$L__BB6_201;
	setp.lt.f32 	%p222, %f56, %f200;
	mov.f32 	%f242, %f56;
	mov.u64 	%rd324, %rd67;
	@%p222 bra 	$L__BB6_201;
	setp.lt.s64 	%p223, %rd278, %rd67;
	selp.f32 	%f242, %f200, %f56, %p223;
	min.s64 	%rd324, %rd278, %rd67;
	bra.uni 	$L__BB6_201;
$L__BB6_65:
	// begin inline asm
	mov.u32 %r171, %laneid;
	// end inline asm
	and.b32  	%r192, %r4, 992;
	add.s32 	%r193, %r192, 32;
	setp.gt.s32 	%p120, %r193, %r3;
	not.b32 	%r194, %r192;
	add.s32 	%r195, %r3, %r194;
	selp.b32 	%r190, %r195, 31, %p120;
	mov.b32 	%r173, %f188;
	mov.b32 	%r189, 1;
	mov.b32 	%r191, -1;
	// begin inline asm
	shfl.sync.down.b32 %r172, %r173, %r189, %r190, %r191;
	// end inline asm
	mov.b32 	%f58, %r172;
	// begin inline asm
	shfl.sync.down.b32 %r177, %r178, %r189, %r190, %r191;
	// end inline asm
	mov.b64 	{%r183, %r188}, %rd266;
	// begin inline asm
	shfl.sync.down.b32 %r182, %r183, %r189, %r190, %r191;
	// end inline asm
	// begin inline asm
	shfl.sync.down.b32 %r187, %r188, %r189, %r190, %r191;
	// end inline asm
	mov.b64 	%rd69, {%r182, %r187};
	setp.ge.s32 	%p121, %r171, %r190;
	setp.lt.f32 	%p122, %f188, %f58;
	or.pred  	%p123, %p121, %p122;
	mov.f32 	%f201, %f188;
	mov.u64 	%rd279, %rd266;
	@%p123 bra 	$L__BB6_68;
	setp.gt.f32 	%p124, %f188, %f58;
	mov.f32 	%f201, %f58;
	mov.u64 	%rd279, %rd69;
	@%p124 bra 	$L__BB6_68;
	setp.lt.s64 	%p125, %rd266, %rd69;
	selp.f32 	%f201, %f188, %f58, %p125;
	min.s64 	%rd279, %rd266, %rd69;
$L__BB6_68:
	mov.b32 	%r197, %f201;
	mov.b32 	%r213, 2;
	mov.b32 	%r215, -1;
	// begin inline asm
	shfl.sync.down.b32 %r196, %r197, %r213, %r190, %r215;
	// end inline asm
	mov.b32 	%f61, %r196;
	// begin inline asm
	shfl.sync.down.b32 %r201, %r202, %r213, %r190, %r215;
	// end inline asm
	mov.b64 	{%r207, %r212}, %rd279;
	// begin inline asm
	shfl.sync.down.b32 %r206, %r207, %r213, %r190, %r215;
	// end inline asm
	// begin inline asm
	shfl.sync.down.b32 %r211, %r212, %r213, %r190, %r215;
	// end inline asm
	mov.b64 	%rd72, {%r206, %r211};
	add.s32 	%r216, %r171, 2;
	setp.gt.s32 	%p126, %r216, %r190;
	setp.lt.f32 	%p127, %f201, %f61;
	or.pred  	%p128, %p126, %p127;
	mov.f32 	%f202, %f201;
	mov.u64 	%rd280, %rd279;
	@%p128 bra 	$L__BB6_71;
	setp.gt.f32 	%p129, %f201, %f61;
	mov.f32 	%f202, %f61;
	mov.u64 	%rd280, %rd72;
	@%p129 bra 	$L__BB6_71;
	setp.lt.s64 	%p130, %rd279, %rd72;
	selp.f32 	%f202, %f201, %f61, %p130;
	min.s64 	%rd280, %rd279, %rd72;
$L__BB6_71:
	mov.b32 	%r218, %f202;
	mov.b32 	%r234, 4;
	mov.b32 	%r236, -1;
	// begin inline asm
	shfl.sync.down.b32 %r217, %r218, %r234, %r190, %r236;
	// end inline asm
	mov.b32 	%f64, %r217;
	// begin inline asm
	shfl.sync.down.b32 %r222, %r223, %r234, %r190, %r236;
	// end inline asm
	mov.b64 	{%r228, %r233}, %rd280;
	// begin inline asm
	shfl.sync.down.b32 %r227, %r228, %r234, %r190, %r236;
	// end inline asm
	// begin inline asm
	shfl.sync.down.b32 %r232, %r233, %r234, %r190, %r236;
	// end inline asm
	mov.b64 	%rd75, {%r227, %r232};
	add.s32 	%r237, %r171, 4;
	setp.gt.s32 	%p131, %r237, %r190;
	setp.lt.f32 	%p132, %f202, %f64;
	or.pred  	%p133, %p131, %p132;
	mov.f32 	%f203, %f202;
	mov.u64 	%rd281, %rd280;
	@%p133 bra 	$L__BB6_74;
	setp.gt.f32 	%p134, %f202, %f64;
	mov.f32 	%f203, %f64;
	mov.u64 	%rd281, %rd75;
	@%p134 bra 	$L__BB6_74;
	setp.lt.s64 	%p135, %rd280, %rd75;
	selp.f32 	%f203, %f202, %f64, %p135;
	min.s64 	%rd281, %rd280, %rd75;
$L__BB6_74:
	mov.b32 	%r239, %f203;
	mov.b32 	%r255, 8;
	mov.b32 	%r257, -1;
	// begin inline asm
	shfl.sync.down.b32 %r238, %r239, %r255, %r190, %r257;
	// end inline asm
	mov.b32 	%f67, %r238;
	// begin inline asm
	shfl.sync.down.b32 %r243, %r244, %r255, %r190, %r257;
	// end inline asm
	mov.b64 	{%r249, %r254}, %rd281;
	// begin inline asm
	shfl.sync.down.b32 %r248, %r249, %r255, %r190, %r257;
	// end inline asm
	// begin inline asm
	shfl.sync.down.b32 %r253, %r254, %r255, %r190, %r257;
	// end inline asm
	mov.b64 	%rd78, {%r248, %r253};
	add.s32 	%r258, %r171, 8;
	setp.gt.s32 	%p136, %r258, %r190;
	setp.lt.f32 	%p137, %f203, %f67;
	or.pred  	%p138, %p136, %p137;
	mov.f32 	%f204, %f203;
	mov.u64 	%rd282, %rd281;
	@%p138 bra 	$L__BB6_77;
	setp.gt.f32 	%p139, %f203, %f67;
	mov.f32 	%f204, %f67;
	mov.u64 	%rd282, %rd78;
	@%p139 bra 	$L__BB6_77;
	setp.lt.s64 	%p140, %rd281, %rd78;
	selp.f32 	%f204, %f203, %f67, %p140;
	min.s64 	%rd282, %rd281, %rd78;
$L__BB6_77:
	mov.b32 	%r260, %f204;
	mov.b32 	%r276, 16;
	mov.b32 	%r278, -1;
	// begin inline asm
	shfl.sync.down.b32 %r259, %r260, %r276, %r190, %r278;
	// end inline asm
	mov.b32 	%f70, %r259;
	// begin inline asm
	shfl.sync.down.b32 %r264, %r265, %r276, %r190, %r278;
	// end inline asm
	mov.b64 	{%r270, %r275}, %rd282;
	// begin inline asm
	shfl.sync.down.b32 %r269, %r270, %r276, %r190, %r278;
	// end inline asm
	// begin inline asm
	shfl.sync.down.b32 %r274, %r275, %r276, %r190, %r278;
	// end inline asm
	mov.b64 	%rd81, {%r269, %r274};
	add.s32 	%r279, %r171, 16;
	setp.gt.s32 	%p141, %r279, %r190;
	setp.lt.f32 	%p142, %f204, %f70;
	or.pred  	%p143, %p141, %p142;
	mov.f32 	%f242, %f204;
	mov.u64 	%rd324, %rd282;
	@%p143 bra 	$L__BB6_80;
	setp.gt.f32 	%p144, %f204, %f70;
	mov.f32 	%f242, %f70;
	mov.u64 	%rd324, %rd81;
	@%p144 bra 	$L__BB6_80;
	setp.lt.s64 	%p145, %rd282, %rd81;
	selp.f32 	%f242, %f204, %f70, %p145;
	min.s64 	%rd324, %rd282, %rd81;
$L__BB6_80:
	setp.ne.s32 	%p146, %r171, 0;
	@%p146 bra 	$L__BB6_82;
	shr.u32 	%r280, %r4, 1;
	and.b32  	%r281, %r280, 496;
	mov.u32 	%r282, _ZN6thrust24THRUST_300001_SM_1000_NS8cuda_cub4core6detail5shmemE;
	add.s32 	%r283, %r282, %r281;
	st.shared.f32 	[%r283+8], %f242;
	st.shared.u64 	[%r283+16], %rd324;
$L__BB6_82:
	bar.sync 	0;
	setp.ne.s32 	%p147, %r4, 0;
	@%p147 bra 	$L__BB6_201;
	setp.lt.s32 	%p148, %r3, 33;
	mov.f32 	%f206, %f242;
	mov.u64 	%rd284, %rd324;
	@%p148 bra 	$L__BB6_87;
	ld.shared.f32 	%f73, [_ZN6thrust24THRUST_300001_SM_1000_NS8cuda_cub4core6detail5shmemE+24];
	ld.shared.u64 	%rd84, [_ZN6thrust24THRUST_300001_SM_1000_NS8cuda_cub4core6detail5shmemE+32];
	setp.lt.f32 	%p149, %f242, %f73;
	mov.f32 	%f206, %f242;
	mov.u64 	%rd284, %rd324;
	@%p149 bra 	$L__BB6_87;
	setp.lt.f32 	%p150, %f73, %f242;
	mov.f32 	%f206, %f73;
	mov.u64 	%rd284, %rd84;
	@%p150 bra 	$L__BB6_87;
	setp.lt.s64 	%p151, %rd324, %rd84;
	selp.f32 	%f206, %f242, %f73, %p151;
	min.s64 	%rd284, %rd324, %rd84;
$L__BB6_87:
	setp.lt.s32 	%p152, %r3, 65;
	mov.f32 	%f207, %f206;
	mov.u64 	%rd285, %rd284;
	@%p152 bra 	$L__BB6_91;
	ld.shared.f32 	%f76, [_ZN6thrust24THRUST_300001_SM_1000_NS8cuda_cub4core6detail5shmemE+40];
	ld.shared.u64 	%rd87, [_ZN6thrust24THRUST_300001_SM_1000_NS8cuda_cub4core6detail5shmemE+48];
	setp.lt.f32 	%p153, %f206, %f76;
	mov.f32 	%f207, %f206;
	mov.u64 	%rd285, %rd284;
	@%p153 bra 	$L__BB6_91;
	setp.lt.f32 	%p154, %f76, %f206;
	mov.f32 	%f207, %f76;
	mov.u64 	%rd285, %rd87;
	@%p154 bra 	$L__BB6_91;
	setp.lt.s64 	%p155, %rd284, %rd87;
	selp.f32 	%f207, %f206, %f76, %p155;
	min.s64 	%rd285, %rd284, %rd87;
$L__BB6_91:
	setp.lt.s32 	%p156, %r3, 97;
	mov.f32 	%f208, %f207;
	mov.u64 	%rd286, %rd285;
	@%p156 bra 	$L__BB6_95;
	ld.shared.f32 	%f79, [_ZN6thrust24THRUST_300001_SM_1000_NS8cuda_cub4core6detail5shmemE+56];
	ld.shared.u64 	%rd90, [_ZN6thrust24THRUST_300001_SM_1000_NS8cuda_cub4core6detail5shmemE+64];
	setp.lt.f32 	%p157, %f207, %f79;
	mov.f32 	%f208, %f207;
	mov.u64 	%rd286, %rd285;
	@%p157 bra 	$L__BB6_95;
	setp.lt.f32 	%p158, %f79, %f207;
	mov.f32 	%f208, %f79;
	mov.u64 	%rd286, %rd90;
	@%p158 bra 	$L__BB6_95;
	setp.lt.s64 	%p159, %rd285, %rd90;
	selp.f32 	%f208, %f207, %f79, %p159;
	min.s64 	%rd286, %rd285, %rd90;
$L__BB6_95:
	setp.lt.s32 	%p160, %r3, 129;
	mov.f32 	%f209, %f208;
	mov.u64 	%rd287, %rd286;
	@%p160 bra 	$L__BB6_99;
	ld.shared.f32 	%f82, [_ZN6thrust24THRUST_300001_SM_1000_NS8cuda_cub4core6detail5shmemE+72];
	ld.shared.u64 	%rd93, [_ZN6thrust24THRUST_300001_SM_1000_NS8cuda_cub4core6detail5shmemE+80];
	setp.lt.f32 	%p161, %f208, %f82;
	mov.f32 	%f209, %f208;
	mov.u64 	%rd287, %rd286;
	@%p161 bra 	$L__BB6_99;
	setp.lt.f32 	%p162, %f82, %f208;
	mov.f32 	%f209, %f82;
	mov.u64 	%rd287, %rd93;
	@%p162 bra 	$L__BB6_99;
	setp.lt.s64 	%p163, %rd286, %rd93;
	selp.f32 	%f209, %f208, %f82, %p163;
	min.s64 	%rd287, %rd286, %rd93;
$L__BB6_99:
	setp.lt.s32 	%p164, %r3, 161;
	mov.f32 	%f210, %f209;
	mov.u64 	%rd288, %rd287;
	@%p164 bra 	$L__BB6_103;
	ld.shared.f32 	%f85, [_ZN6thrust24THRUST_300001_SM_1000_NS8cuda_cub4core6detail5shmemE+88];
	ld.shared.u64 	%rd96, [_ZN6thrust24THRUST_300001_SM_1000_NS8cuda_cub4core6detail5shmemE+96];
	setp.lt.f32 	%p165, %f209, %f85;
	mov.f32 	%f210, %f209;
	mov.u64 	%rd288, %rd287;
	@%p165 bra 	$L__BB6_103;
	setp.lt.f32 	%p166, %f85, %f209;
	mov.f32 	%f210, %f85;
	mov.u64 	%rd288, %rd96;
	@%p166 bra 	$L__BB6_103;
	setp.lt.s64 	%p167, %rd287, %rd96;
	selp.f32 	%f210, %f209, %f85, %p167;
	min.s64 	%rd288, %rd287, %rd96;
$L__BB6_103:
	setp.lt.s32 	%p168, %r3, 193;
	mov.f32 	%f211, %f210;
	mov.u64 	%rd289, %rd288;
	@%p168 bra 	$L__BB6_107;
	ld.shared.f32 	%f88, [_ZN6thrust24THRUST_300001_SM_1000_NS8cuda_cub4core6detail5shmemE+104];
	ld.shared.u64 	%rd99, [_ZN6thrust24THRUST_300001_SM_1000_NS8cuda_cub4core6detail5shmemE+112];
	setp.lt.f32 	%p169, %f210, %f88;
	mov.f32 	%f211, %f210;
	mov.u64 	%rd289, %rd288;
	@%p169 bra 	$L__BB6_107;
	setp.lt.f32 	%p170, %f88, %f210;
	mov.f32 	%f211, %f88;
	mov.u64 	%rd289, %rd99;
	@%p170 bra 	$L__BB6_107;
	setp.lt.s64 	%p171, %rd288, %rd99;
	selp.f32 	%f211, %f210, %f88, %p171;
	min.s64 	%rd289, %rd288, %rd99;
$L__BB6_107:
	setp.lt.s32 	%p172, %r3, 225;
	mov.f32 	%f242, %f211;
	mov.u64 	%rd324, %rd289;
	@%p172 bra 	$L__BB6_201;
	ld.shared.f32 	%f91, [_ZN6thrust24THRUST_300001_SM_1000_NS8cuda_cub4core6detail5shmemE+120];
	ld.shared.u64 	%rd102, [_ZN6thrust24THRUST_300001_SM_1000_NS8cuda_cub4core6detail5shmemE+128];
	setp.lt.f32 	%p173, %f211, %f91;
	mov.f32 	%f242, %f211;
	mov.u64 	%rd324, %rd289;
	@%p173 bra 	$L__BB6_201;
	setp.lt.f32 	%p174, %f91, %f211;
	mov.f32 	%f242, %f91;
	mov.u64 	%rd324, %rd102;
	@%p174 bra 	$L__BB6_201;
	setp.lt.s64 	%p175, %rd289, %rd102;
	selp.f32 	%f242, %f211, %f91, %p175;
	min.s64 	%rd324, %rd289, %rd102;
	bra.uni 	$L__BB6_201;
$L__BB6_111:
	mov.u32 	%r20, %tid.x;
	add.s64 	%rd104, %rd199, %rd4;
	cvt.u64.u32 	%rd105, %r20;
	add.s64 	%rd204, %rd105, %rd4;
	cvta.to.global.u64 	%rd205, %rd198;
	shl.b64 	%rd206, %rd204, 2;
	add.s64 	%rd207, %rd205, %rd206;
	ld.global.f32 	%f172, [%rd207];
	add.s32 	%r36, %r20, 256;
	cvt.u64.u32 	%rd208, %r36;
	ld.global.f32 	%f173, [%rd207+1024];
	add.s32 	%r37, %r20, 512;
	cvt.u64.u32 	%rd209, %r37;
	ld.global.f32 	%f174, [%rd207+2048];
	ld.global.f32 	%f93, [%rd207+3072];
	or.b32  	%r38, %r20, 1024;
	cvt.u64.u32 	%rd106, %r38;
	add.s64 	%rd107, %rd104, %rd106;
	ld.global.f32 	%f94, [%rd207+4096];
	setp.lt.f32 	%p2, %f173, %f172;
	selp.f32 	%f175, %f173, %f172, %p2;
	selp.b64 	%rd210, %rd208, %rd105, %p2;
	setp.lt.f32 	%p3, %f174, %f175;
	selp.f32 	%f95, %f174, %f175, %p3;
	selp.b64 	%rd108, %rd209, %rd210, %p3;
	setp.lt.f32 	%p4, %f95, %f93;
	mov.f32 	%f212, %f95;
	mov.u64 	%rd290, %rd108;
	@%p4 bra 	$L__BB6_114;
	add.s32 	%r39, %r20, 768;
	cvt.u64.u32 	%rd290, %r39;
	setp.lt.f32 	%p5, %f93, %f95;
	mov.f32 	%f212, %f93;
	@%p5 bra 	$L__BB6_114;
	mov.f32 	%f212, %f95;
	mov.u64 	%rd290, %rd108;
$L__BB6_114:
	add.s64 	%rd111, %rd104, %rd290;
	setp.lt.f32 	%p6, %f212, %f94;
	mov.f32 	%f230, %f212;
	mov.u64 	%rd312, %rd111;
	@%p6 bra 	$L__BB6_117;
	setp.lt.f32 	%p7, %f94, %f212;
	mov.f32 	%f230, %f94;
	mov.u64 	%rd312, %rd107;
	@%p7 bra 	$L__BB6_117;
	setp.lt.s64 	%p8, %rd290, %rd106;
	selp.f32 	%f230, %f212, %f94, %p8;
	selp.b64 	%rd312, %rd111, %rd107, %p8;
$L__BB6_117:
	setp.le.u64 	%p9, %rd201, %rd5;
	@%p9 bra 	$L__BB6_162;
	setp.ne.s32 	%p10, %r20, 0;
	@%p10 bra 	$L__BB6_120;
	atom.global.add.u64 	%rd211, [%rd1+8], 1280;
	add.s64 	%rd212, %rd211, %rd5;
	st.shared.u64 	[_ZN6thrust24THRUST_300001_SM_1000_NS8cuda_cub4core6detail5shmemE+152], %rd212;
$L__BB6_120:
	bar.sync 	0;
	ld.shared.u64 	%rd300, [_ZN6thrust24THRUST_300001_SM_1000_NS8cuda_cub4core6detail5shmemE+152];
	add.s64 	%rd213, %rd300, 1280;
	setp.gt.s64 	%p11, %rd213, %rd201;
	@%p11 bra 	$L__BB6_139;
$L__BB6_121:
	add.s64 	%rd214, %rd300, %rd105;
	cvta.to.global.u64 	%rd215, %rd198;
	shl.b64 	%rd216, %rd214, 2;
	add.s64 	%rd217, %rd215, %rd216;
	add.s64 	%rd117, %rd214, %rd199;
	ld.global.f32 	%f100, [%rd217];
	add.s64 	%rd118, %rd117, 256;
	ld.global.f32 	%f101, [%rd217+1024];
	add.s64 	%rd119, %rd117, 512;
	ld.global.f32 	%f102, [%rd217+2048];
	add.s64 	%rd120, %rd117, 768;
	ld.global.f32 	%f103, [%rd217+3072];
	add.s64 	%rd121, %rd117, 1024;
	ld.global.f32 	%f104, [%rd217+4096];
	setp.lt.f32 	%p12, %f230, %f100;
	mov.f32 	%f215, %f230;
	mov.u64 	%rd294, %rd312;
	@%p12 bra 	$L__BB6_124;
	setp.lt.f32 	%p13, %f100, %f230;
	mov.f32 	%f215, %f100;
	mov.u64 	%rd294, %rd117;
	@%p13 bra 	$L__BB6_124;
	setp.lt.s64 	%p14, %rd312, %rd117;
	selp.f32 	%f215, %f230, %f100, %p14;
	min.s64 	%rd294, %rd312, %rd117;
$L__BB6_124:
	setp.lt.f32 	%p15, %f215, %f101;
	mov.f32 	%f216, %f215;
	mov.u64 	%rd295, %rd294;
	@%p15 bra 	$L__BB6_127;
	setp.lt.f32 	%p16, %f101, %f215;
	mov.f32 	%f216, %f101;
	mov.u64 	%rd295, %rd118;
	@%p16 bra 	$L__BB6_127;
	setp.lt.s64 	%p17, %rd294, %rd118;
	selp.f32 	%f216, %f215, %f101, %p17;
	min.s64 	%rd295, %rd294, %rd118;
$L__BB6_127:
	setp.lt.f32 	%p18, %f216, %f102;
	mov.f32 	%f217, %f216;
	mov.u64 	%rd296, %rd295;
	@%p18 bra 	$L__BB6_130;
	setp.lt.f32 	%p19, %f102, %f216;
	mov.f32 	%f217, %f102;
	mov.u64 	%rd296, %rd119;
	@%p19 bra 	$L__BB6_130;
	setp.lt.s64 	%p20, %rd295, %rd119;
	selp.f32 	%f217, %f216, %f102, %p20;
	min.s64 	%rd296, %rd295, %rd119;
$L__BB6_130:
	setp.lt.f32 	%p21, %f217, %f103;
	mov.f32 	%f218, %f217;
	mov.u64 	%rd297, %rd296;
	@%p21 bra 	$L__BB6_133;
	setp.lt.f32 	%p22, %f103, %f217;
	mov.f32 	%f218, %f103;
	mov.u64 	%rd297, %rd120;
	@%p22 bra 	$L__BB6_133;
	setp.lt.s64 	%p23, %rd296, %rd120;
	selp.f32 	%f218, %f217, %f103, %p23;
	min.s64 	%rd297, %rd296, %rd120;
$L__BB6_133:
	setp.lt.f32 	%p24, %f218, %f104;
	mov.f32 	%f230, %f218;
	mov.u64 	%rd312, %rd297;
	@%p24 bra 	$L__BB6_136;
	setp.lt.f32 	%p25, %f104, %f218;
	mov.f32 	%f230, %f104;
	mov.u64 	%rd312, %rd121;
	@%p25 bra 	$L__BB6_136;
	setp.lt.s64 	%p26, %rd297, %rd121;
	selp.f32 	%f230, %f218, %f104, %p26;
	min.s64 	%rd312, %rd297, %rd121;
$L__BB6_136:
	setp.ne.s32 	%p27, %r20, 0;
	bar.sync 	0;
	@%p27 bra 	$L__BB6_138;
	atom.global.add.u64 	%rd218, [%rd1+8], 1280;
	add.s64 	%rd219, %rd218, %rd5;
	st.shared.u64 	[_ZN6thrust24THRUST_300001_SM_1000_NS8cuda_cub4core6detail5shmemE+152], %rd219;
$L__BB6_138:
	bar.sync 	0;
	ld.shared.u64 	%rd300, [_ZN6thrust24THRUST_300001_SM_1000_NS8cuda_cub4core6detail5shmemE+152];
	add.s64 	%rd220, %rd300, 1280;
	setp.le.s64 	%p28, %rd220, %rd201;
	@%p28 bra 	$L__BB6_121;
$L__BB6_139:
	setp.le.s64 	%p29, %rd201, %rd300;
	@%p29 bra 	$L__BB6_162;
	cvt.u32.u64 	%r40, %rd300;
	cvt.u32.u64 	%r41, %rd201;
	sub.s32 	%r21, %r41, %r40;
	setp.ge.s32 	%p30, %r20, %r21;
	@%p30 bra 	$L__BB6_162;
	cvta.to.global.u64 	%rd135, %rd198;
	not.b32 	%r43, %r20;
	add.s32 	%r44, %r43, %r41;
	sub.s32 	%r22, %r44, %r40;
	and.b32  	%r46, %r22, 768;
	setp.eq.s32 	%p31, %r46, 768;
	mov.u32 	%r397, %r20;
	@%p31 bra 	$L__BB6_147;
	add.s64 	%rd222, %rd300, %rd105;
	add.s64 	%rd302, %rd222, %rd199;
	shl.b64 	%rd223, %rd222, 2;
	add.s64 	%rd301, %rd135, %rd223;
	shr.u32 	%r47, %r22, 8;
	add.s32 	%r48, %r47, 1;
	and.b32  	%r49, %r48, 3;
	neg.s32 	%r395, %r49;
	mov.u32 	%r397, %r20;
$L__BB6_143:
	.pragma "nounroll";
	mov.u64 	%rd140, %rd312;
	mov.f32 	%f116, %f230;
	ld.global.f32 	%f117, [%rd301];
	setp.lt.f32 	%p32, %f116, %f117;
	@%p32 bra 	$L__BB6_146;
	setp.lt.f32 	%p33, %f117, %f116;
	mov.f32 	%f230, %f117;
	mov.u64 	%rd312, %rd302;
	@%p33 bra 	$L__BB6_146;
	setp.lt.s64 	%p34, %rd140, %rd302;
	selp.f32 	%f230, %f116, %f117, %p34;
	min.s64 	%rd312, %rd140, %rd302;
$L__BB6_146:
	add.s32 	%r397, %r397, 256;
	add.s64 	%rd302, %rd302, 256;
	add.s64 	%rd301, %rd301, 1024;
	add.s32 	%r395, %r395, 1;
	setp.ne.s32 	%p35, %r395, 0;
	@%p35 bra 	$L__BB6_143;
$L__BB6_147:
	setp.lt.u32 	%p36, %r22, 768;
	@%p36 bra 	$L__BB6_162;
	add.s32 	%r398, %r397, 512;
$L__BB6_149:
	mov.u32 	%r30, %r398;
	add.s32 	%r50, %r30, -512;
	cvt.u64.u32 	%rd224, %r50;
	add.s64 	%rd225, %rd300, %rd224;
	shl.b64 	%rd226, %rd225, 2;
	add.s64 	%rd148, %rd135, %rd226;
	add.s64 	%rd149, %rd225, %rd199;
	ld.global.f32 	%f123, [%rd148];
	setp.lt.f32 	%p37, %f230, %f123;
	mov.f32 	%f226, %f230;
	mov.u64 	%rd308, %rd312;
	@%p37 bra 	$L__BB6_152;
	setp.lt.f32 	%p38, %f123, %f230;
	mov.f32 	%f226, %f123;
	mov.u64 	%rd308, %rd149;
	@%p38 bra 	$L__BB6_152;
	setp.lt.s64 	%p39, %rd312, %rd149;
	selp.f32 	%f226, %f230, %f123, %p39;
	min.s64 	%rd308, %rd312, %rd149;
$L__BB6_152:
	add.s32 	%r51, %r30, -256;
	cvt.u64.u32 	%rd227, %r51;
	add.s64 	%rd228, %rd300, %rd227;
	add.s64 	%rd152, %rd228, %rd199;
	ld.global.f32 	%f126, [%rd148+1024];
	setp.lt.f32 	%p40, %f226, %f126;
	mov.f32 	%f227, %f226;
	mov.u64 	%rd309, %rd308;
	@%p40 bra 	$L__BB6_155;
	setp.lt.f32 	%p41, %f126, %f226;
	mov.f32 	%f227, %f126;
	mov.u64 	%rd309, %rd152;
	@%p41 bra 	$L__BB6_155;
	setp.lt.s64 	%p42, %rd308, %rd152;
	selp.f32 	%f227, %f226, %f126, %p42;
	min.s64 	%rd309, %rd308, %rd152;
$L__BB6_155:
	cvt.u64.u32 	%rd229, %r30;
	add.s64 	%rd230, %rd300, %rd229;
	add.s64 	%rd155, %rd230, %rd199;
	ld.global.f32 	%f129, [%rd148+2048];
	setp.lt.f32 	%p43, %f227, %f129;
	mov.f32 	%f228, %f227;
	mov.u64 	%rd310, %rd309;
	@%p43 bra 	$L__BB6_158;
	setp.lt.f32 	%p44, %f129, %f227;
	mov.f32 	%f228, %f129;
	mov.u64 	%rd310, %rd155;
	@%p44 bra 	$L__BB6_158;
	setp.lt.s64 	%p45, %rd309, %rd155;
	selp.f32 	%f228, %f227, %f129, %p45;
	min.s64 	%rd310, %rd309, %rd155;
$L__BB6_158:
	add.s32 	%r52, %r30, 256;
	cvt.u64.u32 	%rd231, %r52;
	add.s64 	%rd232, %rd300, %rd231;
	add.s64 	%rd158, %rd232, %rd199;
	ld.global.f32 	%f132, [%rd148+3072];
	setp.lt.f32 	%p46, %f228, %f132;
	mov.f32 	%f230, %f228;
	mov.u64 	%rd312, %rd310;
	@%p46 bra 	$L__BB6_161;
	setp.lt.f32 	%p47, %f132, %f228;
	mov.f32 	%f230, %f132;
	mov.u64 	%rd312, %rd158;
	@%p47 bra 	$L__BB6_161;
	setp.lt.s64 	%p48, %rd310, %rd158;
	selp.f32 	%f230, %f228, %f132, %p48;
	min.s64 	%rd312, %rd310, %rd158;
$L__BB6_161:
	add.s32 	%r398, %r30, 1024;
	add.s32 	%r53, %r30, 512;
	setp.lt.s32 	%p49, %r53, %r21;
	@%p49 bra 	$L__BB6_149;
$L__BB6_162:
	// begin inline asm
	mov.u32 %r54, %laneid;
	// end inline asm
	mov.b32 	%r56, %f230;
	mov.b32 	%r72, 1;
	mov.b32 	%r73, 31;
	mov.b32 	%r74, -1;
	// begin inline asm
	shfl.sync.down.b32 %r55, %r56, %r72, %r73, %r74;
	// end inline asm
	mov.b32 	%f136, %r55;
	// begin inline asm
	shfl.sync.down.b32 %r60, %r61, %r72, %r73, %r74;
	// end inline asm
	mov.b64 	{%r66, %r71}, %rd312;
	// begin inline asm
	shfl.sync.down.b32 %r65, %r66, %r72, %r73, %r74;
	// end inline asm
	// begin inline asm
	shfl.sync.down.b32 %r70, %r71, %r72, %r73, %r74;
	// end inline asm
	mov.b64 	%rd162, {%r65, %r70};
	setp.gt.s32 	%p50, %r54, 30;
	setp.lt.f32 	%p51, %f230, %f136;
	or.pred  	%p52, %p50, %p51;
	mov.f32 	%f231, %f230;
	mov.u64 	%rd313, %rd312;
	@%p52 bra 	$L__BB6_165;
	setp.gt.f32 	%p53, %f230, %f136;
	mov.f32 	%f231, %f136;
	mov.u64 	%rd313, %rd162;
	@%p53 bra 	$L__BB6_165;
	setp.lt.s64 	%p54, %rd312, %rd162;
	selp.f32 	%f231, %f230, %f136, %p54;
	min.s64 	%rd313, %rd312, %rd162;
$L__BB6_165:
	mov.b32 	%r76, %f231;
	mov.b32 	%r92, 2;
	mov.b32 	%r93, 31;
	mov.b32 	%r94, -1;
	// begin inline asm
	shfl.sync.down.b32 %r75, %r76, %r92, %r93, %r94;
	// end inline asm
	mov.b32 	%f139, %r75;
	// begin inline asm
	shfl.sync.down.b32 %r80, %r81, %r92, %r93, %r94;
	// end inline asm
	mov.b64 	{%r86, %r91}, %rd313;
	// begin inline asm
	shfl.sync.down.b32 %r85, %r86, %r92, %r93, %r94;
	// end inline asm
	// begin inline asm
	shfl.sync.down.b32 %r90, %r91, %r92, %r93, %r94;
	// end inline asm
	mov.b64 	%rd165, {%r85, %r90};
	setp.gt.s32 	%p55, %r54, 29;
	setp.lt.f32 	%p56, %f231, %f139;
	or.pred  	%p57, %p55, %p56;
	mov.f32 	%f232, %f231;
	mov.u64 	%rd314, %rd313;
	@%p57 bra 	$L__BB6_168;
	setp.gt.f32 	%p58, %f231, %f139;
	mov.f32 	%f232, %f139;
	mov.u64 	%rd314, %rd165;
	@%p58 bra 	$L__BB6_168;
	setp.lt.s64 	%p59, %rd313, %rd165;
	selp.f32 	%f232, %f231, %f139, %p59;
	min.s64 	%rd314, %rd313, %rd165;
$L__BB6_168:
	mov.b32 	%r96, %f232;
	mov.b32 	%r112, 4;
	mov.b32 	%r113, 31;
	mov.b32 	%r114, -1;
	// begin inline asm
	shfl.sync.down.b32 %r95, %r96, %r112, %r113, %r114;
	// end inline asm
	mov.b32 	%f142, %r95;
	// begin inline asm
	shfl.sync.down.b32 %r100, %r101, %r112, %r113, %r114;
	// end inline asm
	mov.b64 	{%r106, %r111}, %rd314;
	// begin inline asm
	shfl.sync.down.b32 %r105, %r106, %r112, %r113, %r114;
	// end inline asm
	// begin inline asm
	shfl.sync.down.b32 %r110, %r111, %r112, %r113, %r114;
	// end inline asm
	mov.b64 	%rd168, {%r105, %r110};
	setp.gt.s32 	%p60, %r54, 27;
	setp.lt.f32 	%p61, %f232, %f142;
	or.pred  	%p62, %p60, %p61;
	mov.f32 	%f233, %f232;
	mov.u64 	%rd315, %rd314;
	@%p62 bra 	$L__BB6_171;
	setp.gt.f32 	%p63, %f232, %f142;
	mov.f32 	%f233, %f142;
	mov.u64 	%rd315, %rd168;
	@%p63 bra 	$L__BB6_171;
	setp.lt.s64 	%p64, %rd314, %rd168;
	selp.f32 	%f233, %f232, %f142, %p64;
	min.s64 	%rd315, %rd314, %rd168;
$L__BB6_171:
	mov.b32 	%r116, %f233;
	mov.b32 	%r132, 8;
	mov.b32 	%r133, 31;
	mov.b32 	%r134, -1;
	// begin inline asm
	shfl.sync.down.b32 %r115, %r116, %r132, %r133, %r134;
	// end inline asm
	mov.b32 	%f145, %r115;
	// begin inline asm
	shfl.sync.down.b32 %r120, %r121, %r132, %r133, %r134;
	// end inline asm
	mov.b64 	{%r126, %r131}, %rd315;
	// begin inline asm
	shfl.sync.down.b32 %r125, %r126, %r132, %r133, %r134;
	// end inline asm
	// begin inline asm
	shfl.sync.down.b32 %r130, %r131, %r132, %r133, %r134;
	// end inline asm
	mov.b64 	%rd171, {%r125, %r130};
	setp.gt.s32 	%p65, %r54, 23;
	setp.lt.f32 	%p66, %f233, %f145;
	or.pred  	%p67, %p65, %p66;
	mov.f32 	%f234, %f233;
	mov.u64 	%rd316, %rd315;
	@%p67 bra 	$L__BB6_174;
	setp.gt.f32 	%p68, %f233, %f145;
	mov.f32 	%f234, %f145;
	mov.u64 	%rd316, %rd171;
	@%p68 bra 	$L__BB6_174;
	setp.lt.s64 	%p69, %rd315, %rd171;
	selp.f32 	%f234, %f233, %f145, %p69;
	min.s64 	%rd316, %rd315, %rd171;
$L__BB6_174:
	mov.b32 	%r136, %f234;
	mov.b32 	%r152, 16;
	mov.b32 	%r153, 31;
	mov.b32 	%r154, -1;
	// begin inline asm
	shfl.sync.down.b32 %r135, %r136, %r152, %r153, %r154;
	// end inline asm
	mov.b32 	%f148, %r135;
	// begin inline asm
	shfl.sync.down.b32 %r140, %r141, %r152, %r153, %r154;
	// end inline asm
	mov.b64 	{%r146, %r151}, %rd316;
	// begin inline asm
	shfl.sync.down.b32 %r145, %r146, %r152, %r153, %r154;
	// end inline asm
	// begin inline asm
	shfl.sync.down.b32 %r150, %r151, %r152, %r153, %r154;
	// end inline asm
	mov.b64 	%rd174, {%r145, %r150};
	setp.gt.s32 	%p70, %r54, 15;
	setp.lt.f32 	%p71, %f234, %f148;
	or.pred  	%p72, %p70, %p71;
	mov.f32 	%f242, %f234;
	mov.u64 	%rd324, %rd316;
	@%p72 bra 	$L__BB6_177;
	setp.gt.f32 	%p73, %f234, %f148;
	mov.f32 	%f242, %f148;
	mov.u64 	%rd324, %rd174;
	@%p73 bra 	$L__BB6_177;
	setp.lt.s64 	%p74, %rd316, %rd174;
	selp.f32 	%f242, %f234, %f148, %p74;
	min.s64 	%rd324, %rd316, %rd174;
$L__BB6_177:
	setp.ne.s32 	%p75, %r54, 0;
	@%p75 bra 	$L__BB6_179;
	shr.u32 	%r155, %r20, 1;
	and.b32  	%r156, %r155, 496;
	mov.u32 	%r157, _ZN6thrust24THRUST_300001_SM_1000_NS8cuda_cub4core6detail5shmemE;
	add.s32 	%r158, %r157, %r156;
	st.shared.f32 	[%r158+8], %f242;
	st.shared.u64 	[%r158+16], %rd324;
$L__BB6_179:
	bar.sync 	0;
	setp.ne.s32 	%p76, %r20, 0;
	@%p76 bra 	$L__BB6_201;
	ld.shared.f32 	%f151, [_ZN6thrust24THRUST_300001_SM_1000_NS8cuda_cub4core6detail5shmemE+24];
	ld.shared.u64 	%rd177, [_ZN6thrust24THRUST_300001_SM_1000_NS8cuda_cub4core6detail5shmemE+32];
	setp.lt.f32 	%p77, %f242, %f151;
	mov.f32 	%f236, %f242;
	mov.u64 	%rd318, %rd324;
	@%p77 bra 	$L__BB6_183;
	setp.lt.f32 	%p78, %f151, %f242;
	mov.f32 	%f236, %f151;
	mov.u64 	%rd318, %rd177;
	@%p78 bra 	$L__BB6_183;
	setp.lt.s64 	%p79, %rd324, %rd177;
	selp.f32 	%f236, %f242, %f151, %p79;
	min.s64 	%rd318, %rd324, %rd177;
$L__BB6_183:
	ld.shared.f32 	%f154, [_ZN6thrust24THRUST_300001_SM_1000_NS8cuda_cub4core6detail5shmemE+40];
	ld.shared.u64 	%rd180, [_ZN6thrust24THRUST_300001_SM_1000_NS8cuda_cub4core6detail5shmemE+48];
	setp.lt.f32 	%p80, %f236, %f154;
	mov.f32 	%f237, %f236;
	mov.u64 	%rd319, %rd318;
	@%p80 bra 	$L__BB6_186;
	setp.lt.f32 	%p81, %f154, %f236;
	mov.f32 	%f237, %f154;
	mov.u64 	%rd319, %rd180;
	@%p81 bra 	$L__BB6_186;
	setp.lt.s64 	%p82, %rd318, %rd180;
	selp.f32 	%f237, %f236, %f154, %p82;
	min.s64 	%rd319, %rd318, %rd180;
$L__BB6_186:
	ld.shared.f32 	%f157, [_ZN6thrust24THRUST_300001_SM_1000_NS8cuda_cub4core6detail5shmemE+56];
	ld.shared.u64 	%rd183, [_ZN6thrust24THRUST_300001_SM_1000_NS8cuda_cub4core6detail5shmemE+64];
	setp.lt.f32 	%p83, %f237, %f157;
	mov.f32 	%f238, %f237;
	mov.u64 	%rd320, %rd319;
	@%p83 bra 	$L__BB6_189;
	setp.lt.f32 	%p84, %f157, %f237;
	mov.f32 	%f238, %f157;
	mov.u64 	%rd320, %rd183;
	@%p84 bra 	$L__BB6_189;
	setp.lt.s64 	%p85, %rd319, %rd183;
	selp.f32 	%f238, %f237, %f157, %p85;
	min.s64 	%rd320, %rd319, %rd183;
$L__BB6_189:
	ld.shared.f32 	%f160, [_ZN6thrust24THRUST_300001_SM_1000_NS8cuda_cub4core6detail5shmemE+72];
	ld.shared.u64 	%rd186, [_ZN6thrust24THRUST_300001_SM_1000_NS8cuda_cub4core6detail5shmemE+80];
	setp.lt.f32 	%p86, %f238, %f160;
	mov.f32 	%f239, %f238;
	mov.u64 	%rd321, %rd320;
	@%p86 bra 	$L__BB6_192;
	setp.lt.f32 	%p87, %f160, %f238;
	mov.f32 	%f239, %f160;
	mov.u64 	%rd321, %rd186;
	@%p87 bra 	$L__BB6_192;
	setp.lt.s64 	%p88, %rd320, %rd186;
	selp.f32 	%f239, %f238, %f160, %p88;
	min.s64 	%rd321, %rd320, %rd186;
$L__BB6_192:
	ld.shared.f32 	%f163, [_ZN6thrust24THRUST_300001_SM_1000_NS8cuda_cub4core6detail5shmemE+88];
	ld.shared.u64 	%rd189, [_ZN6thrust24THRUST_300001_SM_1000_NS8cuda_cub4core6detail5shmemE+96];
	setp.lt.f32 	%p89, %f239, %f163;
	mov.f32 	%f240, %f239;
	mov.u64 	%rd322, %rd321;
	@%p89 bra 	$L__BB6_195;
	setp.lt.f32 	%p90, %f163, %f239;
	mov.f32 	%f240, %f163;
	mov.u64 	%rd322, %rd189;
	@%p90 bra 	$L__BB6_195;
	setp.lt.s64 	%p91, %rd321, %rd189;
	selp.f32 	%f240, %f239, %f163, %p91;
	min.s64 	%rd322, %rd321, %rd189;
$L__BB6_195:
	ld.shared.f32 	%f166, [_ZN6thrust24THRUST_300001_SM_1000_NS8cuda_cub4core6detail5shmemE+104];
	ld.shared.u64 	%rd192, [_ZN6thrust24THRUST_300001_SM_1000_NS8cuda_cub4core6detail5shmemE+112];
	setp.lt.f32 	%p92, %f240, %f166;
	mov.f32 	%f241, %f240;
	mov.u64 	%rd323, %rd322;
	@%p92 bra 	$L__BB6_198;
	setp.lt.f32 	%p93, %f166, %f240;
	mov.f32 	%f241, %f166;
	mov.u64 	%rd323, %rd192;
	@%p93 bra 	$L__BB6_198;
	setp.lt.s64 	%p94, %rd322, %rd192;
	selp.f32 	%f241, %f240, %f166, %p94;
	min.s64 	%rd323, %rd322, %rd192;
$L__BB6_198:
	ld.shared.f32 	%f169, [_ZN6thrust24THRUST_300001_SM_1000_NS8cuda_cub4core6detail5shmemE+120];
	ld.shared.u64 	%rd195, [_ZN6thrust24THRUST_300001_SM_1000_NS8cuda_cub4core6detail5shmemE+128];
	setp.lt.f32 	%p95, %f241, %f169;
	mov.f32 	%f242, %f241;
	mov.u64 	%rd324, %rd323;
	@%p95 bra 	$L__BB6_201;
	setp.lt.f32 	%p96, %f169, %f241;
	mov.f32 	%f242, %f169;
	mov.u64 	%rd324, %rd195;
	@%p96 bra 	$L__BB6_201;
	setp.lt.s64 	%p97, %rd323, %rd195;
	selp.f32 	%f242, %f241, %f169, %p97;
	min.s64 	%rd324, %rd323, %rd195;
$L__BB6_201:
	mov.u32 	%r389, %tid.x;
	setp.ne.s32 	%p224, %r389, 0;
	@%p224 bra 	$L__BB6_203;
	ld.param.u64 	%rd254, [_ZN6thrust24THRUST_300001_SM_1000_NS8cuda_cub4core6detail13_kernel_agentINS1_8__reduce11ReduceAgentINS0_12zip_iteratorIN4cuda3std3__45tupleIJNS0_6detail15normal_iteratorINS0_10device_ptrIfEEEENS0_17counting_iteratorIlNS0_11use_defaultESI_SI_EEEEEEEPNSB_IJflEEESM_lNS1_9__extrema9arg_min_fIflNSA_4lessIfEEEEEEJSL_SN_lN3cub18CUB_300001_SM_100013GridEvenShareIlEENSV_9GridQueueIyEESS_EEEvDpT0__param_1];
	cvta.to.global.u64 	%rd251, %rd254;
	mul.wide.u32 	%rd252, %r1, 16;
	add.s64 	%rd253, %rd251, %rd252;
	st.global.f32 	[%rd253], %f242;
	st.global.u64 	[%rd253+8], %rd324;
$L__BB6_203:
	ret;

}
	// .globl	_ZN6thrust24THRUST_300001_SM_1000_NS8cuda_cub4core6detail13_kernel_agentINS1_8__reduce10DrainAgentIlEEJN3cub18CUB_300001_SM_10009GridQueueIyEElEEEvDpT0_
.visible .entry _ZN6thrust24THRUST_300001_SM_1000_NS8cuda_cub4core6detail13_kernel_agentINS1_8__reduce10DrainAgentIlEEJN3cub18CUB_300001_SM_10009GridQueueIyEElEEEvDpT0_(
	.param .align 8 .b8 _ZN6thrust24THRUST_300001_SM_1000_NS8cuda_cub4core6detail13_kernel_agentINS1_8__reduce10DrainAgentIlEEJN3cub18CUB_300001_SM_10009GridQueueIyEElEEEvDpT0__param_0[8],
	.param .u64 _ZN6thrust24THRUST_300001_SM_1000_NS8cuda_cub4core6detail13_kernel_agentINS1_8__reduce10DrainAgentIlEEJN3cub18CUB_300001_SM_10009GridQueueIyEElEEEvDpT0__param_1
)
.maxntid 1
{
	.reg .b64 	%rd<5>;

	ld.param.u64 	%rd1, [_ZN6thrust24THRUST_300001_SM_1000_NS8cuda_cub4core6detail13_kernel_agentINS1_8__reduce10DrainAgentIlEEJN3cub18CUB_300001_SM_10009GridQueueIyEElEEEvDpT0__param_0];
	ld.param.u64 	%rd2, [_ZN6thrust24THRUST_300001_SM_1000_NS8cuda_cub4core6detail13_kernel_agentINS1_8__reduce10DrainAgentIlEEJN3cub18CUB_300001_SM_10009GridQueueIyEElEEEvDpT0__param_1];
	cvta.to.global.u64 	%rd3, %rd1;
	st.global.u64 	[%rd3], %rd2;
	mov.b64 	%rd4, 0;
	st.global.u64 	[%rd3+8], %rd4;
	ret;

}
	// .globl	_ZN6thrust24THRUST_300001_SM_1000_NS8cuda_cub4core6detail13_kernel_agentINS1_8__reduce11ReduceAgentIPN4cuda3std3__45tupleIJflEEESC_SB_lNS1_9__extrema9arg_min_fIflNS9_4lessIfEEEEEEJSC_SC_iSH_EEEvDpT0_
.visible .entry _ZN6thrust24THRUST_300001_SM_1000_NS8cuda_cub4core6detail13_kernel_agentINS1_8__reduce11ReduceAgentIPN4cuda3std3__45tupleIJflEEESC_SB_lNS1_9__extrema9arg_min_fIflNS9_4lessIfEEEEEEJSC_SC_iSH_EEEvDpT0_(
	.param .u64 .ptr .align 1 _ZN6thrust24THRUST_300001_SM_1000_NS8cuda_cub4core6detail13_kernel_agentINS1_8__reduce11ReduceAgentIPN4cuda3std3__45tupleIJflEEESC_SB_lNS1_9__extrema9arg_min_fIflNS9_4lessIfEEEEEEJSC_SC_iSH_EEEvDpT0__param_0,
	.param .u64 .ptr .align 1 _ZN6thrust24THRUST_300001_SM_1000_NS8cuda_cub4core6detail13_kernel_agentINS1_8__reduce11ReduceAgentIPN4cuda3std3__45tupleIJflEEESC_SB_lNS1_9__extrema9arg_min_fIflNS9_4lessIfEEEEEEJSC_SC_iSH_EEEvDpT0__param_1,
	.param .u32 _ZN6thrust24THRUST_300001_SM_1000_NS8cuda_cub4core6detail13_kernel_agentINS1_8__reduce11ReduceAgentIPN4cuda3std3__45tupleIJflEEESC_SB_lNS1_9__extrema9arg_min_fIflNS9_4lessIfEEEEEEJSC_SC_iSH_EEEvDpT0__param_2,
	.param .align 1 .b8 _ZN6thrust24THRUST_300001_SM_1000_NS8cuda_cub4core6detail13_kernel_agentINS1_8__reduce11ReduceAgentIPN4cuda3std3__45tupleIJflEEESC_SB_lNS1_9__extrema9arg_min_fIflNS9_4lessIfEEEEEEJSC_SC_iSH_EEEvDpT0__param_3[1]
)
.maxntid 256
{
	.reg .pred 	%p<260>;
	.reg .b32 	%r<436>;
	.reg .b32 	%f<293>;
	.reg .b64 	%rd<479>;

	ld.param.u64 	%rd236, [_ZN6thrust24THRUST_300001_SM_1000_NS8cuda_cub4core6detail13_kernel_agentINS1_8__reduce11ReduceAgentIPN4cuda3std3__45tupleIJflEEESC_SB_lNS1_9__extrema9arg_min_fIflNS9_4lessIfEEEEEEJSC_SC_iSH_EEEvDpT0__param_0];
	ld.param.u32 	%r29, [_ZN6thrust24THRUST_300001_SM_1000_NS8cuda_cub4core6detail13_kernel_agentINS1_8__reduce11ReduceAgentIPN4cuda3std3__45tupleIJflEEESC_SB_lNS1_9__extrema9arg_min_fIflNS9_4lessIfEEEEEEJSC_SC_iSH_EEEvDpT0__param_2];
	cvt.s64.s32 	%rd1, %r29;
	setp.eq.s32 	%p1, %r29, 0;
	@%p1 bra 	$L__BB8_238;
	setp.gt.s32 	%p2, %r29, 1279;
	@%p2 bra 	$L__BB8_111;
	mov.u32 	%r1, %tid.x;
	setp.ge.s32 	%p133, %r1, %r29;
	mov.f32 	%f224, 0f00000000;
	mov.b64 	%rd402, 0;
	mov.u32 	%r430, %r1;
	@%p133 bra 	$L__BB8_4;
	mul.wide.u32 	%rd366, %r1, 16;
	add.s64 	%rd363, %rd236, %rd366;
	// begin inline asm
	ld.global.nc.u64 %rd362, [%rd363];
	// end inline asm
	mov.b64 	{%r191, %r192}, %rd362;
	mov.b32 	%f224, %r191;
	add.s64 	%rd365, %rd363, 8;
	// begin inline asm
	ld.global.nc.u64 %rd402, [%rd365];
	// end inline asm
	add.s32 	%r430, %r1, 256;
$L__BB8_4:
	setp.ge.s32 	%p134, %r430, %r29;
	@%p134 bra 	$L__BB8_25;
	not.b32 	%r193, %r430;
	add.s32 	%r4, %r29, %r193;
	and.b32  	%r194, %r4, 768;
	setp.eq.s32 	%p135, %r194, 768;
	@%p135 bra 	$L__BB8_11;
	mul.wide.u32 	%rd368, %r430, 16;
	add.s64 	%rd393, %rd236, %rd368;
	shr.u32 	%r195, %r4, 8;
	add.s32 	%r196, %r195, 1;
	and.b32  	%r197, %r196, 3;
	neg.s32 	%r428, %r197;
$L__BB8_7:
	.pragma "nounroll";
	mov.u64 	%rd6, %rd402;
	mov.f32 	%f3, %f224;
	// begin inline asm
	ld.global.nc.u64 %rd369, [%rd393];
	// end inline asm
	mov.b64 	{%r198, %r199}, %rd369;
	mov.b32 	%f4, %r198;
	add.s64 	%rd372, %rd393, 8;
	// begin inline asm
	ld.global.nc.u64 %rd371, [%rd372];
	// end inline asm
	setp.lt.f32 	%p136, %f3, %f4;
	@%p136 bra 	$L__BB8_10;
	setp.lt.f32 	%p137, %f4, %f3;
	mov.u64 	%rd402, %rd371;
	mov.f32 	%f224, %f4;
	@%p137 bra 	$L__BB8_10;
	setp.lt.s64 	%p138, %rd6, %rd371;
	min.s64 	%rd402, %rd6, %rd371;
	selp.f32 	%f224, %f3, %f4, %p138;
$L__BB8_10:
	add.s32 	%r430, %r430, 256;
	add.s64 	%rd393, %rd393, 4096;
	add.s32 	%r428, %r428, 1;
	setp.ne.s32 	%p139, %r428, 0;
	@%p139 bra 	$L__BB8_7;
$L__BB8_11:
	setp.lt.u32 	%p140, %r4, 768;
	@%p140 bra 	$L__BB8_25;
$L__BB8_12:
	mul.wide.s32 	%rd377, %r430, 16;
	add.s64 	%rd374, %rd236, %rd377;
	// begin inline asm
	ld.global.nc.u64 %rd373, [%rd374];
	// end inline asm
	mov.b64 	{%r200, %r201}, %rd373;
	mov.b32 	%f10, %r200;
	add.s64 	%rd376, %rd374, 8;
	// begin inline asm
	ld.global.nc.u64 %rd375, [%rd376];
	// end inline asm
	setp.lt.f32 	%p141, %f224, %f10;
	mov.u64 	%rd399, %rd402;
	mov.f32 	%f221, %f224;
	@%p141 bra 	$L__BB8_15;
	setp.lt.f32 	%p142, %f10, %f224;
	mov.u64 	%rd399, %rd375;
	mov.f32 	%f221, %f10;
	@%p142 bra 	$L__BB8_15;
	setp.lt.s64 	%p143, %rd402, %rd375;
	min.s64 	%rd399, %rd402, %rd375;
	selp.f32 	%f221, %f224, %f10, %p143;
$L__BB8_15:
	add.s64 	%rd379, %rd374, 4096;
	// begin inline asm
	ld.global.nc.u64 %rd378, [%rd379];
	// end inline asm
	mov.b64 	{%r202, %r203}, %rd378;
	mov.b32 	%f13, %r202;
	add.s64 	%rd381, %rd374, 4104;
	// begin inline asm
	ld.global.nc.u64 %rd380, [%rd381];
	// end inline asm
	setp.lt.f32 	%p144, %f221, %f13;
	mov.u64 	%rd400, %rd399;
	mov.f32 	%f222, %f221;
	@%p144 bra 	$L__BB8_18;
	setp.lt.f32 	%p145, %f13, %f221;
	mov.u64 	%rd400, %rd380;
	mov.f32 	%f222, %f13;
	@%p145 bra 	$L__BB8_18;
	setp.lt.s64 	%p146, %rd399, %rd380;
	min.s64 	%rd400, %rd399, %rd380;
	selp.f32 	%f222, %f221, %f13, %p146;
$L__BB8_18:
	add.s64 	%rd383, %rd374, 8192;
	// begin inline asm
	ld.global.nc.u64 %rd382, [%rd383];
	// end inline asm
	mov.b64 	{%r204, %r205}, %rd382;
	mov.b32 	%f16, %r204;
	add.s64 	%rd385, %rd374, 8200;
	// begin inline asm
	ld.global.nc.u64 %rd384, [%rd385];
	// end inline asm
	setp.lt.f32 	%p147, %f222, %f16;
	mov.u64 	%rd401, %rd400;
	mov.f32 	%f223, %f222;
	@%p147 bra 	$L__BB8_21;
	setp.lt.f32 	%p148, %f16, %f222;
	mov.u64 	%rd401, %rd384;
	mov.f32 	%f223, %f16;
	@%p148 bra 	$L__BB8_21;
	setp.lt.s64 	%p149, %rd400, %rd384;
	min.s64 	%rd401, %rd400, %rd384;
	selp.f32 	%f223, %f222, %f16, %p149;
$L__BB8_21:
	add.s64 	%rd387, %rd374, 12288;
	// begin inline asm
	ld.global.nc.u64 %rd386, [%rd387];
	// end inline asm
	mov.b64 	{%r206, %r207}, %rd386;
	mov.b32 	%f19, %r206;
	add.s64 	%rd389, %rd374, 12296;
	// begin inline asm
	ld.global.nc.u64 %rd388, [%rd389];
	// end inline asm
	setp.lt.f32 	%p150, %f223, %f19;
	mov.u64 	%rd402, %rd401;
	mov.f32 	%f224, %f223;
	@%p150 bra 	$L__BB8_24;
	setp.lt.f32 	%p151, %f19, %f223;
	mov.u64 	%rd402, %rd388;
	mov.f32 	%f224, %f19;
	@%p151 bra 	$L__BB8_24;
	setp.lt.s64 	%p152, %rd401, %rd388;
	min.s64 	%rd402, %rd401, %rd388;
	selp.f32 	%f224, %f223, %f19, %p152;
$L__BB8_24:
	add.s32 	%r430, %r430, 1024;
	setp.lt.s32 	%p153, %r430, %r29;
	@%p153 bra 	$L__BB8_12;
$L__BB8_25:
	setp.lt.s32 	%p154, %r29, 256;
	@%p154 bra 	$L__BB8_65;
	// begin inline asm
	mov.u32 %r321, %laneid;
	// end inline asm
	mov.b32 	%r323, %f224;
	mov.b32 	%r339, 1;
	mov.b32 	%r340, 31;
	mov.b32 	%r341, -1;
	// begin inline asm
	shfl.sync.down.b32 %r322, %r323, %r339, %r340, %r341;
	// end inline asm
	mov.b32 	%f23, %r322;
	// begin inline asm
	shfl.sync.down.b32 %r327, %r328, %r339, %r340, %r341;
	// end inline asm
	mov.b64 	{%r333, %r338}, %rd402;
	// begin inline asm
	shfl.sync.down.b32 %r332, %r333, %r339, %r340, %r341;
	// end inline asm
	// begin inline asm
	shfl.sync.down.b32 %r337, %r338, %r339, %r340, %r341;
	// end inline asm
	mov.b64 	%rd28, {%r332, %r337};
	setp.gt.s32 	%p211, %r321, 30;
	setp.lt.f32 	%p212, %f224, %f23;
	or.pred  	%p213, %p211, %p212;
	mov.u64 	%rd404, %rd402;
	mov.f32 	%f226, %f224;
	@%p213 bra 	$L__BB8_29;
	setp.gt.f32 	%p214, %f224, %f23;
	mov.u64 	%rd404, %rd28;
	mov.f32 	%f226, %f23;
	@%p214 bra 	$L__BB8_29;
	setp.lt.s64 	%p215, %rd402, %rd28;
	min.s64 	%rd404, %rd402, %rd28;
	selp.f32 	%f226, %f224, %f23, %p215;
$L__BB8_29:
	mov.b32 	%r343, %f226;
	mov.b32 	%r359, 2;
	mov.b32 	%r360, 31;
	mov.b32 	%r361, -1;
	// begin inline asm
	shfl.sync.down.b32 %r342, %r343, %r359, %r360, %r361;
	// end inline asm
	mov.b32 	%f26, %r342;
	// begin inline asm
	shfl.sync.down.b32 %r347, %r348, %r359, %r360, %r361;
	// end inline asm
	mov.b64 	{%r353, %r358}, %rd404;
	// begin inline asm
	shfl.sync.down.b32 %r352, %r353, %r359, %r360, %r361;
	// end inline asm
	// begin inline asm
	shfl.sync.down.b32 %r357, %r358, %r359, %r360, %r361;
	// end inline asm
	mov.b64 	%rd31, {%r352, %r357};
	setp.gt.s32 	%p216, %r321, 29;
	setp.lt.f32 	%p217, %f226, %f26;
	or.pred  	%p218, %p216, %p217;
	mov.u64 	%rd405, %rd404;
	mov.f32 	%f227, %f226;
	@%p218 bra 	$L__BB8_32;
	setp.gt.f32 	%p219, %f226, %f26;
	mov.u64 	%rd405, %rd31;
	mov.f32 	%f227, %f26;
	@%p219 bra 	$L__BB8_32;
	setp.lt.s64 	%p220, %rd404, %rd31;
	min.s64 	%rd405, %rd404, %rd31;
	selp.f32 	%f227, %f226, %f26, %p220;
$L__BB8_32:
	mov.b32 	%r363, %f227;
	mov.b32 	%r379, 4;
	mov.b32 	%r380, 31;
	mov.b32 	%r381, -1;
	// begin inline asm
	shfl.sync.down.b32 %r362, %r363, %r379, %r380, %r381;
	// end inline asm
	mov.b32 	%f29, %r362;
	// begin inline asm
	shfl.sync.down.b32 %r367, %r368, %r379, %r380, %r381;
	// end inline asm
	mov.b64 	{%r373, %r378}, %rd405;
	// begin inline asm
	shfl.sync.down.b32 %r372, %r373, %r379, %r380, %r381;
	// end inline asm
	// begin inline asm
	shfl.sync.down.b32 %r377, %r378, %r379, %r380, %r381;
	// end inline asm
	mov.b64 	%rd34, {%r372, %r377};
	setp.gt.s32 	%p221, %r321, 27;
	setp.lt.f32 	%p222, %f227, %f29;
	or.pred  	%p223, %p221, %p222;
	mov.u64 	%rd406, %rd405;
	mov.f32 	%f228, %f227;
	@%p223 bra 	$L__BB8_35;
	setp.gt.f32 	%p224, %f227, %f29;
	mov.u64 	%rd406, %rd34;
	mov.f32 	%f228, %f29;
	@%p224 bra 	$L__BB8_35;
	setp.lt.s64 	%p225, %rd405, %rd34;
	min.s64 	%rd406, %rd405, %rd34;
	selp.f32 	%f228, %f227, %f29, %p225;
$L__BB8_35:
	mov.b32 	%r383, %f228;
	mov.b32 	%r399, 8;
	mov.b32 	%r400, 31;
	mov.b32 	%r401, -1;
	// begin inline asm
	shfl.sync.down.b32 %r382, %r383, %r399, %r400, %r401;
	// end inline asm
	mov.b32 	%f32, %r382;
	// begin inline asm
	shfl.sync.down.b32 %r387, %r388, %r399, %r400, %r401;
	// end inline asm
	mov.b64 	{%r393, %r398}, %rd406;
	// begin inline asm
	shfl.sync.down.b32 %r392, %r393, %r399, %r400, %r401;
	// end inline asm
	// begin inline asm
	shfl.sync.down.b32 %r397, %r398, %r399, %r400, %r401;
	// end inline asm
	mov.b64 	%rd37, {%r392, %r397};
	setp.gt.s32 	%p226, %r321, 23;
	setp.lt.f32 	%p227, %f228, %f32;
	or.pred  	%p228, %p226, %p227;
	mov.u64 	%rd407, %rd406;
	mov.f32 	%f229, %f228;
	@%p228 bra 	$L__BB8_38;
	setp.gt.f32 	%p229, %f228, %f32;
	mov.u64 	%rd407, %rd37;
	mov.f32 	%f229, %f32;
	@%p229 bra 	$L__BB8_38;
	setp.lt.s64 	%p230, %rd406, %rd37;
	min.s64 	%rd407, %rd406, %rd37;
	selp.f32 	%f229, %f228, %f32, %p230;
$L__BB8_38:
	mov.b32 	%r403, %f229;
	mov.b32 	%r419, 16;
	mov.b32 	%r420, 31;
	mov.b32 	%r421, -1;
	// begin inline asm
	shfl.sync.down.b32 %r402, %r403, %r419, %r420, %r421;
	// end inline asm
	mov.b32 	%f35, %r402;
	// begin inline asm
	shfl.sync.down.b32 %r407, %r408, %r419, %r420, %r421;
	// end inline asm
	mov.b64 	{%r413, %r418}, %rd407;
	// begin inline asm
	shfl.sync.down.b32 %r412, %r413, %r419, %r420, %r421;
	// end inline asm
	// begin inline asm
	shfl.sync.down.b32 %r417, %r418, %r419, %r420, %r421;
	// end inline asm
	mov.b64 	%rd40, {%r412, %r417};
	setp.gt.s32 	%p231, %r321, 15;
	setp.lt.f32 	%p232, %f229, %f35;
	or.pred  	%p233, %p231, %p232;
	mov.u64 	%rd478, %rd407;
	mov.f32 	%f292, %f229;
	@%p233 bra 	$L__BB8_41;
	setp.gt.f32 	%p234, %f229, %f35;
	mov.u64 	%rd478, %rd40;
	mov.f32 	%f292, %f35;
	@%p234 bra 	$L__BB8_41;
	setp.lt.s64 	%p235, %rd407, %rd40;
	min.s64 	%rd478, %rd407, %rd40;
	selp.f32 	%f292, %f229, %f35, %p235;
$L__BB8_41:
	setp.ne.s32 	%p236, %r321, 0;
	@%p236 bra 	$L__BB8_43;
	shr.u32 	%r422, %r1, 1;
	and.b32  	%r423, %r422, 496;
	mov.u32 	%r424, _ZN6thrust24THRUST_300001_SM_1000_NS8cuda_cub4core6detail5shmemE;
	add.s32 	%r425, %r424, %r423;
	st.shared.f32 	[%r425+8], %f292;
	st.shared.u64 	[%r425+16], %rd478;
$L__BB8_43:
	bar.sync 	0;
	setp.ne.s32 	%p237, %r1, 0;
	@%p237 bra 	$L__BB8_236;
	ld.shared.f32 	%f38, [_ZN6thrust24THRUST_300001_SM_1000_NS8cuda_cub4core6detail5shmemE+24];
	ld.shared.u64 	%rd43, [_ZN6thrust24THRUST_300001_SM_1000_NS8cuda_cub4core6detail5shmemE+32];
	setp.lt.f32 	%p238, %f292, %f38;
	mov.u64 	%rd409, %rd478;
	mov.f32 	%f231, %f292;
	@%p238 bra 	$L__BB8_47;
	setp.lt.f32 	%p239, %f38, %f292;
	mov.u64 	%rd409, %rd43;
	mov.f32 	%f231, %f38;
	@%p239 bra 	$L__BB8_47;
	setp.lt.s64 	%p240, %rd478, %rd43;
	min.s64 	%rd409, %rd478, %rd43;
	selp.f32 	%f231, %f292, %f38, %p240;
$L__BB8_47:
	ld.shared.f32 	%f41, [_ZN6thrust24THRUST_300001_SM_1000_NS8cuda_cub4core6detail5shmemE+40];
	ld.shared.u64 	%rd46, [_ZN6thrust24THRUST_300001_SM_1000_NS8cuda_cub4core6detail5shmemE+48];
	setp.lt.f32 	%p241, %f231, %f41;
	mov.u64 	%rd410, %rd409;
	mov.f32 	%f232, %f231;
	@%p241 bra 	$L__BB8_50;
	setp.lt.f32 	%p242, %f41, %f231;
	mov.u64 	%rd410, %rd46;
	mov.f32 	%f232, %f41;
	@%p242 bra 	$L__BB8_50;
	setp.lt.s64 	%p243, %rd409, %rd46;
	min.s64 	%rd410, %rd409, %rd46;
	selp.f32 	%f232, %f231, %f41, %p243;
$L__BB8_50:
	ld.shared.f32 	%f44, [_ZN6thrust24THRUST_300001_SM_1000_NS8cuda_cub4core6detail5shmemE+56];
	ld.shared.u64 	%rd49, [_ZN6thrust24THRUST_300001_SM_1000_NS8cuda_cub4core6detail5shmemE+64];
	setp.lt.f32 	%p244, %f232, %f44;
	mov.u64 	%rd411, %rd410;
	mov.f32 	%f233, %f232;
	@%p244 bra 	$L__BB8_53;
	setp.lt.f32 	%p245, %f44, %f232;
	mov.u64 	%rd411, %rd49;
	mov.f32 	%f233, %f44;
	@%p245 bra 	$L__BB8_53;
	setp.lt.s64 	%p246, %rd410, %rd49;
	min.s64 	%rd411, %rd410, %rd49;
	selp.f32 	%f233, %f232, %f44, %p246;
$L__BB8_53:
	ld.shared.f32 	%f47, [_ZN6thrust24THRUST_300001_SM_1000_NS8cuda_cub4core6detail5shmemE+72];
	ld.shared.u64 	%rd52, [_ZN6thrust24THRUST_300001_SM_1000_NS8cuda_cub4core6detail5shmemE+80];
	setp.lt.f32 	%p247, %f233, %f47;
	mov.u64 	%rd412, %rd411;
	mov.f32 	%f234, %f233;
	@%p247 bra 	$L__BB8_56;
	setp.lt.f32 	%p248, %f47, %f233;
	mov.u64 	%rd412, %rd52;
	mov.f32 	%f234, %f47;
	@%p248 bra 	$L__BB8_56;
	setp.lt.s64 	%p249, %rd411, %rd52;
	min.s64 	%rd412, %rd411, %rd52;
	selp.f32 	%f234, %f233, %f47, %p249;
$L__BB8_56:
	ld.shared.f32 	%f50, [_ZN6thrust24THRUST_300001_SM_1000_NS8cuda_cub4core6detail5shmemE+88];
	ld.shared.u64 	%rd55, [_ZN6thrust24THRUST_300001_SM_1000_NS8cuda_cub4core6detail5shmemE+96];
	setp.lt.f32 	%p250, %f234, %f50;
	mov.u64 	%rd413, %rd412;
	mov.f32 	%f235, %f234;
	@%p250 bra 	$L__BB8_59;
	setp.lt.f32 	%p251, %f50, %f234;
	mov.u64 	%rd413, %rd55;
	mov.f32 	%f235, %f50;
	@%p251 bra 	$L__BB8_59;
	setp.lt.s64 	%p252, %rd412, %rd55;
	min.s64 	%rd413, %rd412, %rd55;
	selp.f32 	%f235, %f234, %f50, %p252;
$L__BB8_59:
	ld.shared.f32 	%f53, [_ZN6thrust24THRUST_300001_SM_1000_NS8cuda_cub4core6detail5shmemE+104];
	ld.shared.u64 	%rd58, [_ZN6thrust24THRUST_300001_SM_1000_NS8cuda_cub4core6detail5shmemE+112];
	setp.lt.f32 	%p253, %f235, %f53;
	mov.u64 	%rd414, %rd413;
	mov.f32 	%f236, %f235;
	@%p253 bra 	$L__BB8_62;
	setp.lt.f32 	%p254, %f53, %f235;
	mov.u64 	%rd414, %rd58;
	mov.f32 	%f236, %f53;
	@%p254 bra 	$L__BB8_62;
	setp.lt.s64 	%p255, %rd413, %rd58;
	min.s64 	%rd414, %rd413, %rd58;
	selp.f32 	%f236, %f235, %f53, %p255;
$L__BB8_62:
	ld.shared.f32 	%f56, [_ZN6thrust24THRUST_300001_SM_1000_NS8cuda_cub4core6detail5shmemE+120];
	ld.shared.u64 	%rd61, [_ZN6thrust24THRUST_300001_SM_1000_NS8cuda_cub4core6detail5shmemE+128];
	setp.lt.f32 	%p256, %f236, %f56;
	mov.f32 	%f292, %f236;
	mov.u64 	%rd478, %rd414;
	@%p256 bra 	$L__BB8_236;
	setp.lt.f32 	%p257, %f56, %f236;
	mov.f32 	%f292, %f56;
	mov.u64 	%rd478, %rd61;
	@%p257 bra 	$L__BB8_236;
	setp.lt.s64 	%p258, %rd414, %rd61;
	min.s64 	%rd478, %rd414, %rd61;
	selp.f32 	%f292, %f236, %f56, %p258;
	bra.uni 	$L__BB8_236;
$L__BB8_65:
	// begin inline asm
	mov.u32 %r208, %laneid;
	// end inline asm
	and.b32  	%r229, %r1, 992;
	add.s32 	%r230, %r229, 32;
	setp.gt.s32 	%p155, %r230, %r29;
	not.b32 	%r231, %r229;
	add.s32 	%r232, %r29, %r231;
	selp.b32 	%r227, %r232, 31, %p155;
	mov.b32 	%r210, %f224;
	mov.b32 	%r226, 1;
	mov.b32 	%r228, -1;
	// begin inline asm
	shfl.sync.down.b32 %r209, %r210, %r226, %r227, %r228;
	// end inline asm
	mov.b32 	%f58, %r209;
	// begin inline asm
	shfl.sync.down.b32 %r214, %r215, %r226, %r227, %r228;
	// end inline asm
	mov.b64 	{%r220, %r225}, %rd402;
	// begin inline asm
	shfl.sync.down.b32 %r219, %r220, %r226, %r227, %r228;
	// end inline asm
	// begin inline asm
	shfl.sync.down.b32 %r224, %r225, %r226, %r227, %r228;
	// end inline asm
	mov.b64 	%rd63, {%r219, %r224};
	setp.ge.s32 	%p156, %r208, %r227;
	setp.lt.f32 	%p157, %f224, %f58;
	or.pred  	%p158, %p156, %p157;
	mov.u64 	%rd415, %rd402;
	mov.f32 	%f237, %f224;
	@%p158 bra 	$L__BB8_68;
	setp.gt.f32 	%p159, %f224, %f58;
	mov.u64 	%rd415, %rd63;
	mov.f32 	%f237, %f58;
	@%p159 bra 	$L__BB8_68;
	setp.lt.s64 	%p160, %rd402, %rd63;
	min.s64 	%rd415, %rd402, %rd63;
	selp.f32 	%f237, %f224, %f58, %p160;
$L__BB8_68:
	mov.b32 	%r234, %f237;
	mov.b32 	%r250, 2;
	mov.b32 	%r252, -1;
	// begin inline asm
	shfl.sync.down.b32 %r233, %r234, %r250, %r227, %r252;
	// end inline asm
	mov.b32 	%f61, %r233;
	// begin inline asm
	shfl.sync.down.b32 %r238, %r239, %r250, %r227, %r252;
	// end inline asm
	mov.b64 	{%r244, %r249}, %rd415;
	// begin inline asm
	shfl.sync.down.b32 %r243, %r244, %r250, %r227, %r252;
	// end inline asm
	// begin inline asm
	shfl.sync.down.b32 %r248, %r249, %r250, %r227, %r252;
	// end inline asm
	mov.b64 	%rd66, {%r243, %r248};
	add.s32 	%r253, %r208, 2;
	setp.gt.s32 	%p161, %r253, %r227;
	setp.lt.f32 	%p162, %f237, %f61;
	or.pred  	%p163, %p161, %p162;
	mov.u64 	%rd416, %rd415;
	mov.f32 	%f238, %f237;
	@%p163 bra 	$L__BB8_71;
	setp.gt.f32 	%p164, %f237, %f61;
	mov.u64 	%rd416, %rd66;
	mov.f32 	%f238, %f61;
	@%p164 bra 	$L__BB8_71;
	setp.lt.s64 	%p165, %rd415, %rd66;
	min.s64 	%rd416, %rd415, %rd66;
	selp.f32 	%f238, %f237, %f61, %p165;
$L__BB8_71:
	mov.b32 	%r255, %f238;
	mov.b32 	%r271, 4;
	mov.b32 	%r273, -1;
	// begin inline asm
	shfl.sync.down.b32 %r254, %r255, %r271, %r227, %r273;
	// end inline asm
	mov.b32 	%f64, %r254;
	// begin inline asm
	shfl.sync.down.b32 %r259, %r260, %r271, %r227, %r273;
	// end inline asm
	mov.b64 	{%r265, %r270}, %rd416;
	// begin inline asm
	shfl.sync.down.b32 %r264, %r265, %r271, %r227, %r273;
	// end inline asm
	// begin inline asm
	shfl.sync.down.b32 %r269, %r270, %r271, %r227, %r273;
	// end inline asm
	mov.b64 	%rd69, {%r264, %r269};
	add.s32 	%r274, %r208, 4;
	setp.gt.s32 	%p166, %r274, %r227;
	setp.lt.f32 	%p167, %f238, %f64;
	or.pred  	%p168, %p166, %p167;
	mov.f32 	%f239, %f238;
	mov.u64 	%rd417, %rd416;
	@%p168 bra 	$L__BB8_74;
	setp.gt.f32 	%p169, %f238, %f64;
	mov.f32 	%f239, %f64;
	mov.u64 	%rd417, %rd69;
	@%p169 bra 	$L__BB8_74;
	setp.lt.s64 	%p170, %rd416, %rd69;
	selp.f32 	%f239, %f238, %f64, %p170;
	min.s64 	%rd417, %rd416, %rd69;
$L__BB8_74:
	mov.b32 	%r276, %f239;
	mov.b32 	%r292, 8;
	mov.b32 	%r294, -1;
	// begin inline asm
	shfl.sync.down.b32 %r275, %r276, %r292, %r227, %r294;
	// end inline asm
	mov.b32 	%f67, %r275;
	// begin inline asm
	shfl.sync.down.b32 %r280, %r281, %r292, %r227, %r294;
	// end inline asm
	mov.b64 	{%r286, %r291}, %rd417;
	// begin inline asm
	shfl.sync.down.b32 %r285, %r286, %r292, %r227, %r294;
	// end inline asm
	// begin inline asm
	shfl.sync.down.b32 %r290, %r291, %r292, %r227, %r294;
	// end inline asm
	mov.b64 	%rd72, {%r285, %r290};
	add.s32 	%r295, %r208, 8;
	setp.gt.s32 	%p171, %r295, %r227;
	setp.lt.f32 	%p172, %f239, %f67;
	or.pred  	%p173, %p171, %p172;
	mov.f32 	%f240, %f239;
	mov.u64 	%rd418, %rd417;
	@%p173 bra 	$L__BB8_77;
	setp.gt.f32 	%p174, %f239, %f67;
	mov.f32 	%f240, %f67;
	mov.u64 	%rd418, %rd72;
	@%p174 bra 	$L__BB8_77;
	setp.lt.s64 	%p175, %rd417, %rd72;
	selp.f32 	%f240, %f239, %f67, %p175;
	min.s64 	%rd418, %rd417, %rd72;
$L__BB8_77:
	mov.b32 	%r297, %f240;
	mov.b32 	%r313, 16;
	mov.b32 	%r315, -1;
	// begin inline asm
	shfl.sync.down.b32 %r296, %r297, %r313, %r227, %r315;
	// end inline asm
	mov.b32 	%f70, %r296;
	// begin inline asm
	shfl.sync.down.b32 %r301, %r302, %r313, %r227, %r315;
	// end inline asm
	mov.b64 	{%r307, %r312}, %rd418;
	// begin inline asm
	shfl.sync.down.b32 %r306, %r307, %r313, %r227, %r315;
	// end inline asm
	// begin inline asm
	shfl.sync.down.b32 %r311, %r312, %r313, %r227, %r315;
	// end inline asm
	mov.b64 	%rd75, {%r306, %r311};
	add.s32 	%r316, %r208, 16;
	setp.gt.s32 	%p176, %r316, %r227;
	setp.lt.f32 	%p177, %f240, %f70;
	or.pred  	%p178, %p176, %p177;
	mov.f32 	%f292, %f240;
	mov.u64 	%rd478, %rd418;
	@%p178 bra 	$L__BB8_80;
	setp.gt.f32 	%p179, %f240, %f70;
	mov.f32 	%f292, %f70;
	mov.u64 	%rd478, %rd75;
	@%p179 bra 	$L__BB8_80;
	setp.lt.s64 	%p180, %rd418, %rd75;
	selp.f32 	%f292, %f240, %f70, %p180;
	min.s64 	%rd478, %rd418, %rd75;
$L__BB8_80:
	setp.ne.s32 	%p181, %r208, 0;
	@%p181 bra 	$L__BB8_82;
	shr.u32 	%r317, %r1, 1;
	and.b32  	%r318, %r317, 496;
	mov.u32 	%r319, _ZN6thrust24THRUST_300001_SM_1000_NS8cuda_cub4core6detail5shmemE;
	add.s32 	%r320, %r319, %r318;
	st.shared.f32 	[%r320+8], %f292;
	st.shared.u64 	[%r320+16], %rd478;
$L__BB8_82:
	bar.sync 	0;
	setp.ne.s32 	%p182, %r1, 0;
	@%p182 bra 	$L__BB8_236;
	setp.lt.s32 	%p183, %r29, 33;
	mov.f32 	%f242, %f292;
	mov.u64 	%rd420, %rd478;
	@%p183 bra 	$L__BB8_87;
	ld.shared.f32 	%f73, [_ZN6thrust24THRUST_300001_SM_1000_NS8cuda_cub4core6detail5shmemE+24];
	ld.shared.u64 	%rd78, [_ZN6thrust24THRUST_300001_SM_1000_NS8cuda_cub4core6detail5shmemE+32];
	setp.lt.f32 	%p184, %f292, %f73;
	mov.f32 	%f242, %f292;
	mov.u64 	%rd420, %rd478;
	@%p184 bra 	$L__BB8_87;
	setp.lt.f32 	%p185, %f73, %f292;
	mov.f32 	%f242, %f73;
	mov.u64 	%rd420, %rd78;
	@%p185 bra 	$L__BB8_87;
	setp.lt.s64 	%p186, %rd478, %rd78;
	selp.f32 	%f242, %f292, %f73, %p186;
	min.s64 	%rd420, %rd478, %rd78;
$L__BB8_87:
	setp.lt.s32 	%p187, %r29, 65;
	mov.f32 	%f243, %f242;
	mov.u64 	%rd421, %rd420;
	@%p187 bra 	$L__BB8_91;
	ld.shared.f32 	%f76, [_ZN6thrust24THRUST_300001_SM_1000_NS8cuda_cub4core6detail5shmemE+40];
	ld.shared.u64 	%rd81, [_ZN6thrust24THRUST_300001_SM_1000_NS8cuda_cub4core6detail5shmemE+48];
	setp.lt.f32 	%p188, %f242, %f76;
	mov.f32 	%f243, %f242;
	mov.u64 	%rd421, %rd420;
	@%p188 bra 	$L__BB8_91;
	setp.lt.f32 	%p189, %f76, %f242;
	mov.f32 	%f243, %f76;
	mov.u64 	%rd421, %rd81;
	@%p189 bra 	$L__BB8_91;
	setp.lt.s64 	%p190, %rd420, %rd81;
	selp.f32 	%f243, %f242, %f76, %p190;
	min.s64 	%rd421, %rd420, %rd81;
$L__BB8_91:
	setp.lt.s32 	%p191, %r29, 97;
	mov.f32 	%f244, %f243;
	mov.u64 	%rd422, %rd421;
	@%p191 bra 	$L__BB8_95;
	ld.shared.f32 	%f79, [_ZN6thrust24THRUST_300001_SM_1000_NS8cuda_cub4core6detail5shmemE+56];
	ld.shared.u64 	%rd84, [_ZN6thrust24THRUST_300001_SM_1000_NS8cuda_cub4core6detail5shmemE+64];
	setp.lt.f32 	%p192, %f243, %f79;
	mov.f32 	%f244, %f243;
	mov.u64 	%rd422, %rd421;
	@%p192 bra 	$L__BB8_95;
	setp.lt.f32 	%p193, %f79, %f243;
	mov.f32 	%f244, %f79;
	mov.u64 	%rd422, %rd84;
	@%p193 bra 	$L__BB8_95;
	setp.lt.s64 	%p194, %rd421, %rd84;
	selp.f32 	%f244, %f243, %f79, %p194;
	min.s64 	%rd422, %rd421, %rd84;
$L__BB8_95:
	setp.lt.s32 	%p195, %r29, 129;
	mov.f32 	%f245, %f244;
	mov.u64 	%rd423, %rd422;
	@%p195 bra 	$L__BB8_99;
	ld.shared.f32 	%f82, [_ZN6thrust24THRUST_300001_SM_1000_NS8cuda_cub4core6detail5shmemE+72];
	ld.shared.u64 	%rd87, [_ZN6thrust24THRUST_300001_SM_1000_NS8cuda_cub4core6detail5shmemE+80];
	setp.lt.f32 	%p196, %f244, %f82;
	mov.f32 	%f245, %f244;
	mov.u64 	%rd423, %rd422;
	@%p196 bra 	$L__BB8_99;
	setp.lt.f32 	%p197, %f82, %f244;
	mov.f32 	%f245, %f82;
	mov.u64 	%rd423, %rd87;
	@%p197 bra 	$L__BB8_99;
	setp.lt.s64 	%p198, %rd422, %rd87;
	selp.f32 	%f245, %f244, %f82, %p198;
	min.s64 	%rd423, %rd422, %rd87;
$L__BB8_99:
	setp.lt.s32 	%p199, %r29, 161;
	mov.f32 	%f246, %f245;
	mov.u64 	%rd424, %rd423;
	@%p199 bra 	$L__BB8_103;
	ld.shared.f32 	%f85, [_ZN6thrust24THRUST_300001_SM_1000_NS8cuda_cub4core6detail5shmemE+88];
	ld.shared.u64 	%rd90, [_ZN6thrust24THRUST_300001_SM_1000_NS8cuda_cub4core6detail5shmemE+96];
	setp.lt.f32 	%p200, %f245, %f85;
	mov.f32 	%f246, %f245;
	mov.u64 	%rd424, %rd423;
	@%p200 bra 	$L__BB8_103;
	setp.lt.f32 	%p201, %f85, %f245;
	mov.f32 	%f246, %f85;
	mov.u64 	%rd424, %rd90;
	@%p201 bra 	$L__BB8_103;
	setp.lt.s64 	%p202, %rd423, %rd90;
	selp.f32 	%f246, %f245, %f85, %p202;
	min.s64 	%rd424, %rd423, %rd90;
$L__BB8_103:
	setp.lt.s32 	%p203, %r29, 193;
	mov.f32 	%f247, %f246;
	mov.u64 	%rd425, %rd424;
	@%p203 bra 	$L__BB8_107;
	ld.shared.f32 	%f88, [_ZN6thrust24THRUST_300001_SM_1000_NS8cuda_cub4core6detail5shmemE+104];
	ld.shared.u64 	%rd93, [_ZN6thrust24THRUST_300001_SM_1000_NS8cuda_cub4core6detail5shmemE+112];
	setp.lt.f32 	%p204, %f246, %f88;
	mov.f32 	%f247, %f246;
	mov.u64 	%rd425, %rd424;
	@%p204 bra 	$L__BB8_107;
	setp.lt.f32 	%p205, %f88, %f246;
	mov.f32 	%f247, %f88;
	mov.u64 	%rd425, %rd93;
	@%p205 bra 	$L__BB8_107;
	setp.lt.s64 	%p206, %rd424, %rd93;
	selp.f32 	%f247, %f246, %f88, %p206;
	min.s64 	%rd425, %rd424, %rd93;
$L__BB8_107:
	setp.lt.s32 	%p207, %r29, 225;
	mov.f32 	%f292, %f247;
	mov.u64 	%rd478, %rd425;
	@%p207 bra 	$L__BB8_236;
	ld.shared.f32 	%f91, [_ZN6thrust24THRUST_300001_SM_1000_NS8cuda_cub4core6detail5shmemE+120];
	ld.shared.u64 	%rd96, [_ZN6thrust24THRUST_300001_SM_1000_NS8cuda_cub4core6detail5shmemE+128];
	setp.lt.f32 	%p208, %f247, %f91;
	mov.f32 	%f292, %f247;
	mov.u64 	%rd478, %rd425;
	@%p208 bra 	$L__BB8_236;
	setp.lt.f32 	%p209, %f91, %f247;
	mov.f32 	%f292, %f91;
	mov.u64 	%rd478, %rd96;
	@%p209 bra 	$L__BB8_236;
	setp.lt.s64 	%p210, %rd425, %rd96;
	selp.f32 	%f292, %f247, %f91, %p210;
	min.s64 	%rd478, %rd425, %rd96;
	bra.uni 	$L__BB8_236;
$L__BB8_111:
	mov.u32 	%r16, %tid.x;
	cvt.u64.u32 	%rd98, %r16;
	mul.wide.u32 	%rd258, %r16, 16;
	add.s64 	%rd239, %rd236, %rd258;
	// begin inline asm
	ld.global.nc.u64 %rd238, [%rd239];
	// end inline asm
	mov.b64 	{%r30, %r31}, %rd238;
	mov.b32 	%f93, %r30;
	add.s64 	%rd241, %rd239, 8;
	// begin inline asm
	ld.global.nc.u64 %rd240, [%rd241];
	// end inline asm
	add.s64 	%rd243, %rd239, 4096;
	// begin inline asm
	ld.global.nc.u64 %rd242, [%rd243];
	// end inline asm
	mov.b64 	{%r32, %r33}, %rd242;
	mov.b32 	%f94, %r32;
	add.s64 	%rd245, %rd239, 4104;
	// begin inline asm
	ld.global.nc.u64 %rd244, [%rd245];
	// end inline asm
	add.s64 	%rd247, %rd239, 8192;
	// begin inline asm
	ld.global.nc.u64 %rd246, [%rd247];
	// end inline asm
	mov.b64 	{%r34, %r35}, %rd246;
	mov.b32 	%f95, %r34;
	add.s64 	%rd249, %rd239, 8200;
	// begin inline asm
	ld.global.nc.u64 %rd248, [%rd249];
	// end inline asm
	add.s64 	%rd251, %rd239, 12288;
	// begin inline asm
	ld.global.nc.u64 %rd250, [%rd251];
	// end inline asm
	mov.b64 	{%r36, %r37}, %rd250;
	mov.b32 	%f96, %r36;
	add.s64 	%rd253, %rd239, 12296;
	// begin inline asm
	ld.global.nc.u64 %rd252, [%rd253];
	// end inline asm
	add.s64 	%rd255, %rd239, 16384;
	// begin inline asm
	ld.global.nc.u64 %rd254, [%rd255];
	// end inline asm
	mov.b64 	{%r38, %r39}, %rd254;
	mov.b32 	%f97, %r38;
	add.s64 	%rd257, %rd239, 16392;
	// begin inline asm
	ld.global.nc.u64 %rd256, [%rd257];
	// end inline asm
	setp.lt.f32 	%p3, %f93, %f94;
	mov.f32 	%f248, %f93;
	mov.u64 	%rd426, %rd240;
	@%p3 bra 	$L__BB8_114;
	setp.lt.f32 	%p4, %f94, %f93;
	mov.f32 	%f248, %f94;
	mov.u64 	%rd426, %rd244;
	@%p4 bra 	$L__BB8_114;
	setp.lt.s64 	%p5, %rd240, %rd244;
	selp.f32 	%f248, %f93, %f94, %p5;
	min.s64 	%rd426, %rd240, %rd244;
$L__BB8_114:
	setp.lt.f32 	%p6, %f248, %f95;
	mov.f32 	%f249, %f248;
	mov.u64 	%rd427, %rd426;
	@%p6 bra 	$L__BB8_117;
	setp.lt.f32 	%p7, %f95, %f248;
	mov.f32 	%f249, %f95;
	mov.u64 	%rd427, %rd248;
	@%p7 bra 	$L__BB8_117;
	setp.lt.s64 	%p8, %rd426, %rd248;
	selp.f32 	%f249, %f248, %f95, %p8;
	min.s64 	%rd427, %rd426, %rd248;
$L__BB8_117:
	setp.lt.f32 	%p9, %f249, %f96;
	mov.f32 	%f250, %f249;
	mov.u64 	%rd428, %rd427;
	@%p9 bra 	$L__BB8_120;
	setp.lt.f32 	%p10, %f96, %f249;
	mov.f32 	%f250, %f96;
	mov.u64 	%rd428, %rd252;
	@%p10 bra 	$L__BB8_120;
	setp.lt.s64 	%p11, %rd427, %rd252;
	selp.f32 	%f250, %f249, %f96, %p11;
	min.s64 	%rd428, %rd427, %rd252;
$L__BB8_120:
	setp.lt.f32 	%p12, %f250, %f97;
	mov.f32 	%f279, %f250;
	mov.u64 	%rd465, %rd428;
	@%p12 bra 	$L__BB8_123;
	setp.lt.f32 	%p13, %f97, %f250;
	mov.f32 	%f279, %f97;
	mov.u64 	%rd465, %rd256;
	@%p13 bra 	$L__BB8_123;
	setp.lt.s64 	%p14, %rd428, %rd256;
	selp.f32 	%f279, %f250, %f97, %p14;
	min.s64 	%rd465, %rd428, %rd256;
$L__BB8_123:
	setp.lt.u32 	%p15, %r29, 2560;
	mov.b64 	%rd444, 1280;
	@%p15 bra 	$L__BB8_174;
	add.s64 	%rd262, %rd1, -2560;
	mul.hi.u64 	%rd263, %rd262, -3689348814741910323;
	shr.u64 	%rd112, %rd263, 10;
	setp.lt.u64 	%p16, %rd262, 1280;
	mov.b64 	%rd444, 1280;
	@%p16 bra 	$L__BB8_157;
	add.s64 	%rd265, %rd112, 1;
	and.b64  	%rd430, %rd265, 36028797018963966;
	shl.b64 	%rd266, %rd98, 4;
	add.s64 	%rd267, %rd266, %rd236;
	add.s64 	%rd431, %rd267, 57352;
	mov.b64 	%rd444, 1280;
$L__BB8_126:
	add.s64 	%rd269, %rd431, -36872;
	// begin inline asm
	ld.global.nc.u64 %rd268, [%rd269];
	// end inline asm
	mov.b64 	{%r40, %r41}, %rd268;
	mov.b32 	%f107, %r40;
	add.s64 	%rd271, %rd431, -36864;
	// begin inline asm
	ld.global.nc.u64 %rd270, [%rd271];
	// end inline asm
	add.s64 	%rd273, %rd431, -32776;
	// begin inline asm
	ld.global.nc.u64 %rd272, [%rd273];
	// end inline asm
	mov.b64 	{%r42, %r43}, %rd272;
	mov.b32 	%f108, %r42;
	add.s64 	%rd275, %rd431, -32768;
	// begin inline asm
	ld.global.nc.u64 %rd274, [%rd275];
	// end inline asm
	add.s64 	%rd277, %rd431, -28680;
	// begin inline asm
	ld.global.nc.u64 %rd276, [%rd277];
	// end inline asm
	mov.b64 	{%r44, %r45}, %rd276;
	mov.b32 	%f109, %r44;
	add.s64 	%rd279, %rd431, -28672;
	// begin inline asm
	ld.global.nc.u64 %rd278, [%rd279];
	// end inline asm
	add.s64 	%rd281, %rd431, -24584;
	// begin inline asm
	ld.global.nc.u64 %rd280, [%rd281];
	// end inline asm
	mov.b64 	{%r46, %r47}, %rd280;
	mov.b32 	%f110, %r46;
	add.s64 	%rd283, %rd431, -24576;
	// begin inline asm
	ld.global.nc.u64 %rd282, [%rd283];
	// end inline asm
	add.s64 	%rd285, %rd431, -20488;
	// begin inline asm
	ld.global.nc.u64 %rd284, [%rd285];
	// end inline asm
	mov.b64 	{%r48, %r49}, %rd284;
	mov.b32 	%f111, %r48;
	add.s64 	%rd287, %rd431, -20480;
	// begin inline asm
	ld.global.nc.u64 %rd286, [%rd287];
	// end inline asm
	setp.lt.f32 	%p17, %f279, %f107;
	mov.f32 	%f253, %f279;
	mov.u64 	%rd434, %rd465;
	@%p17 bra 	$L__BB8_129;
	setp.lt.f32 	%p18, %f107, %f279;
	mov.f32 	%f253, %f107;
	mov.u64 	%rd434, %rd270;
	@%p18 bra 	$L__BB8_129;
	setp.lt.s64 	%p19, %rd465, %rd270;
	selp.f32 	%f253, %f279, %f107, %p19;
	min.s64 	%rd434, %rd465, %rd270;
$L__BB8_129:
	setp.lt.f32 	%p20, %f253, %f108;
	mov.f32 	%f254, %f253;
	mov.u64 	%rd435, %rd434;
	@%p20 bra 	$L__BB8_132;
	setp.lt.f32 	%p21, %f108, %f253;
	mov.f32 	%f254, %f108;
	mov.u64 	%rd435, %rd274;
	@%p21 bra 	$L__BB8_132;
	setp.lt.s64 	%p22, %rd434, %rd274;
	selp.f32 	%f254, %f253, %f108, %p22;
	min.s64 	%rd435, %rd434, %rd274;
$L__BB8_132:
	setp.lt.f32 	%p23, %f254, %f109;
	mov.f32 	%f255, %f254;
	mov.u64 	%rd436, %rd435;
	@%p23 bra 	$L__BB8_135;
	setp.lt.f32 	%p24, %f109, %f254;
	mov.f32 	%f255, %f109;
	mov.u64 	%rd436, %rd278;
	@%p24 bra 	$L__BB8_135;
	setp.lt.s64 	%p25, %rd435, %rd278;
	selp.f32 	%f255, %f254, %f109, %p25;
	min.s64 	%rd436, %rd435, %rd278;
$L__BB8_135:
	setp.lt.f32 	%p26, %f255, %f110;
	mov.f32 	%f256, %f255;
	mov.u64 	%rd437, %rd436;
	@%p26 bra 	$L__BB8_138;
	setp.lt.f32 	%p27, %f110, %f255;
	mov.f32 	%f256, %f110;
	mov.u64 	%rd437, %rd282;
	@%p27 bra 	$L__BB8_138;
	setp.lt.s64 	%p28, %rd436, %rd282;
	selp.f32 	%f256, %f255, %f110, %p28;
	min.s64 	%rd437, %rd436, %rd282;
$L__BB8_138:
	setp.lt.f32 	%p29, %f256, %f111;
	mov.f32 	%f257, %f256;
	mov.u64 	%rd438, %rd437;
	@%p29 bra 	$L__BB8_141;
	setp.lt.f32 	%p30, %f111, %f256;
	mov.f32 	%f257, %f111;
	mov.u64 	%rd438, %rd286;
	@%p30 bra 	$L__BB8_141;
	setp.lt.s64 	%p31, %rd437, %rd286;
	selp.f32 	%f257, %f256, %f111, %p31;
	min.s64 	%rd438, %rd437, %rd286;
$L__BB8_141:
	add.s64 	%rd289, %rd431, -16392;
	// begin inline asm
	ld.global.nc.u64 %rd288, [%rd289];
	// end inline asm
	mov.b64 	{%r50, %r51}, %rd288;
	mov.b32 	%f122, %r50;
	add.s64 	%rd291, %rd431, -16384;
	// begin inline asm
	ld.global.nc.u64 %rd290, [%rd291];
	// end inline asm
	add.s64 	%rd293, %rd431, -12296;
	// begin inline asm
	ld.global.nc.u64 %rd292, [%rd293];
	// end inline asm
	mov.b64 	{%r52, %r53}, %rd292;
	mov.b32 	%f123, %r52;
	add.s64 	%rd295, %rd431, -12288;
	// begin inline asm
	ld.global.nc.u64 %rd294, [%rd295];
	// end inline asm
	add.s64 	%rd297, %rd431, -8200;
	// begin inline asm
	ld.global.nc.u64 %rd296, [%rd297];
	// end inline asm
	mov.b64 	{%r54, %r55}, %rd296;
	mov.b32 	%f124, %r54;
	add.s64 	%rd299, %rd431, -8192;
	// begin inline asm
	ld.global.nc.u64 %rd298, [%rd299];
	// end inline asm
	add.s64 	%rd301, %rd431, -4104;
	// begin inline asm
	ld.global.nc.u64 %rd300, [%rd301];
	// end inline asm
	mov.b64 	{%r56, %r57}, %rd300;
	mov.b32 	%f125, %r56;
	add.s64 	%rd303, %rd431, -4096;
	// begin inline asm
	ld.global.nc.u64 %rd302, [%rd303];
	// end inline asm
	add.s64 	%rd305, %rd431, -8;
	// begin inline asm
	ld.global.nc.u64 %rd304, [%rd305];
	// end inline asm
	mov.b64 	{%r58, %r59}, %rd304;
	mov.b32 	%f126, %r58;
	// begin inline asm
	ld.global.nc.u64 %rd306, [%rd431];
	// end inline asm
	setp.lt.f32 	%p32, %f257, %f122;
	mov.f32 	%f258, %f257;
	mov.u64 	%rd439, %rd438;
	@%p32 bra 	$L__BB8_144;
	setp.lt.f32 	%p33, %f122, %f257;
	mov.f32 	%f258, %f122;
	mov.u64 	%rd439, %rd290;
	@%p33 bra 	$L__BB8_144;
	setp.lt.s64 	%p34, %rd438, %rd290;
	selp.f32 	%f258, %f257, %f122, %p34;
	min.s64 	%rd439, %rd438, %rd290;
$L__BB8_144:
	setp.lt.f32 	%p35, %f258, %f123;
	mov.f32 	%f259, %f258;
	mov.u64 	%rd440, %rd439;
	@%p35 bra 	$L__BB8_147;
	setp.lt.f32 	%p36, %f123, %f258;
	mov.f32 	%f259, %f123;
	mov.u64 	%rd440, %rd294;
	@%p36 bra 	$L__BB8_147;
	setp.lt.s64 	%p37, %rd439, %rd294;
	selp.f32 	%f259, %f258, %f123, %p37;
	min.s64 	%rd440, %rd439, %rd294;
$L__BB8_147:
	setp.lt.f32 	%p38, %f259, %f124;
	mov.f32 	%f260, %f259;
	mov.u64 	%rd441, %rd440;
	@%p38 bra 	$L__BB8_150;
	setp.lt.f32 	%p39, %f124, %f259;
	mov.f32 	%f260, %f124;
	mov.u64 	%rd441, %rd298;
	@%p39 bra 	$L__BB8_150;
	setp.lt.s64 	%p40, %rd440, %rd298;
	selp.f32 	%f260, %f259, %f124, %p40;
	min.s64 	%rd441, %rd440, %rd298;
$L__BB8_150:
	setp.lt.f32 	%p41, %f260, %f125;
	mov.f32 	%f261, %f260;
	mov.u64 	%rd442, %rd441;
	@%p41 bra 	$L__BB8_153;
	setp.lt.f32 	%p42, %f125, %f260;
	mov.f32 	%f261, %f125;
	mov.u64 	%rd442, %rd302;
	@%p42 bra 	$L__BB8_153;
	setp.lt.s64 	%p43, %rd441, %rd302;
	selp.f32 	%f261, %f260, %f125, %p43;
	min.s64 	%rd442, %rd441, %rd302;
$L__BB8_153:
	setp.lt.f32 	%p44, %f261, %f126;
	mov.f32 	%f279, %f261;
	mov.u64 	%rd465, %rd442;
	@%p44 bra 	$L__BB8_156;
	setp.lt.f32 	%p45, %f126, %f261;
	mov.f32 	%f279, %f126;
	mov.u64 	%rd465, %rd306;
	@%p45 bra 	$L__BB8_156;
	setp.lt.s64 	%p46, %rd442, %rd306;
	selp.f32 	%f279, %f261, %f126, %p46;
	min.s64 	%rd465, %rd442, %rd306;
$L__BB8_156:
	add.s64 	%rd444, %rd444, 2560;
	add.s64 	%rd431, %rd431, 40960;
	add.s64 	%rd430, %rd430, -2;
	setp.ne.s64 	%p47, %rd430, 0;
	@%p47 bra 	$L__BB8_126;
$L__BB8_157:
	and.b64  	%rd308, %rd112, 1;
	setp.eq.b64 	%p48, %rd308, 1;
	@%p48 bra 	$L__BB8_174;
	shl.b64 	%rd329, %rd444, 4;
	mul.wide.u32 	%rd330, %r16, 16;
	add.s64 	%rd331, %rd236, %rd330;
	add.s64 	%rd310, %rd331, %rd329;
	// begin inline asm
	ld.global.nc.u64 %rd309, [%rd310];
	// end inline asm
	mov.b64 	{%r60, %r61}, %rd309;
	mov.b32 	%f139, %r60;
	add.s64 	%rd312, %rd310, 8;
	// begin inline asm
	ld.global.nc.u64 %rd311, [%rd312];
	// end inline asm
	add.s64 	%rd314, %rd310, 4096;
	// begin inline asm
	ld.global.nc.u64 %rd313, [%rd314];
	// end inline asm
	mov.b64 	{%r62, %r63}, %rd313;
	mov.b32 	%f140, %r62;
	add.s64 	%rd316, %rd310, 4104;
	// begin inline asm
	ld.global.nc.u64 %rd315, [%rd316];
	// end inline asm
	add.s64 	%rd318, %rd310, 8192;
	// begin inline asm
	ld.global.nc.u64 %rd317, [%rd318];
	// end inline asm
	mov.b64 	{%r64, %r65}, %rd317;
	mov.b32 	%f141, %r64;
	add.s64 	%rd320, %rd310, 8200;
	// begin inline asm
	ld.global.nc.u64 %rd319, [%rd320];
	// end inline asm
	add.s64 	%rd322, %rd310, 12288;
	// begin inline asm
	ld.global.nc.u64 %rd321, [%rd322];
	// end inline asm
	mov.b64 	{%r66, %r67}, %rd321;
	mov.b32 	%f142, %r66;
	add.s64 	%rd324, %rd310, 12296;
	// begin inline asm
	ld.global.nc.u64 %rd323, [%rd324];
	// end inline asm
	add.s64 	%rd326, %rd310, 16384;
	// begin inline asm
	ld.global.nc.u64 %rd325, [%rd326];
	// end inline asm
	mov.b64 	{%r68, %r69}, %rd325;
	mov.b32 	%f143, %r68;
	add.s64 	%rd328, %rd310, 16392;
	// begin inline asm
	ld.global.nc.u64 %rd327, [%rd328];
	// end inline asm
	setp.lt.f32 	%p49, %f279, %f139;
	mov.f32 	%f265, %f279;
	mov.u64 	%rd448, %rd465;
	@%p49 bra 	$L__BB8_161;
	setp.lt.f32 	%p50, %f139, %f279;
	mov.f32 	%f265, %f139;
	mov.u64 	%rd448, %rd311;
	@%p50 bra 	$L__BB8_161;
	setp.lt.s64 	%p51, %rd465, %rd311;
	selp.f32 	%f265, %f279, %f139, %p51;
	min.s64 	%rd448, %rd465, %rd311;
$L__BB8_161:
	setp.lt.f32 	%p52, %f265, %f140;
	mov.f32 	%f266, %f265;
	mov.u64 	%rd449, %rd448;
	@%p52 bra 	$L__BB8_164;
	setp.lt.f32 	%p53, %f140, %f265;
	mov.f32 	%f266, %f140;
	mov.u64 	%rd449, %rd315;
	@%p53 bra 	$L__BB8_164;
	setp.lt.s64 	%p54, %rd448, %rd315;
	selp.f32 	%f266, %f265, %f140, %p54;
	min.s64 	%rd449, %rd448, %rd315;
$L__BB8_164:
	setp.lt.f32 	%p55, %f266, %f141;
	mov.f32 	%f267, %f266;
	mov.u64 	%rd450, %rd449;
	@%p55 bra 	$L__BB8_167;
	setp.lt.f32 	%p56, %f141, %f266;
	mov.f32 	%f267, %f141;
	mov.u64 	%rd450, %rd319;
	@%p56 bra 	$L__BB8_167;
	setp.lt.s64 	%p57, %rd449, %rd319;
	selp.f32 	%f267, %f266, %f141, %p57;
	min.s64 	%rd450, %rd449, %rd319;
$L__BB8_167:
	setp.lt.f32 	%p58, %f267, %f142;
	mov.f32 	%f268, %f267;
	mov.u64 	%rd451, %rd450;
	@%p58 bra 	$L__BB8_170;
	setp.lt.f32 	%p59, %f142, %f267;
	mov.f32 	%f268, %f142;
	mov.u64 	%rd451, %rd323;
	@%p59 bra 	$L__BB8_170;
	setp.lt.s64 	%p60, %rd450, %rd323;
	selp.f32 	%f268, %f267, %f142, %p60;
	min.s64 	%rd451, %rd450, %rd323;
$L__BB8_170:
	setp.lt.f32 	%p61, %f268, %f143;
	mov.f32 	%f279, %f268;
	mov.u64 	%rd465, %rd451;
	@%p61 bra 	$L__BB8_173;
	setp.lt.f32 	%p62, %f143, %f268;
	mov.f32 	%f279, %f143;
	mov.u64 	%rd465, %rd327;
	@%p62 bra 	$L__BB8_173;
	setp.lt.s64 	%p63, %rd451, %rd327;
	selp.f32 	%f279, %f268, %f143, %p63;
	min.s64 	%rd465, %rd451, %rd327;
$L__BB8_173:
	add.s64 	%rd444, %rd444, 1280;
$L__BB8_174:
	cvt.s64.s32 	%rd332, %r29;
	setp.ge.s64 	%p64, %rd444, %rd332;
	@%p64 bra 	$L__BB8_197;
	cvt.u32.u64 	%r17, %rd444;
	sub.s32 	%r18, %r29, %r17;
	setp.ge.s32 	%p65, %r16, %r18;
	@%p65 bra 	$L__BB8_197;
	not.b32 	%r70, %r16;
	add.s32 	%r71, %r29, %r70;
	sub.s32 	%r19, %r71, %r17;
	and.b32  	%r72, %r19, 768;
	setp.eq.s32 	%p66, %r72, 768;
	mov.u32 	%r434, %r16;
	@%p66 bra 	$L__BB8_182;
	cvt.u64.u32 	%rd334, %r16;
	add.s64 	%rd335, %rd444, %rd334;
	shl.b64 	%rd336, %rd335, 4;
	add.s64 	%rd455, %rd236, %rd336;
	shr.u32 	%r73, %r19, 8;
	add.s32 	%r74, %r73, 1;
	and.b32  	%r75, %r74, 3;
	neg.s32 	%r432, %r75;
	mov.u32 	%r434, %r16;
$L__BB8_178:
	.pragma "nounroll";
	mov.u64 	%rd176, %rd465;
	mov.f32 	%f155, %f279;
	// begin inline asm
	ld.global.nc.u64 %rd337, [%rd455];
	// end inline asm
	mov.b64 	{%r76, %r77}, %rd337;
	mov.b32 	%f156, %r76;
	add.s64 	%rd340, %rd455, 8;
	// begin inline asm
	ld.global.nc.u64 %rd339, [%rd340];
	// end inline asm
	setp.lt.f32 	%p67, %f155, %f156;
	@%p67 bra 	$L__BB8_181;
	setp.lt.f32 	%p68, %f156, %f155;
	mov.f32 	%f279, %f156;
	mov.u64 	%rd465, %rd339;
	@%p68 bra 	$L__BB8_181;
	setp.lt.s64 	%p69, %rd176, %rd339;
	selp.f32 	%f279, %f155, %f156, %p69;
	min.s64 	%rd465, %rd176, %rd339;
$L__BB8_181:
	add.s32 	%r434, %r434, 256;
	add.s64 	%rd455, %rd455, 4096;
	add.s32 	%r432, %r432, 1;
	setp.ne.s32 	%p70, %r432, 0;
	@%p70 bra 	$L__BB8_178;
$L__BB8_182:
	setp.lt.u32 	%p71, %r19, 768;
	@%p71 bra 	$L__BB8_197;
	cvt.u64.u32 	%rd341, %r434;
	add.s64 	%rd342, %rd444, %rd341;
	shl.b64 	%rd343, %rd342, 4;
	add.s64 	%rd344, %rd343, %rd236;
	add.s64 	%rd460, %rd344, 12296;
$L__BB8_184:
	add.s64 	%rd346, %rd460, -12296;
	// begin inline asm
	ld.global.nc.u64 %rd345, [%rd346];
	// end inline asm
	mov.b64 	{%r78, %r79}, %rd345;
	mov.b32 	%f162, %r78;
	add.s64 	%rd348, %rd460, -12288;
	// begin inline asm
	ld.global.nc.u64 %rd347, [%rd348];
	// end inline asm
	setp.lt.f32 	%p72, %f279, %f162;
	mov.f32 	%f276, %f279;
	mov.u64 	%rd462, %rd465;
	@%p72 bra 	$L__BB8_187;
	setp.lt.f32 	%p73, %f162, %f279;
	mov.f32 	%f276, %f162;
	mov.u64 	%rd462, %rd347;
	@%p73 bra 	$L__BB8_187;
	setp.lt.s64 	%p74, %rd465, %rd347;
	selp.f32 	%f276, %f279, %f162, %p74;
	min.s64 	%rd462, %rd465, %rd347;
$L__BB8_187:
	add.s64 	%rd350, %rd460, -8200;
	// begin inline asm
	ld.global.nc.u64 %rd349, [%rd350];
	// end inline asm
	mov.b64 	{%r80, %r81}, %rd349;
	mov.b32 	%f165, %r80;
	add.s64 	%rd352, %rd460, -8192;
	// begin inline asm
	ld.global.nc.u64 %rd351, [%rd352];
	// end inline asm
	setp.lt.f32 	%p75, %f276, %f165;
	mov.f32 	%f277, %f276;
	mov.u64 	%rd463, %rd462;
	@%p75 bra 	$L__BB8_190;
	setp.lt.f32 	%p76, %f165, %f276;
	mov.f32 	%f277, %f165;
	mov.u64 	%rd463, %rd351;
	@%p76 bra 	$L__BB8_190;
	setp.lt.s64 	%p77, %rd462, %rd351;
	selp.f32 	%f277, %f276, %f165, %p77;
	min.s64 	%rd463, %rd462, %rd351;
$L__BB8_190:
	add.s64 	%rd354, %rd460, -4104;
	// begin inline asm
	ld.global.nc.u64 %rd353, [%rd354];
	// end inline asm
	mov.b64 	{%r82, %r83}, %rd353;
	mov.b32 	%f168, %r82;
	add.s64 	%rd356, %rd460, -4096;
	// begin inline asm
	ld.global.nc.u64 %rd355, [%rd356];
	// end inline asm
	setp.lt.f32 	%p78, %f277, %f168;
	mov.f32 	%f278, %f277;
	mov.u64 	%rd464, %rd463;
	@%p78 bra 	$L__BB8_193;
	setp.lt.f32 	%p79, %f168, %f277;
	mov.f32 	%f278, %f168;
	mov.u64 	%rd464, %rd355;
	@%p79 bra 	$L__BB8_193;
	setp.lt.s64 	%p80, %rd463, %rd355;
	selp.f32 	%f278, %f277, %f168, %p80;
	min.s64 	%rd464, %rd463, %rd355;
$L__BB8_193:
	add.s64 	%rd358, %rd460, -8;
	// begin inline asm
	ld.global.nc.u64 %rd357, [%rd358];
	// end inline asm
	mov.b64 	{%r84, %r85}, %rd357;
	mov.b32 	%f171, %r84;
	// begin inline asm
	ld.global.nc.u64 %rd359, [%rd460];
	// end inline asm
	setp.lt.f32 	%p81, %f278, %f171;
	mov.f32 	%f279, %f278;
	mov.u64 	%rd465, %rd464;
	@%p81 bra 	$L__BB8_196;
	setp.lt.f32 	%p82, %f171, %f278;
	mov.f32 	%f279, %f171;
	mov.u64 	%rd465, %rd359;
	@%p82 bra 	$L__BB8_196;
	setp.lt.s64 	%p83, %rd464, %rd359;
	selp.f32 	%f279, %f278, %f171, %p83;
	min.s64 	%rd465, %rd464, %rd359;
$L__BB8_196:
	add.s32 	%r434, %r434, 1024;
	add.s64 	%rd460, %rd460, 16384;
	setp.lt.s32 	%p84, %r434, %r18;
	@%p84 bra 	$L__BB8_184;
$L__BB8_197:
	// begin inline asm
	mov.u32 %r86, %laneid;
	// end inline asm
	mov.b32 	%r88, %f279;
	mov.b32 	%r104, 1;
	mov.b32 	%r105, 31;
	mov.b32 	%r106, -1;
	// begin inline asm
	shfl.sync.down.b32 %r87, %r88, %r104, %r105, %r106;
	// end inline asm
	mov.b32 	%f175, %r87;
	// begin inline asm
	shfl.sync.down.b32 %r92, %r93, %r104, %r105, %r106;
	// end inline asm
	mov.b64 	{%r98, %r103}, %rd465;
	// begin inline asm
	shfl.sync.down.b32 %r97, %r98, %r104, %r105, %r106;
	// end inline asm
	// begin inline asm
	shfl.sync.down.b32 %r102, %r103, %r104, %r105, %r106;
	// end inline asm
	mov.b64 	%rd200, {%r97, %r102};
	setp.gt.s32 	%p85, %r86, 30;
	setp.lt.f32 	%p86, %f279, %f175;
	or.pred  	%p87, %p85, %p86;
	mov.f32 	%f281, %f279;
	mov.u64 	%rd467, %rd465;
	@%p87 bra 	$L__BB8_200;
	setp.gt.f32 	%p88, %f279, %f175;
	mov.f32 	%f281, %f175;
	mov.u64 	%rd467, %rd200;
	@%p88 bra 	$L__BB8_200;
	setp.lt.s64 	%p89, %rd465, %rd200;
	selp.f32 	%f281, %f279, %f175, %p89;
	min.s64 	%rd467, %rd465, %rd200;
$L__BB8_200:
	mov.b32 	%r108, %f281;
	mov.b32 	%r124, 2;
	mov.b32 	%r125, 31;
	mov.b32 	%r126, -1;
	// begin inline asm
	shfl.sync.down.b32 %r107, %r108, %r124, %r125, %r126;
	// end inline asm
	mov.b32 	%f178, %r107;
	// begin inline asm
	shfl.sync.down.b32 %r112, %r113, %r124, %r125, %r126;
	// end inline asm
	mov.b64 	{%r118, %r123}, %rd467;
	// begin inline asm
	shfl.sync.down.b32 %r117, %r118, %r124, %r125, %r126;
	// end inline asm
	// begin inline asm
	shfl.sync.down.b32 %r122, %r123, %r124, %r125, %r126;
	// end inline asm
	mov.b64 	%rd203, {%r117, %r122};
	setp.gt.s32 	%p90, %r86, 29;
	setp.lt.f32 	%p91, %f281, %f178;
	or.pred  	%p92, %p90, %p91;
	mov.f32 	%f282, %f281;
	mov.u64 	%rd468, %rd467;
	@%p92 bra 	$L__BB8_203;
	setp.gt.f32 	%p93, %f281, %f178;
	mov.f32 	%f282, %f178;
	mov.u64 	%rd468, %rd203;
	@%p93 bra 	$L__BB8_203;
	setp.lt.s64 	%p94, %rd467, %rd203;
	selp.f32 	%f282, %f281, %f178, %p94;
	min.s64 	%rd468, %rd467, %rd203;
$L__BB8_203:
	mov.b32 	%r128, %f282;
	mov.b32 	%r144, 4;
	mov.b32 	%r145, 31;
	mov.b32 	%r146, -1;
	// begin inline asm
	shfl.sync.down.b32 %r127, %r128, %r144, %r145, %r146;
	// end inline asm
	mov.b32 	%f181, %r127;
	// begin inline asm
	shfl.sync.down.b32 %r132, %r133, %r144, %r145, %r146;
	// end inline asm
	mov.b64 	{%r138, %r143}, %rd468;
	// begin inline asm
	shfl.sync.down.b32 %r137, %r138, %r144, %r145, %r146;
	// end inline asm
	// begin inline asm
	shfl.sync.down.b32 %r142, %r143, %r144, %r145, %r146;
	// end inline asm
	mov.b64 	%rd206, {%r137, %r142};
	setp.gt.s32 	%p95, %r86, 27;
	setp.lt.f32 	%p96, %f282, %f181;
	or.pred  	%p97, %p95, %p96;
	mov.f32 	%f283, %f282;
	mov.u64 	%rd469, %rd468;
	@%p97 bra 	$L__BB8_206;
	setp.gt.f32 	%p98, %f282, %f181;
	mov.f32 	%f283, %f181;
	mov.u64 	%rd469, %rd206;
	@%p98 bra 	$L__BB8_206;
	setp.lt.s64 	%p99, %rd468, %rd206;
	selp.f32 	%f283, %f282, %f181, %p99;
	min.s64 	%rd469, %rd468, %rd206;
$L__BB8_206:
	mov.b32 	%r148, %f283;
	mov.b32 	%r164, 8;
	mov.b32 	%r165, 31;
	mov.b32 	%r166, -1;
	// begin inline asm
	shfl.sync.down.b32 %r147, %r148, %r164, %r165, %r166;
	// end inline asm
	mov.b32 	%f184, %r147;
	// begin inline asm
	shfl.sync.down.b32 %r152, %r153, %r164, %r165, %r166;
	// end inline asm
	mov.b64 	{%r158, %r163}, %rd469;
	// begin inline asm
	shfl.sync.down.b32 %r157, %r158, %r164, %r165, %r166;
	// end inline asm
	// begin inline asm
	shfl.sync.down.b32 %r162, %r163, %r164, %r165, %r166;
	// end inline asm
	mov.b64 	%rd209, {%r157, %r162};
	setp.gt.s32 	%p100, %r86, 23;
	setp.lt.f32 	%p101, %f283, %f184;
	or.pred  	%p102, %p100, %p101;
	mov.f32 	%f284, %f283;
	mov.u64 	%rd470, %rd469;
	@%p102 bra 	$L__BB8_209;
	setp.gt.f32 	%p103, %f283, %f184;
	mov.f32 	%f284, %f184;
	mov.u64 	%rd470, %rd209;
	@%p103 bra 	$L__BB8_209;
	setp.lt.s64 	%p104, %rd469, %rd209;
	selp.f32 	%f284, %f283, %f184, %p104;
	min.s64 	%rd470, %rd469, %rd209;
$L__BB8_209:
	mov.b32 	%r168, %f284;
	mov.b32 	%r184, 16;
	mov.b32 	%r185, 31;
	mov.b32 	%r186, -1;
	// begin inline asm
	shfl.sync.down.b32 %r167, %r168, %r184, %r185, %r186;
	// end inline asm
	mov.b32 	%f187, %r167;
	// begin inline asm
	shfl.sync.down.b32 %r172, %r173, %r184, %r185, %r186;
	// end inline asm
	mov.b64 	{%r178, %r183}, %rd470;
	// begin inline asm
	shfl.sync.down.b32 %r177, %r178, %r184, %r185, %r186;
	// end inline asm
	// begin inline asm
	shfl.sync.down.b32 %r182, %r183, %r184, %r185, %r186;
	// end inline asm
	mov.b64 	%rd212, {%r177, %r182};
	setp.gt.s32 	%p105, %r86, 15;
	setp.lt.f32 	%p106, %f284, %f187;
	or.pred  	%p107, %p105, %p106;
	mov.f32 	%f292, %f284;
	mov.u64 	%rd478, %rd470;
	@%p107 bra 	$L__BB8_212;
	setp.gt.f32 	%p108, %f284, %f187;
	mov.f32 	%f292, %f187;
	mov.u64 	%rd478, %rd212;
	@%p108 bra 	$L__BB8_212;
	setp.lt.s64 	%p109, %rd470, %rd212;
	selp.f32 	%f292, %f284, %f187, %p109;
	min.s64 	%rd478, %rd470, %rd212;
$L__BB8_212:
	setp.ne.s32 	%p110, %r86, 0;
	@%p110 bra 	$L__BB8_214;
	shr.u32 	%r187, %r16, 1;
	and.b32  	%r188, %r187, 496;
	mov.u32 	%r189, _ZN6thrust24THRUST_300001_SM_1000_NS8cuda_cub4core6detail5shmemE;
	add.s32 	%r190, %r189, %r188;
	st.shared.f32 	[%r190+8], %f292;
	st.shared.u64 	[%r190+16], %rd478;
$L__BB8_214:
	bar.sync 	0;
	setp.ne.s32 	%p111, %r16, 0;
	@%p111 bra 	$L__BB8_236;
	ld.shared.f32 	%f190, [_ZN6thrust24THRUST_300001_SM_1000_NS8cuda_cub4core6detail5shmemE+24];
	ld.shared.u64 	%rd215, [_ZN6thrust24THRUST_300001_SM_1000_NS8cuda_cub4core6detail5shmemE+32];
	setp.lt.f32 	%p112, %f292, %f190;
	mov.f32 	%f286, %f292;
	mov.u64 	%rd472, %rd478;
	@%p112 bra 	$L__BB8_218;
	setp.lt.f32 	%p113, %f190, %f292;
	mov.f32 	%f286, %f190;
	mov.u64 	%rd472, %rd215;
	@%p113 bra 	$L__BB8_218;
	setp.lt.s64 	%p114, %rd478, %rd215;
	selp.f32 	%f286, %f292, %f190, %p114;
	min.s64 	%rd472, %rd478, %rd215;
$L__BB8_218:
	ld.shared.f32 	%f193, [_ZN6thrust24THRUST_300001_SM_1000_NS8cuda_cub4core6detail5shmemE+40];
	ld.shared.u64 	%rd218, [_ZN6thrust24THRUST_300001_SM_1000_NS8cuda_cub4core6detail5shmemE+48];
	setp.lt.f32 	%p115, %f286, %f193;
	mov.f32 	%f287, %f286;
	mov.u64 	%rd473, %rd472;
	@%p115 bra 	$L__BB8_221;
	setp.lt.f32 	%p116, %f193, %f286;
	mov.f32 	%f287, %f193;
	mov.u64 	%rd473, %rd218;
	@%p116 bra 	$L__BB8_221;
	setp.lt.s64 	%p117, %rd472, %rd218;
	selp.f32 	%f287, %f286, %f193, %p117;
	min.s64 	%rd473, %rd472, %rd218;
$L__BB8_221:
	ld.shared.f32 	%f196, [_ZN6thrust24THRUST_300001_SM_1000_NS8cuda_cub4core6detail5shmemE+56];
	ld.shared.u64 	%rd221, [_ZN6thrust24THRUST_300001_SM_1000_NS8cuda_cub4core6detail5shmemE+64];
	setp.lt.f32 	%p118, %f287, %f196;
	mov.f32 	%f288, %f287;
	mov.u64 	%rd474, %rd473;
	@%p118 bra 	$L__BB8_224;
	setp.lt.f32 	%p119, %f196, %f287;
	mov.f32 	%f288, %f196;
	mov.u64 	%rd474, %rd221;
	@%p119 bra 	$L__BB8_224;
	setp.lt.s64 	%p120, %rd473, %rd221;
	selp.f32 	%f288, %f287, %f196, %p120;
	min.s64 	%rd474, %rd473, %rd221;
$L__BB8_224:
	ld.shared.f32 	%f199, [_ZN6thrust24THRUST_300001_SM_1000_NS8cuda_cub4core6detail5shmemE+72];
	ld.shared.u64 	%rd224, [_ZN6thrust24THRUST_300001_SM_1000_NS8cuda_cub4core6detail5shmemE+80];
	setp.lt.f32 	%p121, %f288, %f199;
	mov.f32 	%f289, %f288;
	mov.u64 	%rd475, %rd474;
	@%p121 bra 	$L__BB8_227;
	setp.lt.f32 	%p122, %f199, %f288;
	mov.f32 	%f289, %f199;
	mov.u64 	%rd475, %rd224;
	@%p122 bra 	$L__BB8_227;
	setp.lt.s64 	%p123, %rd474, %rd224;
	selp.f32 	%f289, %f288, %f199, %p123;
	min.s64 	%rd475, %rd474, %rd224;
$L__BB8_227:
	ld.shared.f32 	%f202, [_ZN6thrust24THRUST_300001_SM_1000_NS8cuda_cub4core6detail5shmemE+88];
	ld.shared.u64 	%rd227, [_ZN6thrust24THRUST_300001_SM_1000_NS8cuda_cub4core6detail5shmemE+96];
	setp.lt.f32 	%p124, %f289, %f202;
	mov.f32 	%f290, %f289;
	mov.u64 	%rd476, %rd475;
	@%p124 bra 	$L__BB8_230;
	setp.lt.f32 	%p125, %f202, %f289;
	mov.f32 	%f290, %f202;
	mov.u64 	%rd476, %rd227;
	@%p125 bra 	$L__BB8_230;
	setp.lt.s64 	%p126, %rd475, %rd227;
	selp.f32 	%f290, %f289, %f202, %p126;
	min.s64 	%rd476, %rd475, %rd227;
$L__BB8_230:
	ld.shared.f32 	%f205, [_ZN6thrust24THRUST_300001_SM_1000_NS8cuda_cub4core6detail5shmemE+104];
	ld.shared.u64 	%rd230, [_ZN6thrust24THRUST_300001_SM_1000_NS8cuda_cub4core6detail5shmemE+112];
	setp.lt.f32 	%p127, %f290, %f205;
	mov.f32 	%f291, %f290;
	mov.u64 	%rd477, %rd476;
	@%p127 bra 	$L__BB8_233;
	setp.lt.f32 	%p128, %f205, %f290;
	mov.f32 	%f291, %f205;
	mov.u64 	%rd477, %rd230;
	@%p128 bra 	$L__BB8_233;
	setp.lt.s64 	%p129, %rd476, %rd230;
	selp.f32 	%f291, %f290, %f205, %p129;
	min.s64 	%rd477, %rd476, %rd230;
$L__BB8_233:
	ld.shared.f32 	%f208, [_ZN6thrust24THRUST_300001_SM_1000_NS8cuda_cub4core6detail5shmemE+120];
	ld.shared.u64 	%rd233, [_ZN6thrust24THRUST_300001_SM_1000_NS8cuda_cub4core6detail5shmemE+128];
	setp.lt.f32 	%p130, %f291, %f208;
	mov.f32 	%f292, %f291;
	mov.u64 	%rd478, %rd477;
	@%p130 bra 	$L__BB8_236;
	setp.lt.f32 	%p131, %f208, %f291;
	mov.f32 	%f292, %f208;
	mov.u64 	%rd478, %rd233;
	@%p131 bra 	$L__BB8_236;
	setp.lt.s64 	%p132, %rd477, %rd233;
	selp.f32 	%f292, %f291, %f208, %p132;
	min.s64 	%rd478, %rd477, %rd233;
$L__BB8_236:
	mov.u32 	%r426, %tid.x;
	setp.ne.s32 	%p259, %r426, 0;
	@%p259 bra 	$L__BB8_238;
	ld.param.u64 	%rd391, [_ZN6thrust24THRUST_300001_SM_1000_NS8cuda_cub4core6detail13_kernel_agentINS1_8__reduce11ReduceAgentIPN4cuda3std3__45tupleIJflEEESC_SB_lNS1_9__extrema9arg_min_fIflNS9_4lessIfEEEEEEJSC_SC_iSH_EEEvDpT0__param_1];
	cvta.to.global.u64 	%rd390, %rd391;
	st.global.f32 	[%rd390], %f292;
	st.global.u64 	[%rd390+8], %rd478;
$L__BB8_238:
	ret;

}
	// .globl	_ZN3cub18CUB_300001_SM_10006detail11EmptyKernelIvEEvv
.visible .entry _ZN3cub18CUB_300001_SM_10006detail11EmptyKernelIvEEvv()
{


	ret;

}
	// .globl	_ZN3cub18CUB_300001_SM_10006detail8for_each13static_kernelINS2_12policy_hub_t12policy_500_tEmN6thrust24THRUST_300001_SM_1000_NS8cuda_cub20__uninitialized_fill7functorINS7_10device_ptrIfEEfEEEEvT0_T1_
.visible .entry _ZN3cub18CUB_300001_SM_10006detail8for_each13static_kernelINS2_12policy_hub_t12policy_500_tEmN6thrust24THRUST_300001_SM_1000_NS8cuda_cub20__uninitialized_fill7functorINS7_10device_ptrIfEEfEEEEvT0_T1_(
	.param .u64 _ZN3cub18CUB_300001_SM_10006detail8for_each13static_kernelINS2_12policy_hub_t12policy_500_tEmN6thrust24THRUST_300001_SM_1000_NS8cuda_cub20__uninitialized_fill7functorINS7_10device_ptrIfEEfEEEEvT0_T1__param_0,
	.param .align 8 .b8 _ZN3cub18CUB_300001_SM_10006detail8for_each13static_kernelINS2_12policy_hub_t12policy_500_tEmN6thrust24THRUST_300001_SM_1000_NS8cuda_cub20__uninitialized_fill7functorINS7_10device_ptrIfEEfEEEEvT0_T1__param_1[16]
)
.maxntid 256
{
	.reg .pred 	%p<4>;
	.reg .b16 	%rs<5>;
	.reg .b32 	%r<10>;
	.reg .b32 	%f<3>;
	.reg .b64 	%rd<16>;

	ld.param.f32 	%f2, [_ZN3cub18CUB_300001_SM_10006detail8for_each13static_kernelINS2_12policy_hub_t12policy_500_tEmN6thrust24THRUST_300001_SM_1000_NS8cuda_cub20__uninitialized_fill7functorINS7_10device_ptrIfEEfEEEEvT0_T1__param_1+8];
	ld.param.u64 	%rd4, [_ZN3cub18CUB_300001_SM_10006detail8for_each13static_kernelINS2_12policy_hub_t12policy_500_tEmN6thrust24THRUST_300001_SM_1000_NS8cuda_cub20__uninitialized_fill7functorINS7_10device_ptrIfEEfEEEEvT0_T1__param_1];
	ld.param.u64 	%rd5, [_ZN3cub18CUB_300001_SM_10006detail8for_each13static_kernelINS2_12policy_hub_t12policy_500_tEmN6thrust24THRUST_300001_SM_1000_NS8cuda_cub20__uninitialized_fill7functorINS7_10device_ptrIfEEfEEEEvT0_T1__param_0];
	mov.u32 	%r7, %ctaid.x;
	mul.wide.u32 	%rd1, %r7, 512;
	sub.s64 	%rd2, %rd5, %rd1;
	setp.lt.u64 	%p1, %rd2, 512;
	@%p1 bra 	$L__BB10_2;
	mov.u32 	%r9, %tid.x;
	cvta.to.global.u64 	%rd11, %rd4;
	cvt.u64.u32 	%rd12, %r9;
	add.s64 	%rd13, %rd1, %rd12;
	shl.b64 	%rd14, %rd13, 2;
	add.s64 	%rd15, %rd11, %rd14;
	st.global.f32 	[%rd15], %f2;
	st.global.f32 	[%rd15+1024], %f2;
	bra.uni 	$L__BB10_6;
$L__BB10_2:
	cvta.to.global.u64 	%rd6, %rd4;
	mov.u32 	%r1, %tid.x;
	cvt.u64.u32 	%rd7, %r1;
	setp.le.u64 	%p2, %rd2, %rd7;
	add.s64 	%rd8, %rd1, %rd7;
	shl.b64 	%rd9, %rd8, 2;
	add.s64 	%rd3, %rd6, %rd9;
	@%p2 bra 	$L__BB10_4;
	st.global.f32 	[%rd3], %f2;
$L__BB10_4:
	add.s32 	%r8, %r1, 256;
	cvt.u64.u32 	%rd10, %r8;
	setp.le.u64 	%p3, %rd2, %rd10;
	@%p3 bra 	$L__BB10_6;
	st.global.f32 	[%rd3+1024], %f2;
$L__BB10_6:
	ret;

}
	// .globl	_ZN3cub18CUB_300001_SM_10006detail8for_each13static_kernelINS2_12policy_hub_t12policy_500_tElN6thrust24THRUST_300001_SM_1000_NS8cuda_cub6__fill7functorINS7_6detail15normal_iteratorINS7_10device_ptrIfEEEEdEEEEvT0_T1_
.visible .entry _ZN3cub18CUB_300001_SM_10006detail8for_each13static_kernelINS2_12policy_hub_t12policy_500_tElN6thrust24THRUST_300001_SM_1000_NS8cuda_cub6__fill7functorINS7_6detail15normal_iteratorINS7_10device_ptrIfEEEEdEEEEvT0_T1_(
	.param .u64 _ZN3cub18CUB_300001_SM_10006detail8for_each13static_kernelINS2_12policy_hub_t12policy_500_tElN6thrust24THRUST_300001_SM_1000_NS8cuda_cub6__fill7functorINS7_6detail15normal_iteratorINS7_10device_ptrIfEEEEdEEEEvT0_T1__param_0,
	.param .align 8 .b8 _ZN3cub18CUB_300001_SM_10006detail8for_each13static_kernelINS2_12policy_hub_t12policy_500_tElN6thrust24THRUST_300001_SM_1000_NS8cuda_cub6__fill7functorINS7_6detail15normal_iteratorINS7_10device_ptrIfEEEEdEEEEvT0_T1__param_1[16]
)
.maxntid 256
{
	.reg .pred 	%p<4>;
	.reg .b32 	%r<5>;
	.reg .b32 	%f<3>;
	.reg .b64 	%rd<17>;
	.reg .b64 	%fd<2>;

	ld.param.f64 	%fd1, [_ZN3cub18CUB_300001_SM_10006detail8for_each13static_kernelINS2_12policy_hub_t12policy_500_tElN6thrust24THRUST_300001_SM_1000_NS8cuda_cub6__fill7functorINS7_6detail15normal_iteratorINS7_10device_ptrIfEEEEdEEEEvT0_T1__param_1+8];
	ld.param.u64 	%rd5, [_ZN3cub18CUB_300001_SM_10006detail8for_each13static_kernelINS2_12policy_hub_t12policy_500_tElN6thrust24THRUST_300001_SM_1000_NS8cuda_cub6__fill7functorINS7_6detail15normal_iteratorINS7_10device_ptrIfEEEEdEEEEvT0_T1__param_1];
	ld.param.u64 	%rd6, [_ZN3cub18CUB_300001_SM_10006detail8for_each13static_kernelINS2_12policy_hub_t12policy_500_tElN6thrust24THRUST_300001_SM_1000_NS8cuda_cub6__fill7functorINS7_6detail15normal_iteratorINS7_10device_ptrIfEEEEdEEEEvT0_T1__param_0];
	mov.u32 	%r2, %ctaid.x;
	mul.wide.u32 	%rd1, %r2, 512;
	sub.s64 	%rd2, %rd6, %rd1;
	setp.lt.s64 	%p1, %rd2, 512;
	@%p1 bra 	$L__BB11_2;
	cvt.rn.f32.f64 	%f2, %fd1;
	mov.u32 	%r4, %tid.x;
	cvta.to.global.u64 	%rd12, %rd5;
	cvt.u64.u32 	%rd13, %r4;
	add.s64 	%rd14, %rd1, %rd13;
	shl.b64 	%rd15, %rd14, 2;
	add.s64 	%rd16, %rd12, %rd15;
	st.global.f32 	[%rd16], %f2;
	st.global.f32 	[%rd16+1024], %f2;
	bra.uni 	$L__BB11_6;
$L__BB11_2:
	cvta.to.global.u64 	%rd7, %rd5;
	mov.u32 	%r1, %tid.x;
	cvt.s64.s32 	%rd3, %rd2;
	cvt.rn.f32.f64 	%f1, %fd1;
	cvt.u64.u32 	%rd8, %r1;
	setp.le.s64 	%p2, %rd3, %rd8;
	add.s64 	%rd9, %rd1, %rd8;
	shl.b64 	%rd10, %rd9, 2;
	add.s64 	%rd4, %rd7, %rd10;
	@%p2 bra 	$L__BB11_4;
	st.global.f32 	[%rd4], %f1;
$L__BB11_4:
	add.s32 	%r3, %r1, 256;
	cvt.u64.u32 	%rd11, %r3;
	setp.le.s64 	%p3, %rd3, %rd11;
	@%p3 bra 	$L__BB11_6;
	st.global.f32 	[%rd4+1024], %f1;
$L__BB11_6:
	ret;

}
	// .globl	_ZN3cub18CUB_300001_SM_10006detail9transform16transform_kernelINS2_10policy_hubILb1EN4cuda3std3__45tupleIJN6thrust24THRUST_300001_SM_1000_NS6detail15normal_iteratorINSA_10device_ptrIfEEEEEEEE10policy1000Ei6minus5IfESF_JPfEEEvT0_iT1_T2_DpNS2_10kernel_argIT3_EE
.visible .entry _ZN3cub18CUB_300001_SM_10006detail9transform16transform_kernelINS2_10policy_hubILb1EN4cuda3std3__45tupleIJN6thrust24THRUST_300001_SM_1000_NS6detail15normal_iteratorINSA_10device_ptrIfEEEEEEEE10policy1000Ei6minus5IfESF_JPfEEEvT0_iT1_T2_DpNS2_10kernel_argIT3_EE(
	.param .u32 _ZN3cub18CUB_300001_SM_10006detail9transform16transform_kernelINS2_10policy_hubILb1EN4cuda3std3__45tupleIJN6thrust24THRUST_300001_SM_1000_NS6detail15normal_iteratorINSA_10device_ptrIfEEEEEEEE10policy1000Ei6minus5IfESF_JPfEEEvT0_iT1_T2_DpNS2_10kernel_argIT3_EE_param_0,
	.param .u32 _ZN3cub18CUB_300001_SM_10006detail9transform16transform_kernelINS2_10policy_hubILb1EN4cuda3std3__45tupleIJN6thrust24THRUST_300001_SM_1000_NS6detail15normal_iteratorINSA_10device_ptrIfEEEEEEEE10policy1000Ei6minus5IfESF_JPfEEEvT0_iT1_T2_DpNS2_10kernel_argIT3_EE_param_1,
	.param .align 1 .b8 _ZN3cub18CUB_300001_SM_10006detail9transform16transform_kernelINS2_10policy_hubILb1EN4cuda3std3__45tupleIJN6thrust24THRUST_300001_SM_1000_NS6detail15normal_iteratorINSA_10device_ptrIfEEEEEEEE10policy1000Ei6minus5IfESF_JPfEEEvT0_iT1_T2_DpNS2_10kernel_argIT3_EE_param_2[1],
	.param .align 8 .b8 _ZN3cub18CUB_300001_SM_10006detail9transform16transform_kernelINS2_10policy_hubILb1EN4cuda3std3__45tupleIJN6thrust24THRUST_300001_SM_1000_NS6detail15normal_iteratorINSA_10device_ptrIfEEEEEEEE10policy1000Ei6minus5IfESF_JPfEEEvT0_iT1_T2_DpNS2_10kernel_argIT3_EE_param_3[8],
	.param .align 8 .b8 _ZN3cub18CUB_300001_SM_10006detail9transform16transform_kernelINS2_10policy_hubILb1EN4cuda3std3__45tupleIJN6thrust24THRUST_300001_SM_1000_NS6detail15normal_iteratorINSA_10device_ptrIfEEEEEEEE10policy1000Ei6minus5IfESF_JPfEEEvT0_iT1_T2_DpNS2_10kernel_argIT3_EE_param_4[16]
)
.maxntid 128
{
	.reg .pred 	%p<37>;
	.reg .b32 	%r<84>;
	.reg .b32 	%f<89>;
	.reg .b64 	%rd<66>;

	ld.param.u32 	%r50, [_ZN3cub18CUB_300001_SM_10006detail9transform16transform_kernelINS2_10policy_hubILb1EN4cuda3std3__45tupleIJN6thrust24THRUST_300001_SM_1000_NS6detail15normal_iteratorINSA_10device_ptrIfEEEEEEEE10policy1000Ei6minus5IfESF_JPfEEEvT0_iT1_T2_DpNS2_10kernel_argIT3_EE_param_0];
	ld.param.u64 	%rd15, [_ZN3cub18CUB_300001_SM_10006detail9transform16transform_kernelINS2_10policy_hubILb1EN4cuda3std3__45tupleIJN6thrust24THRUST_300001_SM_1000_NS6detail15normal_iteratorINSA_10device_ptrIfEEEEEEEE10policy1000Ei6minus5IfESF_JPfEEEvT0_iT1_T2_DpNS2_10kernel_argIT3_EE_param_4];
	ld.param.u64 	%rd16, [_ZN3cub18CUB_300001_SM_10006detail9transform16transform_kernelINS2_10policy_hubILb1EN4cuda3std3__45tupleIJN6thrust24THRUST_300001_SM_1000_NS6detail15normal_iteratorINSA_10device_ptrIfEEEEEEEE10policy1000Ei6minus5IfESF_JPfEEEvT0_iT1_T2_DpNS2_10kernel_argIT3_EE_param_3];
	ld.param.u32 	%r49, [_ZN3cub18CUB_300001_SM_10006detail9transform16transform_kernelINS2_10policy_hubILb1EN4cuda3std3__45tupleIJN6thrust24THRUST_300001_SM_1000_NS6detail15normal_iteratorINSA_10device_ptrIfEEEEEEEE10policy1000Ei6minus5IfESF_JPfEEEvT0_iT1_T2_DpNS2_10kernel_argIT3_EE_param_1];
	cvta.to.global.u64 	%rd1, %rd16;
	cvta.to.global.u64 	%rd2, %rd15;
	shl.b32 	%r1, %r49, 7;
	mov.u32 	%r51, %ctaid.x;
	mul.lo.s32 	%r2, %r1, %r51;
	sub.s32 	%r3, %r50, %r2;
	min.s32 	%r4, %r1, %r3;
	shl.b32 	%r5, %r4, 2;
	mov.u32 	%r6, %tid.x;
	shl.b32 	%r72, %r6, 7;
	setp.ge.s32 	%p1, %r72, %r5;
	@%p1 bra 	$L__BB12_3;
	mul.wide.u32 	%rd17, %r6, 128;
	add.s64 	%rd18, %rd2, %rd17;
	mul.wide.s32 	%rd19, %r2, 4;
	add.s64 	%rd64, %rd18, %rd19;
$L__BB12_2:
	.pragma "nounroll";
	// begin inline asm
	prefetch.global.L2 [%rd64];
	// end inline asm
	add.s32 	%r72, %r72, 16384;
	add.s64 	%rd64, %rd64, 16384;
	setp.lt.s32 	%p2, %r72, %r5;
	@%p2 bra 	$L__BB12_2;
$L__BB12_3:
	mul.wide.s32 	%rd21, %r2, 4;
	add.s64 	%rd6, %rd2, %rd21;
	add.s64 	%rd7, %rd1, %rd21;
	setp.gt.s32 	%p3, %r1, %r3;
	@%p3 bra 	$L__BB12_17;
	setp.lt.s32 	%p4, %r49, 1;
	@%p4 bra 	$L__BB12_58;
	and.b32  	%r10, %r49, 15;
	setp.lt.u32 	%p5, %r49, 16;
	mov.b32 	%r79, 0;
	@%p5 bra 	$L__BB12_8;
	and.b32  	%r79, %r49, 2147483632;
	neg.s32 	%r74, %r79;
	add.s32 	%r73, %r6, 1152;
	mul.wide.u32 	%rd22, %r6, 4;
	or.b64  	%rd65, %rd22, 4096;
$L__BB12_7:
	.pragma "nounroll";
	mul.wide.s32 	%rd23, %r73, 4;
	add.s64 	%rd24, %rd23, 1536;
	add.s64 	%rd25, %rd6, %rd65;
	ld.global.f32 	%f1, [%rd25+-4096];
	add.f32 	%f2, %f1, 0fBF000000;
	add.s64 	%rd26, %rd7, %rd65;
	st.global.f32 	[%rd26+-4096], %f2;
	ld.global.f32 	%f3, [%rd25+-3584];
	add.f32 	%f4, %f3, 0fBF000000;
	st.global.f32 	[%rd26+-3584], %f4;
	ld.global.f32 	%f5, [%rd25+-3072];
	add.f32 	%f6, %f5, 0fBF000000;
	st.global.f32 	[%rd26+-3072], %f6;
	ld.global.f32 	%f7, [%rd25+-2560];
	add.f32 	%f8, %f7, 0fBF000000;
	st.global.f32 	[%rd26+-2560], %f8;
	ld.global.f32 	%f9, [%rd25+-2048];
	add.f32 	%f10, %f9, 0fBF000000;
	st.global.f32 	[%rd26+-2048], %f10;
	ld.global.f32 	%f11, [%rd25+-1536];
	add.f32 	%f12, %f11, 0fBF000000;
	st.global.f32 	[%rd26+-1536], %f12;
	ld.global.f32 	%f13, [%rd25+-1024];
	add.f32 	%f14, %f13, 0fBF000000;
	st.global.f32 	[%rd26+-1024], %f14;
	ld.global.f32 	%f15, [%rd25+-512];
	add.f32 	%f16, %f15, 0fBF000000;
	st.global.f32 	[%rd26+-512], %f16;
	ld.global.f32 	%f17, [%rd25];
	add.f32 	%f18, %f17, 0fBF000000;
	st.global.f32 	[%rd26], %f18;
	add.s64 	%rd27, %rd6, %rd24;
	ld.global.f32 	%f19, [%rd27+-1536];
	add.f32 	%f20, %f19, 0fBF000000;
	add.s64 	%rd28, %rd7, %rd24;
	st.global.f32 	[%rd28+-1536], %f20;
	ld.global.f32 	%f21, [%rd27+-1024];
	add.f32 	%f22, %f21, 0fBF000000;
	st.global.f32 	[%rd28+-1024], %f22;
	ld.global.f32 	%f23, [%rd27+-512];
	add.f32 	%f24, %f23, 0fBF000000;
	st.global.f32 	[%rd28+-512], %f24;
	ld.global.f32 	%f25, [%rd27];
	add.f32 	%f26, %f25, 0fBF000000;
	st.global.f32 	[%rd28], %f26;
	ld.global.f32 	%f27, [%rd27+512];
	add.f32 	%f28, %f27, 0fBF000000;
	st.global.f32 	[%rd28+512], %f28;
	ld.global.f32 	%f29, [%rd27+1024];
	add.f32 	%f30, %f29, 0fBF000000;
	st.global.f32 	[%rd28+1024], %f30;
	ld.global.f32 	%f31, [%rd27+1536];
	add.f32 	%f32, %f31, 0fBF000000;
	st.global.f32 	[%rd28+1536], %f32;
	add.s32 	%r74, %r74, 16;
	add.s32 	%r73, %r73, 2048;
	add.s64 	%rd65, %rd65, 8192;
	setp.eq.s32 	%p6, %r74, 0;
	@%p6 bra 	$L__BB12_8;
	bra.uni 	$L__BB12_7;
$L__BB12_8:
	setp.eq.s32 	%p7, %r10, 0;
	@%p7 bra 	$L__BB12_58;
	and.b32  	%r37, %r49, 7;
	setp.lt.u32 	%p8, %r10, 8;
	@%p8 bra 	$L__BB12_11;
	shl.b32 	%r53, %r79, 7;
	add.s32 	%r54, %r53, %r6;
	mul.wide.s32 	%rd29, %r54, 4;
	add.s64 	%rd30, %rd6, %rd29;
	ld.global.f32 	%f33, [%rd30];
	add.f32 	%f34, %f33, 0fBF000000;
	add.s64 	%rd31, %rd7, %rd29;
	st.global.f32 	[%rd31], %f34;
	ld.global.f32 	%f35, [%rd30+512];
	add.f32 	%f36, %f35, 0fBF000000;
	st.global.f32 	[%rd31+512], %f36;
	ld.global.f32 	%f37, [%rd30+1024];
	add.f32 	%f38, %f37, 0fBF000000;
	st.global.f32 	[%rd31+1024], %f38;
	ld.global.f32 	%f39, [%rd30+1536];
	add.f32 	%f40, %f39, 0fBF000000;
	st.global.f32 	[%rd31+1536], %f40;
	ld.global.f32 	%f41, [%rd30+2048];
	add.f32 	%f42, %f41, 0fBF000000;
	st.global.f32 	[%rd31+2048], %f42;
	ld.global.f32 	%f43, [%rd30+2560];
	add.f32 	%f44, %f43, 0fBF000000;
	st.global.f32 	[%rd31+2560], %f44;
	ld.global.f32 	%f45, [%rd30+3072];
	add.f32 	%f46, %f45, 0fBF000000;
	st.global.f32 	[%rd31+3072], %f46;
	ld.global.f32 	%f47, [%rd30+3584];
	add.f32 	%f48, %f47, 0fBF000000;
	st.global.f32 	[%rd31+3584], %f48;
	add.s32 	%r79, %r79, 8;
$L__BB12_11:
	setp.eq.s32 	%p9, %r37, 0;
	@%p9 bra 	$L__BB12_58;
	and.b32  	%r40, %r49, 3;
	setp.lt.u32 	%p10, %r37, 4;
	@%p10 bra 	$L__BB12_14;
	shl.b32 	%r55, %r79, 7;
	add.s32 	%r56, %r55, %r6;
	mul.wide.s32 	%rd32, %r56, 4;
	add.s64 	%rd33, %rd6, %rd32;
	ld.global.f32 	%f49, [%rd33];
	add.f32 	%f50, %f49, 0fBF000000;
	add.s64 	%rd34, %rd7, %rd32;
	st.global.f32 	[%rd34], %f50;
	ld.global.f32 	%f51, [%rd33+512];
	add.f32 	%f52, %f51, 0fBF000000;
	st.global.f32 	[%rd34+512], %f52;
	ld.global.f32 	%f53, [%rd33+1024];
	add.f32 	%f54, %f53, 0fBF000000;
	st.global.f32 	[%rd34+1024], %f54;
	ld.global.f32 	%f55, [%rd33+1536];
	add.f32 	%f56, %f55, 0fBF000000;
	st.global.f32 	[%rd34+1536], %f56;
	add.s32 	%r79, %r79, 4;
$L__BB12_14:
	setp.eq.s32 	%p11, %r40, 0;
	@%p11 bra 	$L__BB12_58;
	shl.b32 	%r57, %r79, 7;
	add.s32 	%r83, %r6, %r57;
	neg.s32 	%r82, %r40;
$L__BB12_16:
	.pragma "nounroll";
	mul.wide.s32 	%rd36, %r83, 4;
	add.s64 	%rd37, %rd7, %rd36;
	add.s64 	%rd38, %rd6, %rd36;
	ld.global.f32 	%f57, [%rd38];
	add.f32 	%f58, %f57, 0fBF000000;
	st.global.f32 	[%rd37], %f58;
	add.s32 	%r83, %r83, 128;
	add.s32 	%r82, %r82, 1;
	setp.ne.s32 	%p12, %r82, 0;
	@%p12 bra 	$L__BB12_16;
	bra.uni 	$L__BB12_58;
$L__BB12_17:
	setp.lt.s32 	%p13, %r49, 1;
	@%p13 bra 	$L__BB12_58;
	and.b32  	%r14, %r49, 7;
	setp.lt.u32 	%p14, %r49, 8;
	mov.b32 	%r76, 0;
	@%p14 bra 	$L__BB12_37;
	and.b32  	%r76, %r49, 2147483640;
	mov.b32 	%r75, 0;
$L__BB12_20:
	.pragma "nounroll";
	shl.b32 	%r60, %r75, 7;
	add.s32 	%r21, %r60, %r6;
	setp.ge.s32 	%p15, %r21, %r4;
	@%p15 bra 	$L__BB12_22;
	mul.wide.u32 	%rd39, %r21, 4;
	add.s64 	%rd40, %rd6, %rd39;
	ld.global.f32 	%f59, [%rd40];
	add.f32 	%f60, %f59, 0fBF000000;
	add.s64 	%rd41, %rd7, %rd39;
	st.global.f32 	[%rd41], %f60;
$L__BB12_22:
	add.s32 	%r61, %r21, 128;
	setp.ge.s32 	%p16, %r61, %r4;
	mul.wide.s32 	%rd42, %r61, 4;
	add.s64 	%rd11, %rd6, %rd42;
	add.s64 	%rd12, %rd7, %rd42;
	@%p16 bra 	$L__BB12_24;
	ld.global.f32 	%f61, [%rd11];
	add.f32 	%f62, %f61, 0fBF000000;
	st.global.f32 	[%rd12], %f62;
$L__BB12_24:
	add.s32 	%r62, %r21, 256;
	setp.ge.s32 	%p17, %r62, %r4;
	@%p17 bra 	$L__BB12_26;
	ld.global.f32 	%f63, [%rd11+512];
	add.f32 	%f64, %f63, 0fBF000000;
	st.global.f32 	[%rd12+512], %f64;
$L__BB12_26:
	add.s32 	%r63, %r21, 384;
	setp.ge.s32 	%p18, %r63, %r4;
	@%p18 bra 	$L__BB12_28;
	ld.global.f32 	%f65, [%rd11+1024];
	add.f32 	%f66, %f65, 0fBF000000;
	st.global.f32 	[%rd12+1024], %f66;
$L__BB12_28:
	add.s32 	%r64, %r21, 512;
	setp.ge.s32 	%p19, %r64, %r4;
	@%p19 bra 	$L__BB12_30;
	ld.global.f32 	%f67, [%rd11+1536];
	add.f32 	%f68, %f67, 0fBF000000;
	st.global.f32 	[%rd12+1536], %f68;
$L__BB12_30:
	add.s32 	%r65, %r21, 640;
	setp.ge.s32 	%p20, %r65, %r4;
	@%p20 bra 	$L__BB12_32;
	ld.global.f32 	%f69, [%rd11+2048];
	add.f32 	%f70, %f69, 0fBF000000;
	st.global.f32 	[%rd12+2048], %f70;
$L__BB12_32:
	add.s32 	%r66, %r21, 768;
	setp.ge.s32 	%p21, %r66, %r4;
	@%p21 bra 	$L__BB12_34;
	ld.global.f32 	%f71, [%rd11+2560];
	add.f32 	%f72, %f71, 0fBF000000;
	st.global.f32 	[%rd12+2560], %f72;
$L__BB12_34:
	add.s32 	%r67, %r21, 896;
	setp.ge.s32 	%p22, %r67, %r4;
	@%p22 bra 	$L__BB12_36;
	ld.global.f32 	%f73, [%rd11+3072];
	add.f32 	%f74, %f73, 0fBF000000;
	st.global.f32 	[%rd12+3072], %f74;
$L__BB12_36:
	add.s32 	%r75, %r75, 8;
	setp.ne.s32 	%p23, %r75, %r76;
	@%p23 bra 	$L__BB12_20;
$L__BB12_37:
	setp.eq.s32 	%p24, %r14, 0;
	@%p24 bra 	$L__BB12_58;
	and.b32  	%r24, %r49, 3;
	setp.lt.u32 	%p25, %r14, 4;
	@%p25 bra 	$L__BB12_48;
	shl.b32 	%r68, %r76, 7;
	add.s32 	%r25, %r68, %r6;
	setp.ge.s32 	%p26, %r25, %r4;
	@%p26 bra 	$L__BB12_41;
	mul.wide.s32 	%rd43, %r25, 4;
	add.s64 	%rd44, %rd6, %rd43;
	ld.global.f32 	%f75, [%rd44];
	add.f32 	%f76, %f75, 0fBF000000;
	add.s64 	%rd45, %rd7, %rd43;
	st.global.f32 	[%rd45], %f76;
$L__BB12_41:
	add.s32 	%r26, %r25, 128;
	setp.ge.s32 	%p27, %r26, %r4;
	@%p27 bra 	$L__BB12_43;
	mul.wide.s32 	%rd46, %r26, 4;
	add.s64 	%rd47, %rd6, %rd46;
	ld.global.f32 	%f77, [%rd47];
	add.f32 	%f78, %f77, 0fBF000000;
	add.s64 	%rd48, %rd7, %rd46;
	st.global.f32 	[%rd48], %f78;
$L__BB12_43:
	add.s32 	%r27, %r25, 256;
	setp.ge.s32 	%p28, %r27, %r4;
	@%p28 bra 	$L__BB12_45;
	mul.wide.s32 	%rd49, %r27, 4;
	add.s64 	%rd50, %rd6, %rd49;
	ld.global.f32 	%f79, [%rd50];
	add.f32 	%f80, %f79, 0fBF000000;
	add.s64 	%rd51, %rd7, %rd49;
	st.global.f32 	[%rd51], %f80;
$L__BB12_45:
	add.s32 	%r28, %r25, 384;
	setp.ge.s32 	%p29, %r28, %r4;
	@%p29 bra 	$L__BB12_47;
	mul.wide.s32 	%rd52, %r28, 4;
	add.s64 	%rd53, %rd6, %rd52;
	ld.global.f32 	%f81, [%rd53];
	add.f32 	%f82, %f81, 0fBF000000;
	add.s64 	%rd54, %rd7, %rd52;
	st.global.f32 	[%rd54], %f82;
$L__BB12_47:
	add.s32 	%r76, %r76, 4;
$L__BB12_48:
	setp.eq.s32 	%p30, %r24, 0;
	@%p30 bra 	$L__BB12_58;
	setp.eq.s32 	%p31, %r24, 1;
	@%p31 bra 	$L__BB12_55;
	shl.b32 	%r69, %r76, 7;
	add.s32 	%r31, %r69, %r6;
	setp.ge.s32 	%p32, %r31, %r4;
	@%p32 bra 	$L__BB12_52;
	mul.wide.s32 	%rd55, %r31, 4;
	add.s64 	%rd56, %rd6, %rd55;
	ld.global.f32 	%f83, [%rd56];
	add.f32 	%f84, %f83, 0fBF000000;
	add.s64 	%rd57, %rd7, %rd55;
	st.global.f32 	[%rd57], %f84;
$L__BB12_52:
	add.s32 	%r32, %r31, 128;
	setp.ge.s32 	%p33, %r32, %r4;
	@%p33 bra 	$L__BB12_54;
	mul.wide.s32 	%rd58, %r32, 4;
	add.s64 	%rd59, %rd6, %rd58;
	ld.global.f32 	%f85, [%rd59];
	add.f32 	%f86, %f85, 0fBF000000;
	add.s64 	%rd60, %rd7, %rd58;
	st.global.f32 	[%rd60], %f86;
$L__BB12_54:
	add.s32 	%r76, %r76, 2;
$L__BB12_55:
	and.b32  	%r70, %r49, 1;
	setp.eq.b32 	%p34, %r70, 1;
	not.pred 	%p35, %p34;
	@%p35 bra 	$L__BB12_58;
	shl.b32 	%r71, %r76, 7;
	add.s32 	%r35, %r71, %r6;
	setp.ge.s32 	%p36, %r35, %r4;
	@%p36 bra 	$L__BB12_58;
	mul.wide.s32 	%rd61, %r35, 4;
	add.s64 	%rd62, %rd6, %rd61;
	ld.global.f32 	%f87, [%rd62];
	add.f32 	%f88, %f87, 0fBF000000;
	add.s64 	%rd63, %rd7, %rd61;
	st.global.f32 	[%rd63], %f88;
$L__BB12_58:
	ret;

}
	// .globl	_ZN3cub18CUB_300001_SM_10006detail9transform16transform_kernelINS2_10policy_hubILb1EN4cuda3std3__45tupleIJN6thrust24THRUST_300001_SM_1000_NS6detail15normal_iteratorINSA_10device_ptrIfEEEEEEEE10policy1000El6minus5IfESF_JPfEEEvT0_iT1_T2_DpNS2_10kernel_argIT3_EE
.visible .entry _ZN3cub18CUB_300001_SM_10006detail9transform16transform_kernelINS2_10policy_hubILb1EN4cuda3std3__45tupleIJN6thrust24THRUST_300001_SM_1000_NS6detail15normal_iteratorINSA_10device_ptrIfEEEEEEEE10policy1000El6minus5IfESF_JPfEEEvT0_iT1_T2_DpNS2_10kernel_argIT3_EE(
	.param .u64 _ZN3cub18CUB_300001_SM_10006detail9transform16transform_kernelINS2_10policy_hubILb1EN4cuda3std3__45tupleIJN6thrust24THRUST_300001_SM_1000_NS6detail15normal_iteratorINSA_10device_ptrIfEEEEEEEE10policy1000El6minus5IfESF_JPfEEEvT0_iT1_T2_DpNS2_10kernel_argIT3_EE_param_0,
	.param .u32 _ZN3cub18CUB_300001_SM_10006detail9transform16transform_kernelINS2_10policy_hubILb1EN4cuda3std3__45tupleIJN6thrust24THRUST_300001_SM_1000_NS6detail15normal_iteratorINSA_10device_ptrIfEEEEEEEE10policy1000El6minus5IfESF_JPfEEEvT0_iT1_T2_DpNS2_10kernel_argIT3_EE_param_1,
	.param .align 1 .b8 _ZN3cub18CUB_300001_SM_10006detail9transform16transform_kernelINS2_10policy_hubILb1EN4cuda3std3__45tupleIJN6thrust24THRUST_300001_SM_1000_NS6detail15normal_iteratorINSA_10device_ptrIfEEEEEEEE10policy1000El6minus5IfESF_JPfEEEvT0_iT1_T2_DpNS2_10kernel_argIT3_EE_param_2[1],
	.param .align 8 .b8 _ZN3cub18CUB_300001_SM_10006detail9transform16transform_kernelINS2_10policy_hubILb1EN4cuda3std3__45tupleIJN6thrust24THRUST_300001_SM_1000_NS6detail15normal_iteratorINSA_10device_ptrIfEEEEEEEE10policy1000El6minus5IfESF_JPfEEEvT0_iT1_T2_DpNS2_10kernel_argIT3_EE_param_3[8],
	.param .align 8 .b8 _ZN3cub18CUB_300001_SM_10006detail9transform16transform_kernelINS2_10policy_hubILb1EN4cuda3std3__45tupleIJN6thrust24THRUST_300001_SM_1000_NS6detail15normal_iteratorINSA_10device_ptrIfEEEEEEEE10policy1000El6minus5IfESF_JPfEEEvT0_iT1_T2_DpNS2_10kernel_argIT3_EE_param_4[16]
)
.maxntid 128
{
	.reg .pred 	%p<37>;
	.reg .b32 	%r<81>;
	.reg .b32 	%f<89>;
	.reg .b64 	%rd<72>;

	ld.param.u64 	%rd16, [_ZN3cub18CUB_300001_SM_10006detail9transform16transform_kernelINS2_10policy_hubILb1EN4cuda3std3__45tupleIJN6thrust24THRUST_300001_SM_1000_NS6detail15normal_iteratorINSA_10device_ptrIfEEEEEEEE10policy1000El6minus5IfESF_JPfEEEvT0_iT1_T2_DpNS2_10kernel_argIT3_EE_param_0];
	ld.param.u64 	%rd17, [_ZN3cub18CUB_300001_SM_10006detail9transform16transform_kernelINS2_10policy_hubILb1EN4cuda3std3__45tupleIJN6thrust24THRUST_300001_SM_1000_NS6detail15normal_iteratorINSA_10device_ptrIfEEEEEEEE10policy1000El6minus5IfESF_JPfEEEvT0_iT1_T2_DpNS2_10kernel_argIT3_EE_param_4];
	ld.param.u64 	%rd18, [_ZN3cub18CUB_300001_SM_10006detail9transform16transform_kernelINS2_10policy_hubILb1EN4cuda3std3__45tupleIJN6thrust24THRUST_300001_SM_1000_NS6detail15normal_iteratorINSA_10device_ptrIfEEEEEEEE10policy1000El6minus5IfESF_JPfEEEvT0_iT1_T2_DpNS2_10kernel_argIT3_EE_param_3];
	ld.param.u32 	%r47, [_ZN3cub18CUB_300001_SM_10006detail9transform16transform_kernelINS2_10policy_hubILb1EN4cuda3std3__45tupleIJN6thrust24THRUST_300001_SM_1000_NS6detail15normal_iteratorINSA_10device_ptrIfEEEEEEEE10policy1000El6minus5IfESF_JPfEEEvT0_iT1_T2_DpNS2_10kernel_argIT3_EE_param_1];
	cvta.to.global.u64 	%rd1, %rd18;
	cvta.to.global.u64 	%rd2, %rd17;
	shl.b32 	%r1, %r47, 7;
	mov.u32 	%r48, %ctaid.x;
	cvt.u64.u32 	%rd19, %r48;
	cvt.s64.s32 	%rd20, %r1;
	mul.lo.s64 	%rd3, %rd20, %rd19;
	sub.s64 	%rd21, %rd16, %rd3;
	min.s64 	%rd22, %rd21, %rd20;
	cvt.u32.u64 	%r2, %rd22;
	shl.b32 	%r3, %r2, 2;
	mov.u32 	%r4, %tid.x;
	shl.b32 	%r69, %r4, 7;
	setp.ge.s32 	%p1, %r69, %r3;
	@%p1 bra 	$L__BB13_3;
	shl.b64 	%rd23, %rd3, 2;
	add.s64 	%rd24, %rd2, %rd23;
	mul.wide.u32 	%rd25, %r4, 128;
	add.s64 	%rd70, %rd24, %rd25;
$L__BB13_2:
	.pragma "nounroll";
	// begin inline asm
	prefetch.global.L2 [%rd70];
	// end inline asm
	add.s32 	%r69, %r69, 16384;
	add.s64 	%rd70, %rd70, 16384;
	setp.lt.s32 	%p2, %r69, %r3;
	@%p2 bra 	$L__BB13_2;
$L__BB13_3:
	shl.b64 	%rd27, %rd3, 2;
	add.s64 	%rd7, %rd2, %rd27;
	add.s64 	%rd8, %rd1, %rd27;
	setp.eq.s32 	%p3, %r1, %r2;
	@%p3 bra 	$L__BB13_45;
	setp.lt.s32 	%p4, %r47, 1;
	@%p4 bra 	$L__BB13_58;
	and.b32  	%r8, %r47, 7;
	setp.lt.u32 	%p5, %r47, 8;
	mov.b32 	%r78, 0;
	@%p5 bra 	$L__BB13_24;
	and.b32  	%r78, %r47, 2147483640;
	mov.b32 	%r72, 0;
$L__BB13_7:
	.pragma "nounroll";
	shl.b32 	%r51, %r72, 7;
	add.s32 	%r19, %r51, %r4;
	setp.ge.s32 	%p6, %r19, %r2;
	@%p6 bra 	$L__BB13_9;
	mul.wide.u32 	%rd28, %r19, 4;
	add.s64 	%rd29, %rd7, %rd28;
	ld.global.f32 	%f1, [%rd29];
	add.f32 	%f2, %f1, 0fBF000000;
	add.s64 	%rd30, %rd8, %rd28;
	st.global.f32 	[%rd30], %f2;
$L__BB13_9:
	add.s32 	%r52, %r19, 128;
	setp.ge.s32 	%p7, %r52, %r2;
	mul.wide.s32 	%rd31, %r52, 4;
	add.s64 	%rd12, %rd7, %rd31;
	add.s64 	%rd13, %rd8, %rd31;
	@%p7 bra 	$L__BB13_11;
	ld.global.f32 	%f3, [%rd12];
	add.f32 	%f4, %f3, 0fBF000000;
	st.global.f32 	[%rd13], %f4;
$L__BB13_11:
	add.s32 	%r53, %r19, 256;
	setp.ge.s32 	%p8, %r53, %r2;
	@%p8 bra 	$L__BB13_13;
	ld.global.f32 	%f5, [%rd12+512];
	add.f32 	%f6, %f5, 0fBF000000;
	st.global.f32 	[%rd13+512], %f6;
$L__BB13_13:
	add.s32 	%r54, %r19, 384;
	setp.ge.s32 	%p9, %r54, %r2;
	@%p9 bra 	$L__BB13_15;
	ld.global.f32 	%f7, [%rd12+1024];
	add.f32 	%f8, %f7, 0fBF000000;
	st.global.f32 	[%rd13+1024], %f8;
$L__BB13_15:
	add.s32 	%r55, %r19, 512;
	setp.ge.s32 	%p10, %r55, %r2;
	@%p10 bra 	$L__BB13_17;
	ld.global.f32 	%f9, [%rd12+1536];
	add.f32 	%f10, %f9, 0fBF000000;
	st.global.f32 	[%rd13+1536], %f10;
$L__BB13_17:
	add.s32 	%r56, %r19, 640;
	setp.ge.s32 	%p11, %r56, %r2;
	@%p11 bra 	$L__BB13_19;
	ld.global.f32 	%f11, [%rd12+2048];
	add.f32 	%f12, %f11, 0fBF000000;
	st.global.f32 	[%rd13+2048], %f12;
$L__BB13_19:
	add.s32 	%r57, %r19, 768;
	setp.ge.s32 	%p12, %r57, %r2;
	@%p12 bra 	$L__BB13_21;
	ld.global.f32 	%f13, [%rd12+2560];
	add.f32 	%f14, %f13, 0fBF000000;
	st.global.f32 	[%rd13+2560], %f14;
$L__BB13_21:
	add.s32 	%r58, %r19, 896;
	setp.ge.s32 	%p13, %r58, %r2;
	@%p13 bra 	$L__BB13_23;
	ld.global.f32 	%f15, [%rd12+3072];
	add.f32 	%f16, %f15, 0fBF000000;
	st.global.f32 	[%rd13+3072], %f16;
$L__BB13_23:
	add.s32 	%r72, %r72, 8;
	setp.eq.s32 	%p14, %r72, %r78;
	@%p14 bra 	$L__BB13_24;
	bra.uni 	$L__BB13_7;
$L__BB13_24:
	setp.eq.s32 	%p15, %r8, 0;
	@%p15 bra 	$L__BB13_58;
	and.b32  	%r35, %r47, 3;
	setp.lt.u32 	%p16, %r8, 4;
	@%p16 bra 	$L__BB13_35;
	shl.b32 	%r59, %r78, 7;
	add.s32 	%r36, %r59, %r4;
	setp.ge.s32 	%p17, %r36, %r2;
	@%p17 bra 	$L__BB13_28;
	mul.wide.s32 	%rd32, %r36, 4;
	add.s64 	%rd33, %rd7, %rd32;
	ld.global.f32 	%f17, [%rd33];
	add.f32 	%f18, %f17, 0fBF000000;
	add.s64 	%rd34, %rd8, %rd32;
	st.global.f32 	[%rd34], %f18;
$L__BB13_28:
	add.s32 	%r37, %r36, 128;
	setp.ge.s32 	%p18, %r37, %r2;
	@%p18 bra 	$L__BB13_30;
	mul.wide.s32 	%rd35, %r37, 4;
	add.s64 	%rd36, %rd7, %rd35;
	ld.global.f32 	%f19, [%rd36];
	add.f32 	%f20, %f19, 0fBF000000;
	add.s64 	%rd37, %rd8, %rd35;
	st.global.f32 	[%rd37], %f20;
$L__BB13_30:
	add.s32 	%r38, %r36, 256;
	setp.ge.s32 	%p19, %r38, %r2;
	@%p19 bra 	$L__BB13_32;
	mul.wide.s32 	%rd38, %r38, 4;
	add.s64 	%rd39, %rd7, %rd38;
	ld.global.f32 	%f21, [%rd39];
	add.f32 	%f22, %f21, 0fBF000000;
	add.s64 	%rd40, %rd8, %rd38;
	st.global.f32 	[%rd40], %f22;
$L__BB13_32:
	add.s32 	%r39, %r36, 384;
	setp.ge.s32 	%p20, %r39, %r2;
	@%p20 bra 	$L__BB13_34;
	mul.wide.s32 	%rd41, %r39, 4;
	add.s64 	%rd42, %rd7, %rd41;
	ld.global.f32 	%f23, [%rd42];
	add.f32 	%f24, %f23, 0fBF000000;
	add.s64 	%rd43, %rd8, %rd41;
	st.global.f32 	[%rd43], %f24;
$L__BB13_34:
	add.s32 	%r78, %r78, 4;
$L__BB13_35:
	setp.eq.s32 	%p21, %r35, 0;
	@%p21 bra 	$L__BB13_58;
	setp.eq.s32 	%p22, %r35, 1;
	@%p22 bra 	$L__BB13_42;
	shl.b32 	%r60, %r78, 7;
	add.s32 	%r42, %r60, %r4;
	setp.ge.s32 	%p23, %r42, %r2;
	@%p23 bra 	$L__BB13_39;
	mul.wide.s32 	%rd44, %r42, 4;
	add.s64 	%rd45, %rd7, %rd44;
	ld.global.f32 	%f25, [%rd45];
	add.f32 	%f26, %f25, 0fBF000000;
	add.s64 	%rd46, %rd8, %rd44;
	st.global.f32 	[%rd46], %f26;
$L__BB13_39:
	add.s32 	%r43, %r42, 128;
	setp.ge.s32 	%p24, %r43, %r2;
	@%p24 bra 	$L__BB13_41;
	mul.wide.s32 	%rd47, %r43, 4;
	add.s64 	%rd48, %rd7, %rd47;
	ld.global.f32 	%f27, [%rd48];
	add.f32 	%f28, %f27, 0fBF000000;
	add.s64 	%rd49, %rd8, %rd47;
	st.global.f32 	[%rd49], %f28;
$L__BB13_41:
	add.s32 	%r78, %r78, 2;
$L__BB13_42:
	and.b32  	%r61, %r47, 1;
	setp.eq.b32 	%p25, %r61, 1;
	not.pred 	%p26, %p25;
	@%p26 bra 	$L__BB13_58;
	shl.b32 	%r62, %r78, 7;
	add.s32 	%r46, %r62, %r4;
	setp.ge.s32 	%p27, %r46, %r2;
	@%p27 bra 	$L__BB13_58;
	mul.wide.s32 	%rd50, %r46, 4;
	add.s64 	%rd51, %rd7, %rd50;
	ld.global.f32 	%f29, [%rd51];
	add.f32 	%f30, %f29, 0fBF000000;
	add.s64 	%rd52, %rd8, %rd50;
	st.global.f32 	[%rd52], %f30;
	bra.uni 	$L__BB13_58;
$L__BB13_45:
	setp.lt.s32 	%p28, %r47, 1;
	@%p28 bra 	$L__BB13_58;
	and.b32  	%r10, %r47, 15;
	setp.lt.u32 	%p29, %r47, 16;
	mov.b32 	%r74, 0;
	@%p29 bra 	$L__BB13_49;
	and.b32  	%r74, %r47, 2147483632;
	neg.s32 	%r71, %r74;
	add.s32 	%r70, %r4, 1152;
	mul.wide.u32 	%rd53, %r4, 4;
	or.b64  	%rd71, %rd53, 4096;
$L__BB13_48:
	.pragma "nounroll";
	mul.wide.s32 	%rd54, %r70, 4;
	add.s64 	%rd55, %rd54, 1536;
	add.s64 	%rd56, %rd7, %rd71;
	ld.global.f32 	%f31, [%rd56+-4096];
	add.f32 	%f32, %f31, 0fBF000000;
	add.s64 	%rd57, %rd8, %rd71;
	st.global.f32 	[%rd57+-4096], %f32;
	ld.global.f32 	%f33, [%rd56+-3584];
	add.f32 	%f34, %f33, 0fBF000000;
	st.global.f32 	[%rd57+-3584], %f34;
	ld.global.f32 	%f35, [%rd56+-3072];
	add.f32 	%f36, %f35, 0fBF000000;
	st.global.f32 	[%rd57+-3072], %f36;
	ld.global.f32 	%f37, [%rd56+-2560];
	add.f32 	%f38, %f37, 0fBF000000;
	st.global.f32 	[%rd57+-2560], %f38;
	ld.global.f32 	%f39, [%rd56+-2048];
	add.f32 	%f40, %f39, 0fBF000000;
	st.global.f32 	[%rd57+-2048], %f40;
	ld.global.f32 	%f41, [%rd56+-1536];
	add.f32 	%f42, %f41, 0fBF000000;
	st.global.f32 	[%rd57+-1536], %f42;
	ld.global.f32 	%f43, [%rd56+-1024];
	add.f32 	%f44, %f43, 0fBF000000;
	st.global.f32 	[%rd57+-1024], %f44;
	ld.global.f32 	%f45, [%rd56+-512];
	add.f32 	%f46, %f45, 0fBF000000;
	st.global.f32 	[%rd57+-512], %f46;
	ld.global.f32 	%f47, [%rd56];
	add.f32 	%f48, %f47, 0fBF000000;
	st.global.f32 	[%rd57], %f48;
	add.s64 	%rd58, %rd7, %rd55;
	ld.global.f32 	%f49, [%rd58+-1536];
	add.f32 	%f50, %f49, 0fBF000000;
	add.s64 	%rd59, %rd8, %rd55;
	st.global.f32 	[%rd59+-1536], %f50;
	ld.global.f32 	%f51, [%rd58+-1024];
	add.f32 	%f52, %f51, 0fBF000000;
	st.global.f32 	[%rd59+-1024], %f52;
	ld.global.f32 	%f53, [%rd58+-512];
	add.f32 	%f54, %f53, 0fBF000000;
	st.global.f32 	[%rd59+-512], %f54;
	ld.global.f32 	%f55, [%rd58];
	add.f32 	%f56, %f55, 0fBF000000;
	st.global.f32 	[%rd59], %f56;
	ld.global.f32 	%f57, [%rd58+512];
	add.f32 	%f58, %f57, 0fBF000000;
	st.global.f32 	[%rd59+512], %f58;
	ld.global.f32 	%f59, [%rd58+1024];
	add.f32 	%f60, %f59, 0fBF000000;
	st.global.f32 	[%rd59+1024], %f60;
	ld.global.f32 	%f61, [%rd58+1536];
	add.f32 	%f62, %f61, 0fBF000000;
	st.global.f32 	[%rd59+1536], %f62;
	add.s32 	%r71, %r71, 16;
	add.s32 	%r70, %r70, 2048;
	add.s64 	%rd71, %rd71, 8192;
	setp.eq.s32 	%p30, %r71, 0;
	@%p30 bra 	$L__BB13_49;
	bra.uni 	$L__BB13_48;
$L__BB13_49:
	setp.eq.s32 	%p31, %r10, 0;
	@%p31 bra 	$L__BB13_58;
	and.b32  	%r22, %r47, 7;
	setp.lt.u32 	%p32, %r10, 8;
	@%p32 bra 	$L__BB13_52;
	shl.b32 	%r64, %r74, 7;
	add.s32 	%r65, %r64, %r4;
	mul.wide.s32 	%rd60, %r65, 4;
	add.s64 	%rd61, %rd7, %rd60;
	ld.global.f32 	%f63, [%rd61];
	add.f32 	%f64, %f63, 0fBF000000;
	add.s64 	%rd62, %rd8, %rd60;
	st.global.f32 	[%rd62], %f64;
	ld.global.f32 	%f65, [%rd61+512];
	add.f32 	%f66, %f65, 0fBF000000;
	st.global.f32 	[%rd62+512], %f66;
	ld.global.f32 	%f67, [%rd61+1024];
	add.f32 	%f68, %f67, 0fBF000000;
	st.global.f32 	[%rd62+1024], %f68;
	ld.global.f32 	%f69, [%rd61+1536];
	add.f32 	%f70, %f69, 0fBF000000;
	st.global.f32 	[%rd62+1536], %f70;
	ld.global.f32 	%f71, [%rd61+2048];
	add.f32 	%f72, %f71, 0fBF000000;
	st.global.f32 	[%rd62+2048], %f72;
	ld.global.f32 	%f73, [%rd61+2560];
	add.f32 	%f74, %f73, 0fBF000000;
	st.global.f32 	[%rd62+2560], %f74;
	ld.global.f32 	%f75, [%rd61+3072];
	add.f32 	%f76, %f75, 0fBF000000;
	st.global.f32 	[%rd62+3072], %f76;
	ld.global.f32 	%f77, [%rd61+3584];
	add.f32 	%f78, %f77, 0fBF000000;
	st.global.f32 	[%rd62+3584], %f78;
	add.s32 	%r74, %r74, 8;
$L__BB13_52:
	setp.eq.s32 	%p33, %r22, 0;
	@%p33 bra 	$L__BB13_58;
	and.b32  	%r25, %r47, 3;
	setp.lt.u32 	%p34, %r22, 4;
	@%p34 bra 	$L__BB13_55;
	shl.b32 	%r66, %r74, 7;
	add.s32 	%r67, %r66, %r4;
	mul.wide.s32 	%rd63, %r67, 4;
	add.s64 	%rd64, %rd7, %rd63;
	ld.global.f32 	%f79, [%rd64];
	add.f32 	%f80, %f79, 0fBF000000;
	add.s64 	%rd65, %rd8, %rd63;
	st.global.f32 	[%rd65], %f80;
	ld.global.f32 	%f81, [%rd64+512];
	add.f32 	%f82, %f81, 0fBF000000;
	st.global.f32 	[%rd65+512], %f82;
	ld.global.f32 	%f83, [%rd64+1024];
	add.f32 	%f84, %f83, 0fBF000000;
	st.global.f32 	[%rd65+1024], %f84;
	ld.global.f32 	%f85, [%rd64+1536];
	add.f32 	%f86, %f85, 0fBF000000;
	st.global.f32 	[%rd65+1536], %f86;
	add.s32 	%r74, %r74, 4;
$L__BB13_55:
	setp.eq.s32 	%p35, %r25, 0;
	@%p35 bra 	$L__BB13_58;
	shl.b32 	%r68, %r74, 7;
	add.s32 	%r77, %r4, %r68;
	neg.s32 	%r76, %r25;
$L__BB13_57:
	.pragma "nounroll";
	mul.wide.s32 	%rd67, %r77, 4;
	add.s64 	%rd68, %rd8, %rd67;
	add.s64 	%rd69, %rd7, %rd67;
	ld.global.f32 	%f87, [%rd69];
	add.f32 	%f88, %f87, 0fBF000000;
	st.global.f32 	[%rd68], %f88;
	add.s32 	%r77, %r77, 128;
	add.s32 	%r76, %r76, 1;
	setp.eq.s32 	%p36, %r76, 0;
	@%p36 bra 	$L__BB13_58;
	bra.uni 	$L__BB13_57;
$L__BB13_58:
	ret;

}
	// .globl	_ZN3cub18CUB_300001_SM_10006detail9transform16transform_kernelINS2_10policy_hubILb1EN4cuda3std3__45tupleIJN6thrust24THRUST_300001_SM_1000_NS6detail15normal_iteratorINSA_10device_ptrIfEEEEEEEE10policy1000Ei6squareIfESF_JPfEEEvT0_iT1_T2_DpNS2_10kernel_argIT3_EE
.visible .entry _ZN3cub18CUB_300001_SM_10006detail9transform16transform_kernelINS2_10policy_hubILb1EN4cuda3std3__45tupleIJN6thrust24THRUST_300001_SM_1000_NS6detail15normal_iteratorINSA_10device_ptrIfEEEEEEEE10policy1000Ei6squareIfESF_JPfEEEvT0_iT1_T2_DpNS2_10kernel_argIT3_EE(
	.param .u32 _ZN3cub18CUB_300001_SM_10006detail9transform16transform_kernelINS2_10policy_hubILb1EN4cuda3std3__45tupleIJN6thrust24THRUST_300001_SM_1000_NS6detail15normal_iteratorINSA_10device_ptrIfEEEEEEEE10policy1000Ei6squareIfESF_JPfEEEvT0_iT1_T2_DpNS2_10kernel_argIT3_EE_param_0,
	.param .u32 _ZN3cub18CUB_300001_SM_10006detail9transform16transform_kernelINS2_10policy_hubILb1EN4cuda3std3__45tupleIJN6thrust24THRUST_300001_SM_1000_NS6detail15normal_iteratorINSA_10device_ptrIfEEEEEEEE10policy1000Ei6squareIfESF_JPfEEEvT0_iT1_T2_DpNS2_10kernel_argIT3_EE_param_1,
	.param .align 1 .b8 _ZN3cub18CUB_300001_SM_10006detail9transform16transform_kernelINS2_10policy_hubILb1EN4cuda3std3__45tupleIJN6thrust24THRUST_300001_SM_1000_NS6detail15normal_iteratorINSA_10device_ptrIfEEEEEEEE10policy1000Ei6squareIfESF_JPfEEEvT0_iT1_T2_DpNS2_10kernel_argIT3_EE_param_2[1],
	.param .align 8 .b8 _ZN3cub18CUB_300001_SM_10006detail9transform16transform_kernelINS2_10policy_hubILb1EN4cuda3std3__45tupleIJN6thrust24THRUST_300001_SM_1000_NS6detail15normal_iteratorINSA_10device_ptrIfEEEEEEEE10policy1000Ei6squareIfESF_JPfEEEvT0_iT1_T2_DpNS2_10kernel_argIT3_EE_param_3[8],
	.param .align 8 .b8 _ZN3cub18CUB_300001_SM_10006detail9transform16transform_kernelINS2_10policy_hubILb1EN4cuda3std3__45tupleIJN6thrust24THRUST_300001_SM_1000_NS6detail15normal_iteratorINSA_10device_ptrIfEEEEEEEE10policy1000Ei6squareIfESF_JPfEEEvT0_iT1_T2_DpNS2_10kernel_argIT3_EE_param_4[16]
)
.maxntid 128
{
	.reg .pred 	%p<37>;
	.reg .b32 	%r<84>;
	.reg .b32 	%f<89>;
	.reg .b64 	%rd<66>;

	ld.param.u32 	%r50, [_ZN3cub18CUB_300001_SM_10006detail9transform16transform_kernelINS2_10policy_hubILb1EN4cuda3std3__45tupleIJN6thrust24THRUST_300001_SM_1000_NS6detail15normal_iteratorINSA_10device_ptrIfEEEEEEEE10policy1000Ei6squareIfESF_JPfEEEvT0_iT1_T2_DpNS2_10kernel_argIT3_EE_param_0];
	ld.param.u64 	%rd15, [_ZN3cub18CUB_300001_SM_10006detail9transform16transform_kernelINS2_10policy_hubILb1EN4cuda3std3__45tupleIJN6thrust24THRUST_300001_SM_1000_NS6detail15normal_iteratorINSA_10device_ptrIfEEEEEEEE10policy1000Ei6squareIfESF_JPfEEEvT0_iT1_T2_DpNS2_10kernel_argIT3_EE_param_4];
	ld.param.u64 	%rd16, [_ZN3cub18CUB_300001_SM_10006detail9transform16transform_kernelINS2_10policy_hubILb1EN4cuda3std3__45tupleIJN6thrust24THRUST_300001_SM_1000_NS6detail15normal_iteratorINSA_10device_ptrIfEEEEEEEE10policy1000Ei6squareIfESF_JPfEEEvT0_iT1_T2_DpNS2_10kernel_argIT3_EE_param_3];
	ld.param.u32 	%r49, [_ZN3cub18CUB_300001_SM_10006detail9transform16transform_kernelINS2_10policy_hubILb1EN4cuda3std3__45tupleIJN6thrust24THRUST_300001_SM_1000_NS6detail15normal_iteratorINSA_10device_ptrIfEEEEEEEE10policy1000Ei6squareIfESF_JPfEEEvT0_iT1_T2_DpNS2_10kernel_argIT3_EE_param_1];
	cvta.to.global.u64 	%rd1, %rd16;
	cvta.to.global.u64 	%rd2, %rd15;
	shl.b32 	%r1, %r49, 7;
	mov.u32 	%r51, %ctaid.x;
	mul.lo.s32 	%r2, %r1, %r51;
	sub.s32 	%r3, %r50, %r2;
	min.s32 	%r4, %r1, %r3;
	shl.b32 	%r5, %r4, 2;
	mov.u32 	%r6, %tid.x;
	shl.b32 	%r72, %r6, 7;
	setp.ge.s32 	%p1, %r72, %r5;
	@%p1 bra 	$L__BB14_3;
	mul.wide.u32 	%rd17, %r6, 128;
	add.s64 	%rd18, %rd2, %rd17;
	mul.wide.s32 	%rd19, %r2, 4;
	add.s64 	%rd64, %rd18, %rd19;
$L__BB14_2:
	.pragma "nounroll";
	// begin inline asm
	prefetch.global.L2 [%rd64];
	// end inline asm
	add.s32 	%r72, %r72, 16384;
	add.s64 	%rd64, %rd64, 16384;
	setp.lt.s32 	%p2, %r72, %r5;
	@%p2 bra 	$L__BB14_2;
$L__BB14_3:
	mul.wide.s32 	%rd21, %r2, 4;
	add.s64 	%rd6, %rd2, %rd21;
	add.s64 	%rd7, %rd1, %rd21;
	setp.gt.s32 	%p3, %r1, %r3;
	@%p3 bra 	$L__BB14_17;
	setp.lt.s32 	%p4, %r49, 1;
	@%p4 bra 	$L__BB14_58;
	and.b32  	%r10, %r49, 15;
	setp.lt.u32 	%p5, %r49, 16;
	mov.b32 	%r79, 0;
	@%p5 bra 	$L__BB14_8;
	and.b32  	%r79, %r49, 2147483632;
	neg.s32 	%r74, %r79;
	add.s32 	%r73, %r6, 1152;
	mul.wide.u32 	%rd22, %r6, 4;
	or.b64  	%rd65, %rd22, 4096;
$L__BB14_7:
	.pragma "nounroll";
	mul.wide.s32 	%rd23, %r73, 4;
	add.s64 	%rd24, %rd23, 1536;
	add.s64 	%rd25, %rd6, %rd65;
	ld.global.f32 	%f1, [%rd25+-4096];
	mul.f32 	%f2, %f1, %f1;
	add.s64 	%rd26, %rd7, %rd65;
	st.global.f32 	[%rd26+-4096], %f2;
	ld.global.f32 	%f3, [%rd25+-3584];
	mul.f32 	%f4, %f3, %f3;
	st.global.f32 	[%rd26+-3584], %f4;
	ld.global.f32 	%f5, [%rd25+-3072];
	mul.f32 	%f6, %f5, %f5;
	st.global.f32 	[%rd26+-3072], %f6;
	ld.global.f32 	%f7, [%rd25+-2560];
	mul.f32 	%f8, %f7, %f7;
	st.global.f32 	[%rd26+-2560], %f8;
	ld.global.f32 	%f9, [%rd25+-2048];
	mul.f32 	%f10, %f9, %f9;
	st.global.f32 	[%rd26+-2048], %f10;
	ld.global.f32 	%f11, [%rd25+-1536];
	mul.f32 	%f12, %f11, %f11;
	st.global.f32 	[%rd26+-1536], %f12;
	ld.global.f32 	%f13, [%rd25+-1024];
	mul.f32 	%f14, %f13, %f13;
	st.global.f32 	[%rd26+-1024], %f14;
	ld.global.f32 	%f15, [%rd25+-512];
	mul.f32 	%f16, %f15, %f15;
	st.global.f32 	[%rd26+-512], %f16;
	ld.global.f32 	%f17, [%rd25];
	mul.f32 	%f18, %f17, %f17;
	st.global.f32 	[%rd26], %f18;
	add.s64 	%rd27, %rd6, %rd24;
	ld.global.f32 	%f19, [%rd27+-1536];
	mul.f32 	%f20, %f19, %f19;
	add.s64 	%rd28, %rd7, %rd24;
	st.global.f32 	[%rd28+-1536], %f20;
	ld.global.f32 	%f21, [%rd27+-1024];
	mul.f32 	%f22, %f21, %f21;
	st.global.f32 	[%rd28+-1024], %f22;
	ld.global.f32 	%f23, [%rd27+-512];
	mul.f32 	%f24, %f23, %f23;
	st.global.f32 	[%rd28+-512], %f24;
	ld.global.f32 	%f25, [%rd27];
	mul.f32 	%f26, %f25, %f25;
	st.global.f32 	[%rd28], %f26;
	ld.global.f32 	%f27, [%rd27+512];
	mul.f32 	%f28, %f27, %f27;
	st.global.f32 	[%rd28+512], %f28;
	ld.global.f32 	%f29, [%rd27+1024];
	mul.f32 	%f30, %f29, %f29;
	st.global.f32 	[%rd28+1024], %f30;
	ld.global.f32 	%f31, [%rd27+1536];
	mul.f32 	%f32, %f31, %f31;
	st.global.f32 	[%rd28+1536], %f32;
	add.s32 	%r74, %r74, 16;
	add.s32 	%r73, %r73, 2048;
	add.s64 	%rd65, %rd65, 8192;
	setp.eq.s32 	%p6, %r74, 0;
	@%p6 bra 	$L__BB14_8;
	bra.uni 	$L__BB14_7;
$L__BB14_8:
	setp.eq.s32 	%p7, %r10, 0;
	@%p7 bra 	$L__BB14_58;
	and.b32  	%r37, %r49, 7;
	setp.lt.u32 	%p8, %r10, 8;
	@%p8 bra 	$L__BB14_11;
	shl.b32 	%r53, %r79, 7;
	add.s32 	%r54, %r53, %r6;
	mul.wide.s32 	%rd29, %r54, 4;
	add.s64 	%rd30, %rd6, %rd29;
	ld.global.f32 	%f33, [%rd30];
	mul.f32 	%f34, %f33, %f33;
	add.s64 	%rd31, %rd7, %rd29;
	st.global.f32 	[%rd31], %f34;
	ld.global.f32 	%f35, [%rd30+512];
	mul.f32 	%f36, %f35, %f35;
	st.global.f32 	[%rd31+512], %f36;
	ld.global.f32 	%f37, [%rd30+1024];
	mul.f32 	%f38, %f37, %f37;
	st.global.f32 	[%rd31+1024], %f38;
	ld.global.f32 	%f39, [%rd30+1536];
	mul.f32 	%f40, %f39, %f39;
	st.global.f32 	[%rd31+1536], %f40;
	ld.global.f32 	%f41, [%rd30+2048];
	mul.f32 	%f42, %f41, %f41;
	st.global.f32 	[%rd31+2048], %f42;
	ld.global.f32 	%f43, [%rd30+2560];
	mul.f32 	%f44, %f43, %f43;
	st.global.f32 	[%rd31+2560], %f44;
	ld.global.f32 	%f45, [%rd30+3072];
	mul.f32 	%f46, %f45, %f45;
	st.global.f32 	[%rd31+3072], %f46;
	ld.global.f32 	%f47, [%rd30+3584];
	mul.f32 	%f48, %f47, %f47;
	st.global.f32 	[%rd31+3584], %f48;
	add.s32 	%r79, %r79, 8;
$L__BB14_11:
	setp.eq.s32 	%p9, %r37, 0;
	@%p9 bra 	$L__BB14_58;
	and.b32  	%r40, %r49, 3;
	setp.lt.u32 	%p10, %r37, 4;
	@%p10 bra 	$L__BB14_14;
	shl.b32 	%r55, %r79, 7;
	add.s32 	%r56, %r55, %r6;
	mul.wide.s32 	%rd32, %r56, 4;
	add.s64 	%rd33, %rd6, %rd32;
	ld.global.f32 	%f49, [%rd33];
	mul.f32 	%f50, %f49, %f49;
	add.s64 	%rd34, %rd7, %rd32;
	st.global.f32 	[%rd34], %f50;
	ld.global.f32 	%f51, [%rd33+512];
	mul.f32 	%f52, %f51, %f51;
	st.global.f32 	[%rd34+512], %f52;
	ld.global.f32 	%f53, [%rd33+1024];
	mul.f32 	%f54, %f53, %f53;
	st.global.f32 	[%rd34+1024], %f54;
	ld.global.f32 	%f55, [%rd33+1536];
	mul.f32 	%f56, %f55, %f55;
	st.global.f32 	[%rd34+1536], %f56;
	add.s32 	%r79, %r79, 4;
$L__BB14_14:
	setp.eq.s32 	%p11, %r40, 0;
	@%p11 bra 	$L__BB14_58;
	shl.b32 	%r57, %r79, 7;
	add.s32 	%r83, %r6, %r57;
	neg.s32 	%r82, %r40;
$L__BB14_16:
	.pragma "nounroll";
	mul.wide.s32 	%rd36, %r83, 4;
	add.s64 	%rd37, %rd7, %rd36;
	add.s64 	%rd38, %rd6, %rd36;
	ld.global.f32 	%f57, [%rd38];
	mul.f32 	%f58, %f57, %f57;
	st.global.f32 	[%rd37], %f58;
	add.s32 	%r83, %r83, 128;
	add.s32 	%r82, %r82, 1;
	setp.ne.s32 	%p12, %r82, 0;
	@%p12 bra 	$L__BB14_16;
	bra.uni 	$L__BB14_58;
$L__BB14_17:
	setp.lt.s32 	%p13, %r49, 1;
	@%p13 bra 	$L__BB14_58;
	and.b32  	%r14, %r49, 7;
	setp.lt.u32 	%p14, %r49, 8;
	mov.b32 	%r76, 0;
	@%p14 bra 	$L__BB14_37;
	and.b32  	%r76, %r49, 2147483640;
	mov.b32 	%r75, 0;
$L__BB14_20:
	.pragma "nounroll";
	shl.b32 	%r60, %r75, 7;
	add.s32 	%r21, %r60, %r6;
	setp.ge.s32 	%p15, %r21, %r4;
	@%p15 bra 	$L__BB14_22;
	mul.wide.u32 	%rd39, %r21, 4;
	add.s64 	%rd40, %rd6, %rd39;
	ld.global.f32 	%f59, [%rd40];
	mul.f32 	%f60, %f59, %f59;
	add.s64 	%rd41, %rd7, %rd39;
	st.global.f32 	[%rd41], %f60;
$L__BB14_22:
	add.s32 	%r61, %r21, 128;
	setp.ge.s32 	%p16, %r61, %r4;
	mul.wide.s32 	%rd42, %r61, 4;
	add.s64 	%rd11, %rd6, %rd42;
	add.s64 	%rd12, %rd7, %rd42;
	@%p16 bra 	$L__BB14_24;
	ld.global.f32 	%f61, [%rd11];
	mul.f32 	%f62, %f61, %f61;
	st.global.f32 	[%rd12], %f62;
$L__BB14_24:
	add.s32 	%r62, %r21, 256;
	setp.ge.s32 	%p17, %r62, %r4;
	@%p17 bra 	$L__BB14_26;
	ld.global.f32 	%f63, [%rd11+512];
	mul.f32 	%f64, %f63, %f63;
	st.global.f32 	[%rd12+512], %f64;
$L__BB14_26:
	add.s32 	%r63, %r21, 384;
	setp.ge.s32 	%p18, %r63, %r4;
	@%p18 bra 	$L__BB14_28;
	ld.global.f32 	%f65, [%rd11+1024];
	mul.f32 	%f66, %f65, %f65;
	st.global.f32 	[%rd12+1024], %f66;
$L__BB14_28:
	add.s32 	%r64, %r21, 512;
	setp.ge.s32 	%p19, %r64, %r4;
	@%p19 bra 	$L__BB14_30;
	ld.global.f32 	%f67, [%rd11+1536];
	mul.f32 	%f68, %f67, %f67;
	st.global.f32 	[%rd12+1536], %f68;
$L__BB14_30:
	add.s32 	%r65, %r21, 640;
	setp.ge.s32 	%p20, %r65, %r4;
	@%p20 bra 	$L__BB14_32;
	ld.global.f32 	%f69, [%rd11+2048];
	mul.f32 	%f70, %f69, %f69;
	st.global.f32 	[%rd12+2048], %f70;
$L__BB14_32:
	add.s32 	%r66, %r21, 768;
	setp.ge.s32 	%p21, %r66, %r4;
	@%p21 bra 	$L__BB14_34;
	ld.global.f32 	%f71, [%rd11+2560];
	mul.f32 	%f72, %f71, %f71;
	st.global.f32 	[%rd12+2560], %f72;
$L__BB14_34:
	add.s32 	%r67, %r21, 896;
	setp.ge.s32 	%p22, %r67, %r4;
	@%p22 bra 	$L__BB14_36;
	ld.global.f32 	%f73, [%rd11+3072];
	mul.f32 	%f74, %f73, %f73;
	st.global.f32 	[%rd12+3072], %f74;
$L__BB14_36:
	add.s32 	%r75, %r75, 8;
	setp.ne.s32 	%p23, %r75, %r76;
	@%p23 bra 	$L__BB14_20;
$L__BB14_37:
	setp.eq.s32 	%p24, %r14, 0;
	@%p24 bra 	$L__BB14_58;
	and.b32  	%r24, %r49, 3;
	setp.lt.u32 	%p25, %r14, 4;
	@%p25 bra 	$L__BB14_48;
	shl.b32 	%r68, %r76, 7;
	add.s32 	%r25, %r68, %r6;
	setp.ge.s32 	%p26, %r25, %r4;
	@%p26 bra 	$L__BB14_41;
	mul.wide.s32 	%rd43, %r25, 4;
	add.s64 	%rd44, %rd6, %rd43;
	ld.global.f32 	%f75, [%rd44];
	mul.f32 	%f76, %f75, %f75;
	add.s64 	%rd45, %rd7, %rd43;
	st.global.f32 	[%rd45], %f76;
$L__BB14_41:
	add.s32 	%r26, %r25, 128;
	setp.ge.s32 	%p27, %r26, %r4;
	@%p27 bra 	$L__BB14_43;
	mul.wide.s32 	%rd46, %r26, 4;
	add.s64 	%rd47, %rd6, %rd46;
	ld.global.f32 	%f77, [%rd47];
	mul.f32 	%f78, %f77, %f77;
	add.s64 	%rd48, %rd7, %rd46;
	st.global.f32 	[%rd48], %f78;
$L__BB14_43:
	add.s32 	%r27, %r25, 256;
	setp.ge.s32 	%p28, %r27, %r4;
	@%p28 bra 	$L__BB14_45;
	mul.wide.s32 	%rd49, %r27, 4;
	add.s64 	%rd50, %rd6, %rd49;
	ld.global.f32 	%f79, [%rd50];
	mul.f32 	%f80, %f79, %f79;
	add.s64 	%rd51, %rd7, %rd49;
	st.global.f32 	[%rd51], %f80;
$L__BB14_45:
	add.s32 	%r28, %r25, 384;
	setp.ge.s32 	%p29, %r28, %r4;
	@%p29 bra 	$L__BB14_47;
	mul.wide.s32 	%rd52, %r28, 4;
	add.s64 	%rd53, %rd6, %rd52;
	ld.global.f32 	%f81, [%rd53];
	mul.f32 	%f82, %f81, %f81;
	add.s64 	%rd54, %rd7, %rd52;
	st.global.f32 	[%rd54], %f82;
$L__BB14_47:
	add.s32 	%r76, %r76, 4;
$L__BB14_48:
	setp.eq.s32 	%p30, %r24, 0;
	@%p30 bra 	$L__BB14_58;
	setp.eq.s32 	%p31, %r24, 1;
	@%p31 bra 	$L__BB14_55;
	shl.b32 	%r69, %r76, 7;
	add.s32 	%r31, %r69, %r6;
	setp.ge.s32 	%p32, %r31, %r4;
	@%p32 bra 	$L__BB14_52;
	mul.wide.s32 	%rd55, %r31, 4;
	add.s64 	%rd56, %rd6, %rd55;
	ld.global.f32 	%f83, [%rd56];
	mul.f32 	%f84, %f83, %f83;
	add.s64 	%rd57, %rd7, %rd55;
	st.global.f32 	[%rd57], %f84;
$L__BB14_52:
	add.s32 	%r32, %r31, 128;
	setp.ge.s32 	%p33, %r32, %r4;
	@%p33 bra 	$L__BB14_54;
	mul.wide.s32 	%rd58, %r32, 4;
	add.s64 	%rd59, %rd6, %rd58;
	ld.global.f32 	%f85, [%rd59];
	mul.f32 	%f86, %f85, %f85;
	add.s64 	%rd60, %rd7, %rd58;
	st.global.f32 	[%rd60], %f86;
$L__BB14_54:
	add.s32 	%r76, %r76, 2;
$L__BB14_55:
	and.b32  	%r70, %r49, 1;
	setp.eq.b32 	%p34, %r70, 1;
	not.pred 	%p35, %p34;
	@%p35 bra 	$L__BB14_58;
	shl.b32 	%r71, %r76, 7;
	add.s32 	%r35, %r71, %r6;
	setp.ge.s32 	%p36, %r35, %r4;
	@%p36 bra 	$L__BB14_58;
	mul.wide.s32 	%rd61, %r35, 4;
	add.s64 	%rd62, %rd6, %rd61;
	ld.global.f32 	%f87, [%rd62];
	mul.f32 	%f88, %f87, %f87;
	add.s64 	%rd63, %rd7, %rd61;
	st.global.f32 	[%rd63], %f88;
$L__BB14_58:
	ret;

}
	// .globl	_ZN3cub18CUB_300001_SM_10006detail9transform16transform_kernelINS2_10policy_hubILb1EN4cuda3std3__45tupleIJN6thrust24THRUST_300001_SM_1000_NS6detail15normal_iteratorINSA_10device_ptrIfEEEEEEEE10policy1000El6squareIfESF_JPfEEEvT0_iT1_T2_DpNS2_10kernel_argIT3_EE
.visible .entry _ZN3cub18CUB_300001_SM_10006detail9transform16transform_kernelINS2_10policy_hubILb1EN4cuda3std3__45tupleIJN6thrust24THRUST_300001_SM_1000_NS6detail15normal_iteratorINSA_10device_ptrIfEEEEEEEE10policy1000El6squareIfESF_JPfEEEvT0_iT1_T2_DpNS2_10kernel_argIT3_EE(
	.param .u64 _ZN3cub18CUB_300001_SM_10006detail9transform16transform_kernelINS2_10policy_hubILb1EN4cuda3std3__45tupleIJN6thrust24THRUST_300001_SM_1000_NS6detail15normal_iteratorINSA_10device_ptrIfEEEEEEEE10policy1000El6squareIfESF_JPfEEEvT0_iT1_T2_DpNS2_10kernel_argIT3_EE_param_0,
	.param .u32 _ZN3cub18CUB_300001_SM_10006detail9transform16transform_kernelINS2_10policy_hubILb1EN4cuda3std3__45tupleIJN6thrust24THRUST_300001_SM_1000_NS6detail15normal_iteratorINSA_10device_ptrIfEEEEEEEE10policy1000El6squareIfESF_JPfEEEvT0_iT1_T2_DpNS2_10kernel_argIT3_EE_param_1,
	.param .align 1 .b8 _ZN3cub18CUB_300001_SM_10006detail9transform16transform_kernelINS2_10policy_hubILb1EN4cuda3std3__45tupleIJN6thrust24THRUST_300001_SM_1000_NS6detail15normal_iteratorINSA_10device_ptrIfEEEEEEEE10policy1000El6squareIfESF_JPfEEEvT0_iT1_T2_DpNS2_10kernel_argIT3_EE_param_2[1],
	.param .align 8 .b8 _ZN3cub18CUB_300001_SM_10006detail9transform16transform_kernelINS2_10policy_hubILb1EN4cuda3std3__45tupleIJN6thrust24THRUST_300001_SM_1000_NS6detail15normal_iteratorINSA_10device_ptrIfEEEEEEEE10policy1000El6squareIfESF_JPfEEEvT0_iT1_T2_DpNS2_10kernel_argIT3_EE_param_3[8],
	.param .align 8 .b8 _ZN3cub18CUB_300001_SM_10006detail9transform16transform_kernelINS2_10policy_hubILb1EN4cuda3std3__45tupleIJN6thrust24THRUST_300001_SM_1000_NS6detail15normal_iteratorINSA_10device_ptrIfEEEEEEEE10policy1000El6squareIfESF_JPfEEEvT0_iT1_T2_DpNS2_10kernel_argIT3_EE_param_4[16]
)
.maxntid 128
{
	.reg .pred 	%p<37>;
	.reg .b32 	%r<81>;
	.reg .b32 	%f<89>;
	.reg .b64 	%rd<72>;

	ld.param.u64 	%rd16, [_ZN3cub18CUB_300001_SM_10006detail9transform16transform_kernelINS2_10policy_hubILb1EN4cuda3std3__45tupleIJN6thrust24THRUST_300001_SM_1000_NS6detail15normal_iteratorINSA_10device_ptrIfEEEEEEEE10policy1000El6squareIfESF_JPfEEEvT0_iT1_T2_DpNS2_10kernel_argIT3_EE_param_0];
	ld.param.u64 	%rd17, [_ZN3cub18CUB_300001_SM_10006detail9transform16transform_kernelINS2_10policy_hubILb1EN4cuda3std3__45tupleIJN6thrust24THRUST_300001_SM_1000_NS6detail15normal_iteratorINSA_10device_ptrIfEEEEEEEE10policy1000El6squareIfESF_JPfEEEvT0_iT1_T2_DpNS2_10kernel_argIT3_EE_param_4];
	ld.param.u64 	%rd18, [_ZN3cub18CUB_300001_SM_10006detail9transform16transform_kernelINS2_10policy_hubILb1EN4cuda3std3__45tupleIJN6thrust24THRUST_300001_SM_1000_NS6detail15normal_iteratorINSA_10device_ptrIfEEEEEEEE10policy1000El6squareIfESF_JPfEEEvT0_iT1_T2_DpNS2_10kernel_argIT3_EE_param_3];
	ld.param.u32 	%r47, [_ZN3cub18CUB_300001_SM_10006detail9transform16transform_kernelINS2_10policy_hubILb1EN4cuda3std3__45tupleIJN6thrust24THRUST_300001_SM_1000_NS6detail15normal_iteratorINSA_10device_ptrIfEEEEEEEE10policy1000El6squareIfESF_JPfEEEvT0_iT1_T2_DpNS2_10kernel_argIT3_EE_param_1];
	cvta.to.global.u64 	%rd1, %rd18;
	cvta.to.global.u64 	%rd2, %rd17;
	shl.b32 	%r1, %r47, 7;
	mov.u32 	%r48, %ctaid.x;
	cvt.u64.u32 	%rd19, %r48;
	cvt.s64.s32 	%rd20, %r1;
	mul.lo.s64 	%rd3, %rd20, %rd19;
	sub.s64 	%rd21, %rd16, %rd3;
	min.s64 	%rd22, %rd21, %rd20;
	cvt.u32.u64 	%r2, %rd22;
	shl.b32 	%r3, %r2, 2;
	mov.u32 	%r4, %tid.x;
	shl.b32 	%r69, %r4, 7;
	setp.ge.s32 	%p1, %r69, %r3;
	@%p1 bra 	$L__BB15_3;
	shl.b64 	%rd23, %rd3, 2;
	add.s64 	%rd24, %rd2, %rd23;
	mul.wide.u32 	%rd25, %r4, 128;
	add.s64 	%rd70, %rd24, %rd25;
$L__BB15_2:
	.pragma "nounroll";
	// begin inline asm
	prefetch.global.L2 [%rd70];
	// end inline asm
	add.s32 	%r69, %r69, 16384;
	add.s64 	%rd70, %rd70, 16384;
	setp.lt.s32 	%p2, %r69, %r3;
	@%p2 bra 	$L__BB15_2;
$L__BB15_3:
	shl.b64 	%rd27, %rd3, 2;
	add.s64 	%rd7, %rd2, %rd27;
	add.s64 	%rd8, %rd1, %rd27;
	setp.eq.s32 	%p3, %r1, %r2;
	@%p3 bra 	$L__BB15_45;
	setp.lt.s32 	%p4, %r47, 1;
	@%p4 bra 	$L__BB15_58;
	and.b32  	%r8, %r47, 7;
	setp.lt.u32 	%p5, %r47, 8;
	mov.b32 	%r78, 0;
	@%p5 bra 	$L__BB15_24;
	and.b32  	%r78, %r47, 2147483640;
	mov.b32 	%r72, 0;
$L__BB15_7:
	.pragma "nounroll";
	shl.b32 	%r51, %r72, 7;
	add.s32 	%r19, %r51, %r4;
	setp.ge.s32 	%p6, %r19, %r2;
	@%p6 bra 	$L__BB15_9;
	mul.wide.u32 	%rd28, %r19, 4;
	add.s64 	%rd29, %rd7, %rd28;
	ld.global.f32 	%f1, [%rd29];
	mul.f32 	%f2, %f1, %f1;
	add.s64 	%rd30, %rd8, %rd28;
	st.global.f32 	[%rd30], %f2;
$L__BB15_9:
	add.s32 	%r52, %r19, 128;
	setp.ge.s32 	%p7, %r52, %r2;
	mul.wide.s32 	%rd31, %r52, 4;
	add.s64 	%rd12, %rd7, %rd31;
	add.s64 	%rd13, %rd8, %rd31;
	@%p7 bra 	$L__BB15_11;
	ld.global.f32 	%f3, [%rd12];
	mul.f32 	%f4, %f3, %f3;
	st.global.f32 	[%rd13], %f4;
$L__BB15_11:
	add.s32 	%r53, %r19, 256;
	setp.ge.s32 	%p8, %r53, %r2;
	@%p8 bra 	$L__BB15_13;
	ld.global.f32 	%f5, [%rd12+512];
	mul.f32 	%f6, %f5, %f5;
	st.global.f32 	[%rd13+512], %f6;
$L__BB15_13:
	add.s32 	%r54, %r19, 384;
	setp.ge.s32 	%p9, %r54, %r2;
	@%p9 bra 	$L__BB15_15;
	ld.global.f32 	%f7, [%rd12+1024];
	mul.f32 	%f8, %f7, %f7;
	st.global.f32 	[%rd13+1024], %f8;
$L__BB15_15:
	add.s32 	%r55, %r19, 512;
	setp.ge.s32 	%p10, %r55, %r2;
	@%p10 bra 	$L__BB15_17;
	ld.global.f32 	%f9, [%rd12+1536];
	mul.f32 	%f10, %f9, %f9;
	st.global.f32 	[%rd13+1536], %f10;
$L__BB15_17:
	add.s32 	%r56, %r19, 640;
	setp.ge.s32 	%p11, %r56, %r2;
	@%p11 bra 	$L__BB15_19;
	ld.global.f32 	%f11, [%rd12+2048];
	mul.f32 	%f12, %f11, %f11;
	st.global.f32 	[%rd13+2048], %f12;
$L__BB15_19:
	add.s32 	%r57, %r19, 768;
	setp.ge.s32 	%p12, %r57, %r2;
	@%p12 bra 	$L__BB15_21;
	ld.global.f32 	%f13, [%rd12+2560];
	mul.f32 	%f14, %f13, %f13;
	st.global.f32 	[%rd13+2560], %f14;
$L__BB15_21:
	add.s32 	%r58, %r19, 896;
	setp.ge.s32 	%p13, %r58, %r2;
	@%p13 bra 	$L__BB15_23;
	ld.global.f32 	%f15, [%rd12+3072];
	mul.f32 	%f16, %f15, %f15;
	st.global.f32 	[%rd13+3072], %f16;
$L__BB15_23:
	add.s32 	%r72, %r72, 8;
	setp.eq.s32 	%p14, %r72, %r78;
	@%p14 bra 	$L__BB15_24;
	bra.uni 	$L__BB15_7;
$L__BB15_24:
	setp.eq.s32 	%p15, %r8, 0;
	@%p15 bra 	$L__BB15_58;
	and.b32  	%r35, %r47, 3;
	setp.lt.u32 	%p16, %r8, 4;
	@%p16 bra 	$L__BB15_35;
	shl.b32 	%r59, %r78, 7;
	add.s32 	%r36, %r59, %r4;
	setp.ge.s32 	%p17, %r36, %r2;
	@%p17 bra 	$L__BB15_28;
	mul.wide.s32 	%rd32, %r36, 4;
	add.s64 	%rd33, %rd7, %rd32;
	ld.global.f32 	%f17, [%rd33];
	mul.f32 	%f18, %f17, %f17;
	add.s64 	%rd34, %rd8, %rd32;
	st.global.f32 	[%rd34], %f18;
$L__BB15_28:
	add.s32 	%r37, %r36, 128;
	setp.ge.s32 	%p18, %r37, %r2;
	@%p18 bra 	$L__BB15_30;
	mul.wide.s32 	%rd35, %r37, 4;
	add.s64 	%rd36, %rd7, %rd35;
	ld.global.f32 	%f19, [%rd36];
	mul.f32 	%f20, %f19, %f19;
	add.s64 	%rd37, %rd8, %rd35;
	st.global.f32 	[%rd37], %f20;
$L__BB15_30:
	add.s32 	%r38, %r36, 256;
	setp.ge.s32 	%p19, %r38, %r2;
	@%p19 bra 	$L__BB15_32;
	mul.wide.s32 	%rd38, %r38, 4;
	add.s64 	%rd39, %rd7, %rd38;
	ld.global.f32 	%f21, [%rd39];
	mul.f32 	%f22, %f21, %f21;
	add.s64 	%rd40, %rd8, %rd38;
	st.global.f32 	[%rd40], %f22;
$L__BB15_32:
	add.s32 	%r39, %r36, 384;
	setp.ge.s32 	%p20, %r39, %r2;
	@%p20 bra 	$L__BB15_34;
	mul.wide.s32 	%rd41, %r39, 4;
	add.s64 	%rd42, %rd7, %rd41;
	ld.global.f32 	%f23, [%rd42];
	mul.f32 	%f24, %f23, %f23;
	add.s64 	%rd43, %rd8, %rd41;
	st.global.f32 	[%rd43], %f24;
$L__BB15_34:
	add.s32 	%r78, %r78, 4;
$L__BB15_35:
	setp.eq.s32 	%p21, %r35, 0;
	@%p21 bra 	$L__BB15_58;
	setp.eq.s32 	%p22, %r35, 1;
	@%p22 bra 	$L__BB15_42;
	shl.b32 	%r60, %r78, 7;
	add.s32 	%r42, %r60, %r4;
	setp.ge.s32 	%p23, %r42, %r2;
	@%p23 bra 	$L__BB15_39;
	mul.wide.s32 	%rd44, %r42, 4;
	add.s64 	%rd45, %rd7, %rd44;
	ld.global.f32 	%f25, [%rd45];
	mul.f32 	%f26, %f25, %f25;
	add.s64 	%rd46, %rd8, %rd44;
	st.global.f32 	[%rd46], %f26;
$L__BB15_39:
	add.s32 	%r43, %r42, 128;
	setp.ge.s32 	%p24, %r43, %r2;
	@%p24 bra 	$L__BB15_41;
	mul.wide.s32 	%rd47, %r43, 4;
	add.s64 	%rd48, %rd7, %rd47;
	ld.global.f32 	%f27, [%rd48];
	mul.f32 	%f28, %f27, %f27;
	add.s64 	%rd49, %rd8, %rd47;
	st.global.f32 	[%rd49], %f28;
$L__BB15_41:
	add.s32 	%r78, %r78, 2;
$L__BB15_42:
	and.b32  	%r61, %r47, 1;
	setp.eq.b32 	%p25, %r61, 1;
	not.pred 	%p26, %p25;
	@%p26 bra 	$L__BB15_58;
	shl.b32 	%r62, %r78, 7;
	add.s32 	%r46, %r62, %r4;
	setp.ge.s32 	%p27, %r46, %r2;
	@%p27 bra 	$L__BB15_58;
	mul.wide.s32 	%rd50, %r46, 4;
	add.s64 	%rd51, %rd7, %rd50;
	ld.global.f32 	%f29, [%rd51];
	mul.f32 	%f30, %f29, %f29;
	add.s64 	%rd52, %rd8, %rd50;
	st.global.f32 	[%rd52], %f30;
	bra.uni 	$L__BB15_58;
$L__BB15_45:
	setp.lt.s32 	%p28, %r47, 1;
	@%p28 bra 	$L__BB15_58;
	and.b32  	%r10, %r47, 15;
	setp.lt.u32 	%p29, %r47, 16;
	mov.b32 	%r74, 0;
	@%p29 bra 	$L__BB15_49;
	and.b32  	%r74, %r47, 2147483632;
	neg.s32 	%r71, %r74;
	add.s32 	%r70, %r4, 1152;
	mul.wide.u32 	%rd53, %r4, 4;
	or.b64  	%rd71, %rd53, 4096;
$L__BB15_48:
	.pragma "nounroll";
	mul.wide.s32 	%rd54, %r70, 4;
	add.s64 	%rd55, %rd54, 1536;
	add.s64 	%rd56, %rd7, %rd71;
	ld.global.f32 	%f31, [%rd56+-4096];
	mul.f32 	%f32, %f31, %f31;
	add.s64 	%rd57, %rd8, %rd71;
	st.global.f32 	[%rd57+-4096], %f32;
	ld.global.f32 	%f33, [%rd56+-3584];
	mul.f32 	%f34, %f33, %f33;
	st.global.f32 	[%rd57+-3584], %f34;
	ld.global.f32 	%f35, [%rd56+-3072];
	mul.f32 	%f36, %f35, %f35;
	st.global.f32 	[%rd57+-3072], %f36;
	ld.global.f32 	%f37, [%rd56+-2560];
	mul.f32 	%f38, %f37, %f37;
	st.global.f32 	[%rd57+-2560], %f38;
	ld.global.f32 	%f39, [%rd56+-2048];
	mul.f32 	%f40, %f39, %f39;
	st.global.f32 	[%rd57+-2048], %f40;
	ld.global.f32 	%f41, [%rd56+-1536];
	mul.f32 	%f42, %f41, %f41;
	st.global.f32 	[%rd57+-1536], %f42;
	ld.global.f32 	%f43, [%rd56+-1024];
	mul.f32 	%f44, %f43, %f43;
	st.global.f32 	[%rd57+-1024], %f44;
	ld.global.f32 	%f45, [%rd56+-512];
	mul.f32 	%f46, %f45, %f45;
	st.global.f32 	[%rd57+-512], %f46;
	ld.global.f32 	%f47, [%rd56];
	mul.f32 	%f48, %f47, %f47;
	st.global.f32 	[%rd57], %f48;
	add.s64 	%rd58, %rd7, %rd55;
	ld.global.f32 	%f49, [%rd58+-1536];
	mul.f32 	%f50, %f49, %f49;
	add.s64 	%rd59, %rd8, %rd55;
	st.global.f32 	[%rd59+-1536], %f50;
	ld.global.f32 	%f51, [%rd58+-1024];
	mul.f32 	%f52, %f51, %f51;
	st.global.f32 	[%rd59+-1024], %f52;
	ld.global.f32 	%f53, [%rd58+-512];
	mul.f32 	%f54, %f53, %f53;
	st.global.f32 	[%rd59+-512], %f54;
	ld.global.f32 	%f55, [%rd58];
	mul.f32 	%f56, %f55, %f55;
	st.global.f32 	[%rd59], %f56;
	ld.global.f32 	%f57, [%rd58+512];
	mul.f32 	%f58, %f57, %f57;
	st.global.f32 	[%rd59+512], %f58;
	ld.global.f32 	%f59, [%rd58+1024];
	mul.f32 	%f60, %f59, %f59;
	st.global.f32 	[%rd59+1024], %f60;
	ld.global.f32 	%f61, [%rd58+1536];
	mul.f32 	%f62, %f61, %f61;
	st.global.f32 	[%rd59+1536], %f62;
	add.s32 	%r71, %r71, 16;
	add.s32 	%r70, %r70, 2048;
	add.s64 	%rd71, %rd71, 8192;
	setp.eq.s32 	%p30, %r71, 0;
	@%p30 bra 	$L__BB15_49;
	bra.uni 	$L__BB15_48;
$L__BB15_49:
	setp.eq.s32 	%p31, %r10, 0;
	@%p31 bra 	$L__BB15_58;
	and.b32  	%r22, %r47, 7;
	setp.lt.u32 	%p32, %r10, 8;
	@%p32 bra 	$L__BB15_52;
	shl.b32 	%r64, %r74, 7;
	add.s32 	%r65, %r64, %r4;
	mul.wide.s32 	%rd60, %r65, 4;
	add.s64 	%rd61, %rd7, %rd60;
	ld.global.f32 	%f63, [%rd61];
	mul.f32 	%f64, %f63, %f63;
	add.s64 	%rd62, %rd8, %rd60;
	st.global.f32 	[%rd62], %f64;
	ld.global.f32 	%f65, [%rd61+512];
	mul.f32 	%f66, %f65, %f65;
	st.global.f32 	[%rd62+512], %f66;
	ld.global.f32 	%f67, [%rd61+1024];
	mul.f32 	%f68, %f67, %f67;
	st.global.f32 	[%rd62+1024], %f68;
	ld.global.f32 	%f69, [%rd61+1536];
	mul.f32 	%f70, %f69, %f69;
	st.global.f32 	[%rd62+1536], %f70;
	ld.global.f32 	%f71, [%rd61+2048];
	mul.f32 	%f72, %f71, %f71;
	st.global.f32 	[%rd62+2048], %f72;
	ld.global.f32 	%f73, [%rd61+2560];
	mul.f32 	%f74, %f73, %f73;
	st.global.f32 	[%rd62+2560], %f74;
	ld.global.f32 	%f75, [%rd61+3072];
	mul.f32 	%f76, %f75, %f75;
	st.global.f32 	[%rd62+3072], %f76;
	ld.global.f32 	%f77, [%rd61+3584];
	mul.f32 	%f78, %f77, %f77;
	st.global.f32 	[%rd62+3584], %f78;
	add.s32 	%r74, %r74, 8;
$L__BB15_52:
	setp.eq.s32 	%p33, %r22, 0;
	@%p33 bra 	$L__BB15_58;
	and.b32  	%r25, %r47, 3;
	setp.lt.u32 	%p34, %r22, 4;
	@%p34 bra 	$L__BB15_55;
	shl.b32 	%r66, %r74, 7;
	add.s32 	%r67, %r66, %r4;
	mul.wide.s32 	%rd63, %r67, 4;
	add.s64 	%rd64, %rd7, %rd63;
	ld.global.f32 	%f79, [%rd64];
	mul.f32 	%f80, %f79, %f79;
	add.s64 	%rd65, %rd8, %rd63;
	st.global.f32 	[%rd65], %f80;
	ld.global.f32 	%f81, [%rd64+512];
	mul.f32 	%f82, %f81, %f81;
	st.global.f32 	[%rd65+512], %f82;
	ld.global.f32 	%f83, [%rd64+1024];
	mul.f32 	%f84, %f83, %f83;
	st.global.f32 	[%rd65+1024], %f84;
	ld.global.f32 	%f85, [%rd64+1536];
	mul.f32 	%f86, %f85, %f85;
	st.global.f32 	[%rd65+1536], %f86;
	add.s32 	%r74, %r74, 4;
$L__BB15_55:
	setp.eq.s32 	%p35, %r25, 0;
	@%p35 bra 	$L__BB15_58;
	shl.b32 	%r68, %r74, 7;
	add.s32 	%r77, %r4, %r68;
	neg.s32 	%r76, %r25;
$L__BB15_57:
	.pragma "nounroll";
	mul.wide.s32 	%rd67, %r77, 4;
	add.s64 	%rd68, %rd8, %rd67;
	add.s64 	%rd69, %rd7, %rd67;
	ld.global.f32 	%f87, [%rd69];
	mul.f32 	%f88, %f87, %f87;
	st.global.f32 	[%rd68], %f88;
	add.s32 	%r77, %r77, 128;
	add.s32 	%r76, %r76, 1;
	setp.eq.s32 	%p36, %r76, 0;
	@%p36 bra 	$L__BB15_58;
	bra.uni 	$L__BB15_57;
$L__BB15_58:
	ret;

}
	// .globl	_ZN3cub18CUB_300001_SM_10006detail9transform16transform_kernelINS2_10policy_hubILb1EN4cuda3std3__45tupleIJN6thrust24THRUST_300001_SM_1000_NS17counting_iteratorIjNSA_11use_defaultESC_SC_EEEEEE10policy1000Ei3prgNSA_6detail15normal_iteratorINSA_10device_ptrIfEEEEJSD_EEEvT0_iT1_T2_DpNS2_10kernel_argIT3_EE
.visible .entry _ZN3cub18CUB_300001_SM_10006detail9transform16transform_kernelINS2_10policy_hubILb1EN4cuda3std3__45tupleIJN6thrust24THRUST_300001_SM_1000_NS17counting_iteratorIjNSA_11use_defaultESC_SC_EEEEEE10policy1000Ei3prgNSA_6detail15normal_iteratorINSA_10device_ptrIfEEEEJSD_EEEvT0_iT1_T2_DpNS2_10kernel_argIT3_EE(
	.param .u32 _ZN3cub18CUB_300001_SM_10006detail9transform16transform_kernelINS2_10policy_hubILb1EN4cuda3std3__45tupleIJN6thrust24THRUST_300001_SM_1000_NS17counting_iteratorIjNSA_11use_defaultESC_SC_EEEEEE10policy1000Ei3prgNSA_6detail15normal_iteratorINSA_10device_ptrIfEEEEJSD_EEEvT0_iT1_T2_DpNS2_10kernel_argIT3_EE_param_0,
	.param .u32 _ZN3cub18CUB_300001_SM_10006detail9transform16transform_kernelINS2_10policy_hubILb1EN4cuda3std3__45tupleIJN6thrust24THRUST_300001_SM_1000_NS17counting_iteratorIjNSA_11use_defaultESC_SC_EEEEEE10policy1000Ei3prgNSA_6detail15normal_iteratorINSA_10device_ptrIfEEEEJSD_EEEvT0_iT1_T2_DpNS2_10kernel_argIT3_EE_param_1,
	.param .align 4 .b8 _ZN3cub18CUB_300001_SM_10006detail9transform16transform_kernelINS2_10policy_hubILb1EN4cuda3std3__45tupleIJN6thrust24THRUST_300001_SM_1000_NS17counting_iteratorIjNSA_11use_defaultESC_SC_EEEEEE10policy1000Ei3prgNSA_6detail15normal_iteratorINSA_10device_ptrIfEEEEJSD_EEEvT0_iT1_T2_DpNS2_10kernel_argIT3_EE_param_2[8],
	.param .align 8 .b8 _ZN3cub18CUB_300001_SM_10006detail9transform16transform_kernelINS2_10policy_hubILb1EN4cuda3std3__45tupleIJN6thrust24THRUST_300001_SM_1000_NS17counting_iteratorIjNSA_11use_defaultESC_SC_EEEEEE10policy1000Ei3prgNSA_6detail15normal_iteratorINSA_10device_ptrIfEEEEJSD_EEEvT0_iT1_T2_DpNS2_10kernel_argIT3_EE_param_3[8],
	.param .align 8 .b8 _ZN3cub18CUB_300001_SM_10006detail9transform16transform_kernelINS2_10policy_hubILb1EN4cuda3std3__45tupleIJN6thrust24THRUST_300001_SM_1000_NS17counting_iteratorIjNSA_11use_defaultESC_SC_EEEEEE10policy1000Ei3prgNSA_6detail15normal_iteratorINSA_10device_ptrIfEEEEJSD_EEEvT0_iT1_T2_DpNS2_10kernel_argIT3_EE_param_4[16]
)
.maxntid 128
{
	.reg .pred 	%p<17>;
	.reg .b32 	%r<70>;
	.reg .b32 	%f<11>;
	.reg .b64 	%rd<61>;

	ld.param.f32 	%f1, [_ZN3cub18CUB_300001_SM_10006detail9transform16transform_kernelINS2_10policy_hubILb1EN4cuda3std3__45tupleIJN6thrust24THRUST_300001_SM_1000_NS17counting_iteratorIjNSA_11use_defaultESC_SC_EEEEEE10policy1000Ei3prgNSA_6detail15normal_iteratorINSA_10device_ptrIfEEEEJSD_EEEvT0_iT1_T2_DpNS2_10kernel_argIT3_EE_param_2];
	ld.param.f32 	%f2, [_ZN3cub18CUB_300001_SM_10006detail9transform16transform_kernelINS2_10policy_hubILb1EN4cuda3std3__45tupleIJN6thrust24THRUST_300001_SM_1000_NS17counting_iteratorIjNSA_11use_defaultESC_SC_EEEEEE10policy1000Ei3prgNSA_6detail15normal_iteratorINSA_10device_ptrIfEEEEJSD_EEEvT0_iT1_T2_DpNS2_10kernel_argIT3_EE_param_2+4];
	ld.param.u32 	%r18, [_ZN3cub18CUB_300001_SM_10006detail9transform16transform_kernelINS2_10policy_hubILb1EN4cuda3std3__45tupleIJN6thrust24THRUST_300001_SM_1000_NS17counting_iteratorIjNSA_11use_defaultESC_SC_EEEEEE10policy1000Ei3prgNSA_6detail15normal_iteratorINSA_10device_ptrIfEEEEJSD_EEEvT0_iT1_T2_DpNS2_10kernel_argIT3_EE_param_4];
	ld.param.u32 	%r19, [_ZN3cub18CUB_300001_SM_10006detail9transform16transform_kernelINS2_10policy_hubILb1EN4cuda3std3__45tupleIJN6thrust24THRUST_300001_SM_1000_NS17counting_iteratorIjNSA_11use_defaultESC_SC_EEEEEE10policy1000Ei3prgNSA_6detail15normal_iteratorINSA_10device_ptrIfEEEEJSD_EEEvT0_iT1_T2_DpNS2_10kernel_argIT3_EE_param_0];
	ld.param.u64 	%rd18, [_ZN3cub18CUB_300001_SM_10006detail9transform16transform_kernelINS2_10policy_hubILb1EN4cuda3std3__45tupleIJN6thrust24THRUST_300001_SM_1000_NS17counting_iteratorIjNSA_11use_defaultESC_SC_EEEEEE10policy1000Ei3prgNSA_6detail15normal_iteratorINSA_10device_ptrIfEEEEJSD_EEEvT0_iT1_T2_DpNS2_10kernel_argIT3_EE_param_3];
	ld.param.u32 	%r17, [_ZN3cub18CUB_300001_SM_10006detail9transform16transform_kernelINS2_10policy_hubILb1EN4cuda3std3__45tupleIJN6thrust24THRUST_300001_SM_1000_NS17counting_iteratorIjNSA_11use_defaultESC_SC_EEEEEE10policy1000Ei3prgNSA_6detail15normal_iteratorINSA_10device_ptrIfEEEEJSD_EEEvT0_iT1_T2_DpNS2_10kernel_argIT3_EE_param_1];
	cvta.to.global.u64 	%rd19, %rd18;
	shl.b32 	%r20, %r17, 7;
	mov.u32 	%r21, %ctaid.x;
	mul.lo.s32 	%r22, %r20, %r21;
	sub.s32 	%r23, %r19, %r22;
	min.s32 	%r1, %r20, %r23;
	add.s32 	%r2, %r18, %r22;
	mul.wide.s32 	%rd20, %r22, 4;
	add.s64 	%rd1, %rd19, %rd20;
	setp.gt.s32 	%p1, %r20, %r23;
	@%p1 bra 	$L__BB16_10;
	setp.lt.s32 	%p2, %r17, 1;
	@%p2 bra 	$L__BB16_21;
	mov.u32 	%r3, %tid.x;
	sub.f32 	%f3, %f2, %f1;
	mov.b32 	%r66, 0;
$L__BB16_3:
	shl.b32 	%r26, %r66, 7;
	add.s32 	%r6, %r26, %r3;
	add.s32 	%r7, %r6, %r2;
	setp.eq.s32 	%p3, %r7, 0;
	mov.b32 	%r67, 1;
	@%p3 bra 	$L__BB16_9;
	cvt.u64.u32 	%rd54, %r7;
	mov.b64 	%rd55, 48271;
	mov.b64 	%rd56, 1;
$L__BB16_5:
	and.b64  	%rd23, %rd54, 1;
	setp.eq.b64 	%p4, %rd23, 1;
	not.pred 	%p5, %p4;
	@%p5 bra 	$L__BB16_7;
	mul.lo.s64 	%rd24, %rd56, %rd55;
	mul.hi.u64 	%rd25, %rd24, 8589934597;
	sub.s64 	%rd26, %rd24, %rd25;
	shr.u64 	%rd27, %rd26, 1;
	add.s64 	%rd28, %rd27, %rd25;
	shr.u64 	%rd29, %rd28, 30;
	mul.lo.s64 	%rd30, %rd29, 2147483647;
	sub.s64 	%rd56, %rd24, %rd30;
$L__BB16_7:
	shr.u64 	%rd8, %rd54, 1;
	mul.lo.s64 	%rd31, %rd55, %rd55;
	mul.hi.u64 	%rd32, %rd31, -9223372032559808509;
	shr.u64 	%rd33, %rd32, 30;
	mul.lo.s64 	%rd34, %rd33, 2147483647;
	sub.s64 	%rd55, %rd31, %rd34;
	setp.gt.u64 	%p6, %rd54, 1;
	mov.u64 	%rd54, %rd8;
	@%p6 bra 	$L__BB16_5;
	cvt.u32.u64 	%r27, %rd56;
	mul.hi.u32 	%r28, %r27, 3;
	sub.s32 	%r29, %r27, %r28;
	shr.u32 	%r30, %r29, 1;
	add.s32 	%r31, %r30, %r28;
	shr.u32 	%r32, %r31, 30;
	mul.lo.s32 	%r33, %r32, 2147483647;
	sub.s32 	%r67, %r27, %r33;
$L__BB16_9:
	mul.hi.u32 	%r34, %r67, -1131474031;
	shr.u32 	%r35, %r34, 15;
	mul.lo.s32 	%r36, %r35, 44488;
	sub.s32 	%r37, %r67, %r36;
	mul.lo.s32 	%r38, %r37, 48271;
	mul.lo.s32 	%r39, %r35, 3399;
	setp.lt.u32 	%p7, %r38, %r39;
	xor.b32  	%r40, %r39, 2147483647;
	neg.s32 	%r41, %r39;
	selp.b32 	%r42, %r40, %r41, %p7;
	add.s32 	%r43, %r38, %r42;
	add.s32 	%r44, %r43, -1;
	cvt.rn.f32.u32 	%f5, %r44;
	mul.f32 	%f6, %f5, 0f30000000;
	fma.rn.f32 	%f7, %f3, %f6, %f1;
	mul.wide.s32 	%rd35, %r6, 4;
	add.s64 	%rd36, %rd1, %rd35;
	st.global.f32 	[%rd36], %f7;
	add.s32 	%r66, %r66, 1;
	setp.eq.s32 	%p8, %r66, %r17;
	@%p8 bra 	$L__BB16_21;
	bra.uni 	$L__BB16_3;
$L__BB16_10:
	setp.lt.s32 	%p9, %r17, 1;
	@%p9 bra 	$L__BB16_21;
	mov.u32 	%r4, %tid.x;
	sub.f32 	%f4, %f2, %f1;
	mov.b32 	%r68, 0;
$L__BB16_12:
	shl.b32 	%r46, %r68, 7;
	add.s32 	%r12, %r46, %r4;
	setp.ge.s32 	%p10, %r12, %r1;
	@%p10 bra 	$L__BB16_20;
	add.s32 	%r13, %r12, %r2;
	setp.eq.s32 	%p11, %r13, 0;
	mov.b32 	%r69, 1;
	@%p11 bra 	$L__BB16_19;
	cvt.u64.u32 	%rd58, %r13;
	mov.b64 	%rd59, 48271;
	mov.b64 	%rd60, 1;
$L__BB16_15:
	and.b64  	%rd39, %rd58, 1;
	setp.eq.b64 	%p12, %rd39, 1;
	not.pred 	%p13, %p12;
	@%p13 bra 	$L__BB16_17;
	mul.lo.s64 	%rd40, %rd60, %rd59;
	mul.hi.u64 	%rd41, %rd40, 8589934597;
	sub.s64 	%rd42, %rd40, %rd41;
	shr.u64 	%rd43, %rd42, 1;
	add.s64 	%rd44, %rd43, %rd41;
	shr.u64 	%rd45, %rd44, 30;
	mul.lo.s64 	%rd46, %rd45, 2147483647;
	sub.s64 	%rd60, %rd40, %rd46;
$L__BB16_17:
	shr.u64 	%rd16, %rd58, 1;
	mul.lo.s64 	%rd47, %rd59, %rd59;
	mul.hi.u64 	%rd48, %rd47, -9223372032559808509;
	shr.u64 	%rd49, %rd48, 30;
	mul.lo.s64 	%rd50, %rd49, 2147483647;
	sub.s64 	%rd59, %rd47, %rd50;
	setp.gt.u64 	%p14, %rd58, 1;
	mov.u64 	%rd58, %rd16;
	@%p14 bra 	$L__BB16_15;
	cvt.u32.u64 	%r48, %rd60;
	mul.hi.u32 	%r49, %r48, 3;
	sub.s32 	%r50, %r48, %r49;
	shr.u32 	%r51, %r50, 1;
	add.s32 	%r52, %r51, %r49;
	shr.u32 	%r53, %r52, 30;
	mul.lo.s32 	%r54, %r53, 2147483647;
	sub.s32 	%r69, %r48, %r54;
$L__BB16_19:
	mul.hi.u32 	%r55, %r69, -1131474031;
	shr.u32 	%r56, %r55, 15;
	mul.lo.s32 	%r57, %r56, 44488;
	sub.s32 	%r58, %r69, %r57;
	mul.lo.s32 	%r59, %r58, 48271;
	mul.lo.s32 	%r60, %r56, 3399;
	setp.lt.u32 	%p15, %r59, %r60;
	xor.b32  	%r61, %r60, 2147483647;
	neg.s32 	%r62, %r60;
	selp.b32 	%r63, %r61, %r62, %p15;
	add.s32 	%r64, %r59, %r63;
	add.s32 	%r65, %r64, -1;
	cvt.rn.f32.u32 	%f8, %r65;
	mul.f32 	%f9, %f8, 0f30000000;
	fma.rn.f32 	%f10, %f4, %f9, %f1;
	mul.wide.s32 	%rd51, %r12, 4;
	add.s64 	%rd52, %rd1, %rd51;
	st.global.f32 	[%rd52], %f10;
$L__BB16_20:
	add.s32 	%r68, %r68, 1;
	setp.ne.s32 	%p16, %r68, %r17;
	@%p16 bra 	$L__BB16_12;
$L__BB16_21:
	ret;

}
	// .globl	_ZN3cub18CUB_300001_SM_10006detail9transform16transform_kernelINS2_10policy_hubILb1EN4cuda3std3__45tupleIJN6thrust24THRUST_300001_SM_1000_NS17counting_iteratorIjNSA_11use_defaultESC_SC_EEEEEE10policy1000El3prgNSA_6detail15normal_iteratorINSA_10device_ptrIfEEEEJSD_EEEvT0_iT1_T2_DpNS2_10kernel_argIT3_EE
.visible .entry _ZN3cub18CUB_300001_SM_10006detail9transform16transform_kernelINS2_10policy_hubILb1EN4cuda3std3__45tupleIJN6thrust24THRUST_300001_SM_1000_NS17counting_iteratorIjNSA_11use_defaultESC_SC_EEEEEE10policy1000El3prgNSA_6detail15normal_iteratorINSA_10device_ptrIfEEEEJSD_EEEvT0_iT1_T2_DpNS2_10kernel_argIT3_EE(
	.param .u64 _ZN3cub18CUB_300001_SM_10006detail9transform16transform_kernelINS2_10policy_hubILb1EN4cuda3std3__45tupleIJN6thrust24THRUST_300001_SM_1000_NS17counting_iteratorIjNSA_11use_defaultESC_SC_EEEEEE10policy1000El3prgNSA_6detail15normal_iteratorINSA_10device_ptrIfEEEEJSD_EEEvT0_iT1_T2_DpNS2_10kernel_argIT3_EE_param_0,
	.param .u32 _ZN3cub18CUB_300001_SM_10006detail9transform16transform_kernelINS2_10policy_hubILb1EN4cuda3std3__45tupleIJN6thrust24THRUST_300001_SM_1000_NS17counting_iteratorIjNSA_11use_defaultESC_SC_EEEEEE10policy1000El3prgNSA_6detail15normal_iteratorINSA_10device_ptrIfEEEEJSD_EEEvT0_iT1_T2_DpNS2_10kernel_argIT3_EE_param_1,
	.param .align 4 .b8 _ZN3cub18CUB_300001_SM_10006detail9transform16transform_kernelINS2_10policy_hubILb1EN4cuda3std3__45tupleIJN6thrust24THRUST_300001_SM_1000_NS17counting_iteratorIjNSA_11use_defaultESC_SC_EEEEEE10policy1000El3prgNSA_6detail15normal_iteratorINSA_10device_ptrIfEEEEJSD_EEEvT0_iT1_T2_DpNS2_10kernel_argIT3_EE_param_2[8],
	.param .align 8 .b8 _ZN3cub18CUB_300001_SM_10006detail9transform16transform_kernelINS2_10policy_hubILb1EN4cuda3std3__45tupleIJN6thrust24THRUST_300001_SM_1000_NS17counting_iteratorIjNSA_11use_defaultESC_SC_EEEEEE10policy1000El3prgNSA_6detail15normal_iteratorINSA_10device_ptrIfEEEEJSD_EEEvT0_iT1_T2_DpNS2_10kernel_argIT3_EE_param_3[8],
	.param .align 8 .b8 _ZN3cub18CUB_300001_SM_10006detail9transform16transform_kernelINS2_10policy_hubILb1EN4cuda3std3__45tupleIJN6thrust24THRUST_300001_SM_1000_NS17counting_iteratorIjNSA_11use_defaultESC_SC_EEEEEE10policy1000El3prgNSA_6detail15normal_iteratorINSA_10device_ptrIfEEEEJSD_EEEvT0_iT1_T2_DpNS2_10kernel_argIT3_EE_param_4[16]
)
.maxntid 128
{
	.reg .pred 	%p<17>;
	.reg .b32 	%r<68>;
	.reg .b32 	%f<11>;
	.reg .b64 	%rd<67>;

	ld.param.f32 	%f1, [_ZN3cub18CUB_300001_SM_10006detail9transform16transform_kernelINS2_10policy_hubILb1EN4cuda3std3__45tupleIJN6thrust24THRUST_300001_SM_1000_NS17counting_iteratorIjNSA_11use_defaultESC_SC_EEEEEE10policy1000El3prgNSA_6detail15normal_iteratorINSA_10device_ptrIfEEEEJSD_EEEvT0_iT1_T2_DpNS2_10kernel_argIT3_EE_param_2];
	ld.param.f32 	%f2, [_ZN3cub18CUB_300001_SM_10006detail9transform16transform_kernelINS2_10policy_hubILb1EN4cuda3std3__45tupleIJN6thrust24THRUST_300001_SM_1000_NS17counting_iteratorIjNSA_11use_defaultESC_SC_EEEEEE10policy1000El3prgNSA_6detail15normal_iteratorINSA_10device_ptrIfEEEEJSD_EEEvT0_iT1_T2_DpNS2_10kernel_argIT3_EE_param_2+4];
	ld.param.u32 	%r18, [_ZN3cub18CUB_300001_SM_10006detail9transform16transform_kernelINS2_10policy_hubILb1EN4cuda3std3__45tupleIJN6thrust24THRUST_300001_SM_1000_NS17counting_iteratorIjNSA_11use_defaultESC_SC_EEEEEE10policy1000El3prgNSA_6detail15normal_iteratorINSA_10device_ptrIfEEEEJSD_EEEvT0_iT1_T2_DpNS2_10kernel_argIT3_EE_param_4];
	ld.param.u64 	%rd18, [_ZN3cub18CUB_300001_SM_10006detail9transform16transform_kernelINS2_10policy_hubILb1EN4cuda3std3__45tupleIJN6thrust24THRUST_300001_SM_1000_NS17counting_iteratorIjNSA_11use_defaultESC_SC_EEEEEE10policy1000El3prgNSA_6detail15normal_iteratorINSA_10device_ptrIfEEEEJSD_EEEvT0_iT1_T2_DpNS2_10kernel_argIT3_EE_param_0];
	ld.param.u64 	%rd19, [_ZN3cub18CUB_300001_SM_10006detail9transform16transform_kernelINS2_10policy_hubILb1EN4cuda3std3__45tupleIJN6thrust24THRUST_300001_SM_1000_NS17counting_iteratorIjNSA_11use_defaultESC_SC_EEEEEE10policy1000El3prgNSA_6detail15normal_iteratorINSA_10device_ptrIfEEEEJSD_EEEvT0_iT1_T2_DpNS2_10kernel_argIT3_EE_param_3];
	ld.param.u32 	%r17, [_ZN3cub18CUB_300001_SM_10006detail9transform16transform_kernelINS2_10policy_hubILb1EN4cuda3std3__45tupleIJN6thrust24THRUST_300001_SM_1000_NS17counting_iteratorIjNSA_11use_defaultESC_SC_EEEEEE10policy1000El3prgNSA_6detail15normal_iteratorINSA_10device_ptrIfEEEEJSD_EEEvT0_iT1_T2_DpNS2_10kernel_argIT3_EE_param_1];
	cvta.to.global.u64 	%rd20, %rd19;
	shl.b32 	%r19, %r17, 7;
	mov.u32 	%r20, %ctaid.x;
	cvt.u64.u32 	%rd21, %r20;
	cvt.s64.s32 	%rd22, %r19;
	mul.lo.s64 	%rd23, %rd22, %rd21;
	sub.s64 	%rd24, %rd18, %rd23;
	min.s64 	%rd25, %rd24, %rd22;
	cvt.u32.u64 	%r1, %rd25;
	cvt.u32.u64 	%r21, %rd23;
	add.s32 	%r2, %r18, %r21;
	shl.b64 	%rd26, %rd23, 2;
	add.s64 	%rd1, %rd20, %rd26;
	setp.eq.s32 	%p1, %r19, %r1;
	@%p1 bra 	$L__BB17_12;
	setp.lt.s32 	%p2, %r17, 1;
	@%p2 bra 	$L__BB17_21;
	mov.u32 	%r3, %tid.x;
	sub.f32 	%f3, %f2, %f1;
	mov.b32 	%r66, 0;
$L__BB17_3:
	shl.b32 	%r23, %r66, 7;
	add.s32 	%r12, %r23, %r3;
	setp.ge.s32 	%p3, %r12, %r1;
	@%p3 bra 	$L__BB17_11;
	add.s32 	%r13, %r12, %r2;
	setp.eq.s32 	%p4, %r13, 0;
	mov.b32 	%r67, 1;
	@%p4 bra 	$L__BB17_10;
	cvt.u64.u32 	%rd64, %r13;
	mov.b64 	%rd65, 48271;
	mov.b64 	%rd66, 1;
$L__BB17_6:
	and.b64  	%rd29, %rd64, 1;
	setp.eq.b64 	%p5, %rd29, 1;
	not.pred 	%p6, %p5;
	@%p6 bra 	$L__BB17_8;
	mul.lo.s64 	%rd30, %rd66, %rd65;
	mul.hi.u64 	%rd31, %rd30, 8589934597;
	sub.s64 	%rd32, %rd30, %rd31;
	shr.u64 	%rd33, %rd32, 1;
	add.s64 	%rd34, %rd33, %rd31;
	shr.u64 	%rd35, %rd34, 30;
	mul.lo.s64 	%rd36, %rd35, 2147483647;
	sub.s64 	%rd66, %rd30, %rd36;
$L__BB17_8:
	shr.u64 	%rd16, %rd64, 1;
	mul.lo.s64 	%rd37, %rd65, %rd65;
	mul.hi.u64 	%rd38, %rd37, -9223372032559808509;
	shr.u64 	%rd39, %rd38, 30;
	mul.lo.s64 	%rd40, %rd39, 2147483647;
	sub.s64 	%rd65, %rd37, %rd40;
	setp.gt.u64 	%p7, %rd64, 1;
	mov.u64 	%rd64, %rd16;
	@%p7 bra 	$L__BB17_6;
	cvt.u32.u64 	%r25, %rd66;
	mul.hi.u32 	%r26, %r25, 3;
	sub.s32 	%r27, %r25, %r26;
	shr.u32 	%r28, %r27, 1;
	add.s32 	%r29, %r28, %r26;
	shr.u32 	%r30, %r29, 30;
	mul.lo.s32 	%r31, %r30, 2147483647;
	sub.s32 	%r67, %r25, %r31;
$L__BB17_10:
	mul.hi.u32 	%r32, %r67, -1131474031;
	shr.u32 	%r33, %r32, 15;
	mul.lo.s32 	%r34, %r33, 44488;
	sub.s32 	%r35, %r67, %r34;
	mul.lo.s32 	%r36, %r35, 48271;
	mul.lo.s32 	%r37, %r33, 3399;
	setp.lt.u32 	%p8, %r36, %r37;
	xor.b32  	%r38, %r37, 2147483647;
	neg.s32 	%r39, %r37;
	selp.b32 	%r40, %r38, %r39, %p8;
	add.s32 	%r41, %r36, %r40;
	add.s32 	%r42, %r41, -1;
	cvt.rn.f32.u32 	%f5, %r42;
	mul.f32 	%f6, %f5, 0f30000000;
	fma.rn.f32 	%f7, %f3, %f6, %f1;
	mul.wide.s32 	%rd41, %r12, 4;
	add.s64 	%rd42, %rd1, %rd41;
	st.global.f32 	[%rd42], %f7;
$L__BB17_11:
	add.s32 	%r66, %r66, 1;
	setp.ne.s32 	%p9, %r66, %r17;
	@%p9 bra 	$L__BB17_3;
	bra.uni 	$L__BB17_21;
$L__BB17_12:
	setp.lt.s32 	%p10, %r17, 1;
	@%p10 bra 	$L__BB17_21;
	mov.u32 	%r4, %tid.x;
	sub.f32 	%f4, %f2, %f1;
	mov.b32 	%r64, 0;
$L__BB17_14:
	shl.b32 	%r45, %r64, 7;
	add.s32 	%r6, %r45, %r4;
	add.s32 	%r7, %r6, %r2;
	setp.eq.s32 	%p11, %r7, 0;
	mov.b32 	%r65, 1;
	@%p11 bra 	$L__BB17_20;
	cvt.u64.u32 	%rd60, %r7;
	mov.b64 	%rd61, 48271;
	mov.b64 	%rd62, 1;
$L__BB17_16:
	and.b64  	%rd45, %rd60, 1;
	setp.eq.b64 	%p12, %rd45, 1;
	not.pred 	%p13, %p12;
	@%p13 bra 	$L__BB17_18;
	mul.lo.s64 	%rd46, %rd62, %rd61;
	mul.hi.u64 	%rd47, %rd46, 8589934597;
	sub.s64 	%rd48, %rd46, %rd47;
	shr.u64 	%rd49, %rd48, 1;
	add.s64 	%rd50, %rd49, %rd47;
	shr.u64 	%rd51, %rd50, 30;
	mul.lo.s64 	%rd52, %rd51, 2147483647;
	sub.s64 	%rd62, %rd46, %rd52;
$L__BB17_18:
	shr.u64 	%rd8, %rd60, 1;
	mul.lo.s64 	%rd53, %rd61, %rd61;
	mul.hi.u64 	%rd54, %rd53, -9223372032559808509;
	shr.u64 	%rd55, %rd54, 30;
	mul.lo.s64 	%rd56, %rd55, 2147483647;
	sub.s64 	%rd61, %rd53, %rd56;
	setp.gt.u64 	%p14, %rd60, 1;
	mov.u64 	%rd60, %rd8;
	@%p14 bra 	$L__BB17_16;
	cvt.u32.u64 	%r46, %rd62;
	mul.hi.u32 	%r47, %r46, 3;
	sub.s32 	%r48, %r46, %r47;
	shr.u32 	%r49, %r48, 1;
	add.s32 	%r50, %r49, %r47;
	shr.u32 	%r51, %r50, 30;
	mul.lo.s32 	%r52, %r51, 2147483647;
	sub.s32 	%r65, %r46, %r52;
$L__BB17_20:
	mul.hi.u32 	%r53, %r65, -1131474031;
	shr.u32 	%r54, %r53, 15;
	mul.lo.s32 	%r55, %r54, 44488;
	sub.s32 	%r56, %r65, %r55;
	mul.lo.s32 	%r57, %r56, 48271;
	mul.lo.s32 	%r58, %r54, 3399;
	setp.lt.u32 	%p15, %r57, %r58;
	xor.b32  	%r59, %r58, 2147483647;
	neg.s32 	%r60, %r58;
	selp.b32 	%r61, %r59, %r60, %p15;
	add.s32 	%r62, %r57, %r61;
	add.s32 	%r63, %r62, -1;
	cvt.rn.f32.u32 	%f8, %r63;
	mul.f32 	%f9, %f8, 0f30000000;
	fma.rn.f32 	%f10, %f4, %f9, %f1;
	mul.wide.s32 	%rd57, %r6, 4;
	add.s64 	%rd58, %rd1, %rd57;
	st.global.f32 	[%rd58], %f10;
	add.s32 	%r64, %r64, 1;
	setp.eq.s32 	%p16, %r64, %r17;
	@%p16 bra 	$L__BB17_21;
	bra.uni 	$L__BB17_14;
$L__BB17_21:
	ret;

}
	// .globl	_ZN3cub18CUB_300001_SM_10006detail6reduce28DeviceReduceSingleTileKernelINS2_10policy_hubIfjN4cuda3std3__44plusIfEEE10Policy1000EN6thrust24THRUST_300001_SM_1000_NS6detail15normal_iteratorINSD_10device_ptrIfEEEEPfjS9_ffNS7_10__identityEEEvT0_T1_T2_T3_T4_T6_
.visible .entry _ZN3cub18CUB_300001_SM_10006detail6reduce28DeviceReduceSingleTileKernelINS2_10policy_hubIfjN4cuda3std3__44plusIfEEE10Policy1000EN6thrust24THRUST_300001_SM_1000_NS6detail15normal_iteratorINSD_10device_ptrIfEEEEPfjS9_ffNS7_10__identityEEEvT0_T1_T2_T3_T4_T6_(
	.param .align 8 .b8 _ZN3cub18CUB_300001_SM_10006detail6reduce28DeviceReduceSingleTileKernelINS2_10policy_hubIfjN4cuda3std3__44plusIfEEE10Policy1000EN6thrust24THRUST_300001_SM_1000_NS6detail15normal_iteratorINSD_10device_ptrIfEEEEPfjS9_ffNS7_10__identityEEEvT0_T1_T2_T3_T4_T6__param_0[8],
	.param .u64 .ptr .align 1 _ZN3cub18CUB_300001_SM_10006detail6reduce28DeviceReduceSingleTileKernelINS2_10policy_hubIfjN4cuda3std3__44plusIfEEE10Policy1000EN6thrust24THRUST_300001_SM_1000_NS6detail15normal_iteratorINSD_10device_ptrIfEEEEPfjS9_ffNS7_10__identityEEEvT0_T1_T2_T3_T4_T6__param_1,
	.param .u32 _ZN3cub18CUB_300001_SM_10006detail6reduce28DeviceReduceSingleTileKernelINS2_10policy_hubIfjN4cuda3std3__44plusIfEEE10Policy1000EN6thrust24THRUST_300001_SM_1000_NS6detail15normal_iteratorINSD_10device_ptrIfEEEEPfjS9_ffNS7_10__identityEEEvT0_T1_T2_T3_T4_T6__param_2,
	.param .align 1 .b8 _ZN3cub18CUB_300001_SM_10006detail6reduce28DeviceReduceSingleTileKernelINS2_10policy_hubIfjN4cuda3std3__44plusIfEEE10Policy1000EN6thrust24THRUST_300001_SM_1000_NS6detail15normal_iteratorINSD_10device_ptrIfEEEEPfjS9_ffNS7_10__identityEEEvT0_T1_T2_T3_T4_T6__param_3[1],
	.param .f32 _ZN3cub18CUB_300001_SM_10006detail6reduce28DeviceReduceSingleTileKernelINS2_10policy_hubIfjN4cuda3std3__44plusIfEEE10Policy1000EN6thrust24THRUST_300001_SM_1000_NS6detail15normal_iteratorINSD_10device_ptrIfEEEEPfjS9_ffNS7_10__identityEEEvT0_T1_T2_T3_T4_T6__param_4,
	.param .align 1 .b8 _ZN3cub18CUB_300001_SM_10006detail6reduce28DeviceReduceSingleTileKernelINS2_10policy_hubIfjN4cuda3std3__44plusIfEEE10Policy1000EN6thrust24THRUST_300001_SM_1000_NS6detail15normal_iteratorINSD_10device_ptrIfEEEEPfjS9_ffNS7_10__identityEEEvT0_T1_T2_T3_T4_T6__param_5[1]
)
.maxntid 512
.minnctapersm 1
{
	.reg .pred 	%p<67>;
	.reg .b32 	%r<211>;
	.reg .b32 	%f<384>;
	.reg .b64 	%rd<84>;
	// demoted variable
	.shared .align 4 .b8 _ZZN3cub18CUB_300001_SM_10006detail6reduce28DeviceReduceSingleTileKernelINS2_10policy_hubIfjN4cuda3std3__44plusIfEEE10Policy1000EN6thrust24THRUST_300001_SM_1000_NS6detail15normal_iteratorINSD_10device_ptrIfEEEEPfjS9_ffNS7_10__identityEEEvT0_T1_T2_T3_T4_T6_E12temp_storage[84];
	ld.param.u64 	%rd9, [_ZN3cub18CUB_300001_SM_10006detail6reduce28DeviceReduceSingleTileKernelINS2_10policy_hubIfjN4cuda3std3__44plusIfEEE10Policy1000EN6thrust24THRUST_300001_SM_1000_NS6detail15normal_iteratorINSD_10device_ptrIfEEEEPfjS9_ffNS7_10__identityEEEvT0_T1_T2_T3_T4_T6__param_0];
	ld.param.u64 	%rd10, [_ZN3cub18CUB_300001_SM_10006detail6reduce28DeviceReduceSingleTileKernelINS2_10policy_hubIfjN4cuda3std3__44plusIfEEE10Policy1000EN6thrust24THRUST_300001_SM_1000_NS6detail15normal_iteratorINSD_10device_ptrIfEEEEPfjS9_ffNS7_10__identityEEEvT0_T1_T2_T3_T4_T6__param_1];
	ld.param.u32 	%r51, [_ZN3cub18CUB_300001_SM_10006detail6reduce28DeviceReduceSingleTileKernelINS2_10policy_hubIfjN4cuda3std3__44plusIfEEE10Policy1000EN6thrust24THRUST_300001_SM_1000_NS6detail15normal_iteratorINSD_10device_ptrIfEEEEPfjS9_ffNS7_10__identityEEEvT0_T1_T2_T3_T4_T6__param_2];
	ld.param.f32 	%f42, [_ZN3cub18CUB_300001_SM_10006detail6reduce28DeviceReduceSingleTileKernelINS2_10policy_hubIfjN4cuda3std3__44plusIfEEE10Policy1000EN6thrust24THRUST_300001_SM_1000_NS6detail15normal_iteratorINSD_10device_ptrIfEEEEPfjS9_ffNS7_10__identityEEEvT0_T1_T2_T3_T4_T6__param_4];
	cvta.to.global.u64 	%rd1, %rd10;
	setp.ne.s32 	%p1, %r51, 0;
	@%p1 bra 	$L__BB18_3;
	mov.u32 	%r193, %tid.x;
	setp.ne.s32 	%p66, %r193, 0;
	@%p66 bra 	$L__BB18_52;
	st.global.f32 	[%rd1], %f42;
	bra.uni 	$L__BB18_52;
$L__BB18_3:
	cvta.to.global.u64 	%rd2, %rd9;
	setp.gt.u32 	%p2, %r51, 8191;
	@%p2 bra 	$L__BB18_28;
	mov.u32 	%r1, %tid.x;
	setp.ge.u32 	%p24, %r1, %r51;
	mov.f32 	%f371, 0f00000000;
	mov.u32 	%r197, %r1;
	@%p24 bra 	$L__BB18_6;
	mul.wide.u32 	%rd73, %r1, 4;
	add.s64 	%rd74, %rd2, %rd73;
	ld.global.f32 	%f371, [%rd74];
	add.s32 	%r197, %r1, 512;
$L__BB18_6:
	setp.ge.u32 	%p25, %r197, %r51;
	@%p25 bra 	$L__BB18_19;
	not.b32 	%r120, %r197;
	add.s32 	%r121, %r51, %r120;
	shr.u32 	%r122, %r121, 9;
	add.s32 	%r4, %r122, 1;
	and.b32  	%r5, %r4, 15;
	setp.lt.u32 	%p26, %r121, 7680;
	@%p26 bra 	$L__BB18_10;
	and.b32  	%r123, %r4, 16777200;
	neg.s32 	%r195, %r123;
	mul.wide.u32 	%rd75, %r197, 4;
	add.s64 	%rd76, %rd75, %rd2;
	add.s64 	%rd82, %rd76, 16384;
$L__BB18_9:
	.pragma "nounroll";
	ld.global.f32 	%f205, [%rd82+-16384];
	add.f32 	%f206, %f371, %f205;
	ld.global.f32 	%f207, [%rd82+-14336];
	add.f32 	%f208, %f206, %f207;
	ld.global.f32 	%f209, [%rd82+-12288];
	add.f32 	%f210, %f208, %f209;
	ld.global.f32 	%f211, [%rd82+-10240];
	add.f32 	%f212, %f210, %f211;
	ld.global.f32 	%f213, [%rd82+-8192];
	add.f32 	%f214, %f212, %f213;
	ld.global.f32 	%f215, [%rd82+-6144];
	add.f32 	%f216, %f214, %f215;
	ld.global.f32 	%f217, [%rd82+-4096];
	add.f32 	%f218, %f216, %f217;
	ld.global.f32 	%f219, [%rd82+-2048];
	add.f32 	%f220, %f218, %f219;
	ld.global.f32 	%f221, [%rd82];
	add.f32 	%f222, %f220, %f221;
	ld.global.f32 	%f223, [%rd82+2048];
	add.f32 	%f224, %f222, %f223;
	ld.global.f32 	%f225, [%rd82+4096];
	add.f32 	%f226, %f224, %f225;
	ld.global.f32 	%f227, [%rd82+6144];
	add.f32 	%f228, %f226, %f227;
	ld.global.f32 	%f229, [%rd82+8192];
	add.f32 	%f230, %f228, %f229;
	ld.global.f32 	%f231, [%rd82+10240];
	add.f32 	%f232, %f230, %f231;
	ld.global.f32 	%f233, [%rd82+12288];
	add.f32 	%f234, %f232, %f233;
	ld.global.f32 	%f235, [%rd82+14336];
	add.f32 	%f371, %f234, %f235;
	add.s32 	%r197, %r197, 8192;
	add.s32 	%r195, %r195, 16;
	add.s64 	%rd82, %rd82, 32768;
	setp.ne.s32 	%p27, %r195, 0;
	@%p27 bra 	$L__BB18_9;
$L__BB18_10:
	setp.eq.s32 	%p28, %r5, 0;
	@%p28 bra 	$L__BB18_19;
	and.b32  	%r12, %r4, 7;
	setp.lt.u32 	%p29, %r5, 8;
	@%p29 bra 	$L__BB18_13;
	mul.wide.u32 	%rd77, %r197, 4;
	add.s64 	%rd78, %rd2, %rd77;
	ld.global.f32 	%f237, [%rd78];
	add.f32 	%f238, %f371, %f237;
	ld.global.f32 	%f239, [%rd78+2048];
	add.f32 	%f240, %f238, %f239;
	ld.global.f32 	%f241, [%rd78+4096];
	add.f32 	%f242, %f240, %f241;
	ld.global.f32 	%f243, [%rd78+6144];
	add.f32 	%f244, %f242, %f243;
	ld.global.f32 	%f245, [%rd78+8192];
	add.f32 	%f246, %f244, %f245;
	ld.global.f32 	%f247, [%rd78+10240];
	add.f32 	%f248, %f246, %f247;
	ld.global.f32 	%f249, [%rd78+12288];
	add.f32 	%f250, %f248, %f249;
	ld.global.f32 	%f251, [%rd78+14336];
	add.f32 	%f371, %f250, %f251;
	add.s32 	%r197, %r197, 4096;
$L__BB18_13:
	setp.eq.s32 	%p30, %r12, 0;
	@%p30 bra 	$L__BB18_19;
	and.b32  	%r15, %r4, 3;
	setp.lt.u32 	%p31, %r12, 4;
	@%p31 bra 	$L__BB18_16;
	mul.wide.u32 	%rd79, %r197, 4;
	add.s64 	%rd80, %rd2, %rd79;
	ld.global.f32 	%f253, [%rd80];
	add.f32 	%f254, %f371, %f253;
	ld.global.f32 	%f255, [%rd80+2048];
	add.f32 	%f256, %f254, %f255;
	ld.global.f32 	%f257, [%rd80+4096];
	add.f32 	%f258, %f256, %f257;
	ld.global.f32 	%f259, [%rd80+6144];
	add.f32 	%f371, %f258, %f259;
	add.s32 	%r197, %r197, 2048;
$L__BB18_16:
	setp.eq.s32 	%p32, %r15, 0;
	@%p32 bra 	$L__BB18_19;
	mul.wide.u32 	%rd81, %r197, 4;
	add.s64 	%rd83, %rd2, %rd81;
	neg.s32 	%r200, %r15;
$L__BB18_18:
	.pragma "nounroll";
	ld.global.f32 	%f260, [%rd83];
	add.f32 	%f371, %f371, %f260;
	add.s64 	%rd83, %rd83, 2048;
	add.s32 	%r200, %r200, 1;
	setp.ne.s32 	%p33, %r200, 0;
	@%p33 bra 	$L__BB18_18;
$L__BB18_19:
	setp.lt.u32 	%p34, %r51, 512;
	@%p34 bra 	$L__BB18_24;
	// begin inline asm
	mov.u32 %r162, %laneid;
	// end inline asm
	mov.b32 	%r164, %f371;
	mov.b32 	%r165, 1;
	mov.b32 	%r186, 31;
	mov.b32 	%r187, -1;
	// begin inline asm
	shfl.sync.down.b32 %r163, %r164, %r165, %r186, %r187;
	// end inline asm
	setp.gt.s32 	%p58, %r162, 30;
	mov.b32 	%f319, %r163;
	add.f32 	%f320, %f371, %f319;
	selp.f32 	%f321, %f371, %f320, %p58;
	mov.b32 	%r169, %f321;
	mov.b32 	%r170, 2;
	// begin inline asm
	shfl.sync.down.b32 %r168, %r169, %r170, %r186, %r187;
	// end inline asm
	setp.gt.s32 	%p59, %r162, 29;
	mov.b32 	%f322, %r168;
	add.f32 	%f323, %f321, %f322;
	selp.f32 	%f324, %f321, %f323, %p59;
	mov.b32 	%r174, %f324;
	mov.b32 	%r175, 4;
	// begin inline asm
	shfl.sync.down.b32 %r173, %r174, %r175, %r186, %r187;
	// end inline asm
	setp.gt.s32 	%p60, %r162, 27;
	mov.b32 	%f325, %r173;
	add.f32 	%f326, %f324, %f325;
	selp.f32 	%f327, %f324, %f326, %p60;
	mov.b32 	%r179, %f327;
	mov.b32 	%r180, 8;
	// begin inline asm
	shfl.sync.down.b32 %r178, %r179, %r180, %r186, %r187;
	// end inline asm
	setp.gt.s32 	%p61, %r162, 23;
	mov.b32 	%f328, %r178;
	add.f32 	%f329, %f327, %f328;
	selp.f32 	%f330, %f327, %f329, %p61;
	mov.b32 	%r184, %f330;
	mov.b32 	%r185, 16;
	// begin inline asm
	shfl.sync.down.b32 %r183, %r184, %r185, %r186, %r187;
	// end inline asm
	setp.gt.s32 	%p62, %r162, 15;
	mov.b32 	%f331, %r183;
	add.f32 	%f16, %f330, %f331;
	selp.f32 	%f383, %f330, %f16, %p62;
	setp.ne.s32 	%p63, %r162, 0;
	@%p63 bra 	$L__BB18_22;
	shr.u32 	%r188, %r1, 3;
	and.b32  	%r189, %r188, 124;
	mov.u32 	%r190, _ZZN3cub18CUB_300001_SM_10006detail6reduce28DeviceReduceSingleTileKernelINS2_10policy_hubIfjN4cuda3std3__44plusIfEEE10Policy1000EN6thrust24THRUST_300001_SM_1000_NS6detail15normal_iteratorINSD_10device_ptrIfEEEEPfjS9_ffNS7_10__identityEEEvT0_T1_T2_T3_T4_T6_E12temp_storage;
	add.s32 	%r191, %r190, %r189;
	st.shared.f32 	[%r191+16], %f16;
$L__BB18_22:
	bar.sync 	0;
	setp.ne.s32 	%p64, %r1, 0;
	@%p64 bra 	$L__BB18_50;
	ld.shared.f32 	%f332, [_ZZN3cub18CUB_300001_SM_10006detail6reduce28DeviceReduceSingleTileKernelINS2_10policy_hubIfjN4cuda3std3__44plusIfEEE10Policy1000EN6thrust24THRUST_300001_SM_1000_NS6detail15normal_iteratorINSD_10device_ptrIfEEEEPfjS9_ffNS7_10__identityEEEvT0_T1_T2_T3_T4_T6_E12temp_storage+20];
	add.f32 	%f333, %f383, %f332;
	ld.shared.f32 	%f334, [_ZZN3cub18CUB_300001_SM_10006detail6reduce28DeviceReduceSingleTileKernelINS2_10policy_hubIfjN4cuda3std3__44plusIfEEE10Policy1000EN6thrust24THRUST_300001_SM_1000_NS6detail15normal_iteratorINSD_10device_ptrIfEEEEPfjS9_ffNS7_10__identityEEEvT0_T1_T2_T3_T4_T6_E12temp_storage+24];
	add.f32 	%f335, %f333, %f334;
	ld.shared.f32 	%f336, [_ZZN3cub18CUB_300001_SM_10006detail6reduce28DeviceReduceSingleTileKernelINS2_10policy_hubIfjN4cuda3std3__44plusIfEEE10Policy1000EN6thrust24THRUST_300001_SM_1000_NS6detail15normal_iteratorINSD_10device_ptrIfEEEEPfjS9_ffNS7_10__identityEEEvT0_T1_T2_T3_T4_T6_E12temp_storage+28];
	add.f32 	%f337, %f335, %f336;
	ld.shared.f32 	%f338, [_ZZN3cub18CUB_300001_SM_10006detail6reduce28DeviceReduceSingleTileKernelINS2_10policy_hubIfjN4cuda3std3__44plusIfEEE10Policy1000EN6thrust24THRUST_300001_SM_1000_NS6detail15normal_iteratorINSD_10device_ptrIfEEEEPfjS9_ffNS7_10__identityEEEvT0_T1_T2_T3_T4_T6_E12temp_storage+32];
	add.f32 	%f339, %f337, %f338;
	ld.shared.f32 	%f340, [_ZZN3cub18CUB_300001_SM_10006detail6reduce28DeviceReduceSingleTileKernelINS2_10policy_hubIfjN4cuda3std3__44plusIfEEE10Policy1000EN6thrust24THRUST_300001_SM_1000_NS6detail15normal_iteratorINSD_10device_ptrIfEEEEPfjS9_ffNS7_10__identityEEEvT0_T1_T2_T3_T4_T6_E12temp_storage+36];
	add.f32 	%f341, %f339, %f340;
	ld.shared.f32 	%f342, [_ZZN3cub18CUB_300001_SM_10006detail6reduce28DeviceReduceSingleTileKernelINS2_10policy_hubIfjN4cuda3std3__44plusIfEEE10Policy1000EN6thrust24THRUST_300001_SM_1000_NS6detail15normal_iteratorINSD_10device_ptrIfEEEEPfjS9_ffNS7_10__identityEEEvT0_T1_T2_T3_T4_T6_E12temp_storage+40];
	add.f32 	%f343, %f341, %f342;
	ld.shared.f32 	%f344, [_ZZN3cub18CUB_300001_SM_10006detail6reduce28DeviceReduceSingleTileKernelINS2_10policy_hubIfjN4cuda3std3__44plusIfEEE10Policy1000EN6thrust24THRUST_300001_SM_1000_NS6detail15normal_iteratorINSD_10device_ptrIfEEEEPfjS9_ffNS7_10__identityEEEvT0_T1_T2_T3_T4_T6_E12temp_storage+44];
	add.f32 	%f345, %f343, %f344;
	ld.shared.f32 	%f346, [_ZZN3cub18CUB_300001_SM_10006detail6reduce28DeviceReduceSingleTileKernelINS2_10policy_hubIfjN4cuda3std3__44plusIfEEE10Policy1000EN6thrust24THRUST_300001_SM_1000_NS6detail15normal_iteratorINSD_10device_ptrIfEEEEPfjS9_ffNS7_10__identityEEEvT0_T1_T2_T3_T4_T6_E12temp_storage+48];
	add.f32 	%f347, %f345, %f346;
	ld.shared.f32 	%f348, [_ZZN3cub18CUB_300001_SM_10006detail6reduce28DeviceReduceSingleTileKernelINS2_10policy_hubIfjN4cuda3std3__44plusIfEEE10Policy1000EN6thrust24THRUST_300001_SM_1000_NS6detail15normal_iteratorINSD_10device_ptrIfEEEEPfjS9_ffNS7_10__identityEEEvT0_T1_T2_T3_T4_T6_E12temp_storage+52];
	add.f32 	%f349, %f347, %f348;
	ld.shared.f32 	%f350, [_ZZN3cub18CUB_300001_SM_10006detail6reduce28DeviceReduceSingleTileKernelINS2_10policy_hubIfjN4cuda3std3__44plusIfEEE10Policy1000EN6thrust24THRUST_300001_SM_1000_NS6detail15normal_iteratorINSD_10device_ptrIfEEEEPfjS9_ffNS7_10__identityEEEvT0_T1_T2_T3_T4_T6_E12temp_storage+56];
	add.f32 	%f351, %f349, %f350;
	ld.shared.f32 	%f352, [_ZZN3cub18CUB_300001_SM_10006detail6reduce28DeviceReduceSingleTileKernelINS2_10policy_hubIfjN4cuda3std3__44plusIfEEE10Policy1000EN6thrust24THRUST_300001_SM_1000_NS6detail15normal_iteratorINSD_10device_ptrIfEEEEPfjS9_ffNS7_10__identityEEEvT0_T1_T2_T3_T4_T6_E12temp_storage+60];
	add.f32 	%f353, %f351, %f352;
	ld.shared.f32 	%f354, [_ZZN3cub18CUB_300001_SM_10006detail6reduce28DeviceReduceSingleTileKernelINS2_10policy_hubIfjN4cuda3std3__44plusIfEEE10Policy1000EN6thrust24THRUST_300001_SM_1000_NS6detail15normal_iteratorINSD_10device_ptrIfEEEEPfjS9_ffNS7_10__identityEEEvT0_T1_T2_T3_T4_T6_E12temp_storage+64];
	add.f32 	%f355, %f353, %f354;
	ld.shared.f32 	%f356, [_ZZN3cub18CUB_300001_SM_10006detail6reduce28DeviceReduceSingleTileKernelINS2_10policy_hubIfjN4cuda3std3__44plusIfEEE10Policy1000EN6thrust24THRUST_300001_SM_1000_NS6detail15normal_iteratorINSD_10device_ptrIfEEEEPfjS9_ffNS7_10__identityEEEvT0_T1_T2_T3_T4_T6_E12temp_storage+68];
	add.f32 	%f357, %f355, %f356;
	ld.shared.f32 	%f358, [_ZZN3cub18CUB_300001_SM_10006detail6reduce28DeviceReduceSingleTileKernelINS2_10policy_hubIfjN4cuda3std3__44plusIfEEE10Policy1000EN6thrust24THRUST_300001_SM_1000_NS6detail15normal_iteratorINSD_10device_ptrIfEEEEPfjS9_ffNS7_10__identityEEEvT0_T1_T2_T3_T4_T6_E12temp_storage+72];
	add.f32 	%f359, %f357, %f358;
	ld.shared.f32 	%f360, [_ZZN3cub18CUB_300001_SM_10006detail6reduce28DeviceReduceSingleTileKernelINS2_10policy_hubIfjN4cuda3std3__44plusIfEEE10Policy1000EN6thrust24THRUST_300001_SM_1000_NS6detail15normal_iteratorINSD_10device_ptrIfEEEEPfjS9_ffNS7_10__identityEEEvT0_T1_T2_T3_T4_T6_E12temp_storage+76];
	add.f32 	%f383, %f359, %f360;
	bra.uni 	$L__BB18_50;
$L__BB18_24:
	// begin inline asm
	mov.u32 %r124, %laneid;
	// end inline asm
	and.b32  	%r150, %r1, 992;
	add.s32 	%r151, %r150, 32;
	setp.gt.u32 	%p35, %r151, %r51;
	not.b32 	%r152, %r150;
	add.s32 	%r153, %r51, %r152;
	selp.b32 	%r148, %r153, 31, %p35;
	mov.b32 	%r126, %f371;
	mov.b32 	%r127, 1;
	mov.b32 	%r149, -1;
	// begin inline asm
	shfl.sync.down.b32 %r125, %r126, %r127, %r148, %r149;
	// end inline asm
	setp.lt.s32 	%p36, %r124, %r148;
	mov.b32 	%f261, %r125;
	add.f32 	%f262, %f371, %f261;
	selp.f32 	%f263, %f262, %f371, %p36;
	mov.b32 	%r131, %f263;
	mov.b32 	%r132, 2;
	// begin inline asm
	shfl.sync.down.b32 %r130, %r131, %r132, %r148, %r149;
	// end inline asm
	add.s32 	%r154, %r124, 2;
	setp.gt.s32 	%p37, %r154, %r148;
	mov.b32 	%f264, %r130;
	add.f32 	%f265, %f263, %f264;
	selp.f32 	%f266, %f263, %f265, %p37;
	mov.b32 	%r136, %f266;
	mov.b32 	%r137, 4;
	// begin inline asm
	shfl.sync.down.b32 %r135, %r136, %r137, %r148, %r149;
	// end inline asm
	add.s32 	%r155, %r124, 4;
	setp.gt.s32 	%p38, %r155, %r148;
	mov.b32 	%f267, %r135;
	add.f32 	%f268, %f266, %f267;
	selp.f32 	%f269, %f266, %f268, %p38;
	mov.b32 	%r141, %f269;
	mov.b32 	%r142, 8;
	// begin inline asm
	shfl.sync.down.b32 %r140, %r141, %r142, %r148, %r149;
	// end inline asm
	add.s32 	%r156, %r124, 8;
	setp.gt.s32 	%p39, %r156, %r148;
	mov.b32 	%f270, %r140;
	add.f32 	%f271, %f269, %f270;
	selp.f32 	%f272, %f269, %f271, %p39;
	mov.b32 	%r146, %f272;
	mov.b32 	%r147, 16;
	// begin inline asm
	shfl.sync.down.b32 %r145, %r146, %r147, %r148, %r149;
	// end inline asm
	add.s32 	%r157, %r124, 16;
	setp.gt.s32 	%p40, %r157, %r148;
	mov.b32 	%f273, %r145;
	add.f32 	%f274, %f272, %f273;
	selp.f32 	%f383, %f272, %f274, %p40;
	setp.ne.s32 	%p41, %r124, 0;
	@%p41 bra 	$L__BB18_26;
	shr.u32 	%r158, %r1, 3;
	and.b32  	%r159, %r158, 124;
	mov.u32 	%r160, _ZZN3cub18CUB_300001_SM_10006detail6reduce28DeviceReduceSingleTileKernelINS2_10policy_hubIfjN4cuda3std3__44plusIfEEE10Policy1000EN6thrust24THRUST_300001_SM_1000_NS6detail15normal_iteratorINSD_10device_ptrIfEEEEPfjS9_ffNS7_10__identityEEEvT0_T1_T2_T3_T4_T6_E12temp_storage;
	add.s32 	%r161, %r160, %r159;
	st.shared.f32 	[%r161+16], %f383;
$L__BB18_26:
	bar.sync 	0;
	setp.ne.s32 	%p42, %r1, 0;
	@%p42 bra 	$L__BB18_50;
	setp.gt.u32 	%p43, %r51, 32;
	ld.shared.f32 	%f275, [_ZZN3cub18CUB_300001_SM_10006detail6reduce28DeviceReduceSingleTileKernelINS2_10policy_hubIfjN4cuda3std3__44plusIfEEE10Policy1000EN6thrust24THRUST_300001_SM_1000_NS6detail15normal_iteratorINSD_10device_ptrIfEEEEPfjS9_ffNS7_10__identityEEEvT0_T1_T2_T3_T4_T6_E12temp_storage+20];
	add.f32 	%f276, %f383, %f275;
	selp.f32 	%f277, %f276, %f383, %p43;
	setp.gt.u32 	%p44, %r51, 64;
	ld.shared.f32 	%f278, [_ZZN3cub18CUB_300001_SM_10006detail6reduce28DeviceReduceSingleTileKernelINS2_10policy_hubIfjN4cuda3std3__44plusIfEEE10Policy1000EN6thrust24THRUST_300001_SM_1000_NS6detail15normal_iteratorINSD_10device_ptrIfEEEEPfjS9_ffNS7_10__identityEEEvT0_T1_T2_T3_T4_T6_E12temp_storage+24];
	add.f32 	%f279, %f278, %f277;
	selp.f32 	%f280, %f279, %f277, %p44;
	setp.gt.u32 	%p45, %r51, 96;
	ld.shared.f32 	%f281, [_ZZN3cub18CUB_300001_SM_10006detail6reduce28DeviceReduceSingleTileKernelINS2_10policy_hubIfjN4cuda3std3__44plusIfEEE10Policy1000EN6thrust24THRUST_300001_SM_1000_NS6detail15normal_iteratorINSD_10device_ptrIfEEEEPfjS9_ffNS7_10__identityEEEvT0_T1_T2_T3_T4_T6_E12temp_storage+28];
	add.f32 	%f282, %f281, %f280;
	selp.f32 	%f283, %f282, %f280, %p45;
	setp.gt.u32 	%p46, %r51, 128;
	ld.shared.f32 	%f284, [_ZZN3cub18CUB_300001_SM_10006detail6reduce28DeviceReduceSingleTileKernelINS2_10policy_hubIfjN4cuda3std3__44plusIfEEE10Policy1000EN6thrust24THRUST_300001_SM_1000_NS6detail15normal_iteratorINSD_10device_ptrIfEEEEPfjS9_ffNS7_10__identityEEEvT0_T1_T2_T3_T4_T6_E12temp_storage+32];
	add.f32 	%f285, %f284, %f283;
	selp.f32 	%f286, %f285, %f283, %p46;
	setp.gt.u32 	%p47, %r51, 160;
	ld.shared.f32 	%f287, [_ZZN3cub18CUB_300001_SM_10006detail6reduce28DeviceReduceSingleTileKernelINS2_10policy_hubIfjN4cuda3std3__44plusIfEEE10Policy1000EN6thrust24THRUST_300001_SM_1000_NS6detail15normal_iteratorINSD_10device_ptrIfEEEEPfjS9_ffNS7_10__identityEEEvT0_T1_T2_T3_T4_T6_E12temp_storage+36];
	add.f32 	%f288, %f287, %f286;
	selp.f32 	%f289, %f288, %f286, %p47;
	setp.gt.u32 	%p48, %r51, 192;
	ld.shared.f32 	%f290, [_ZZN3cub18CUB_300001_SM_10006detail6reduce28DeviceReduceSingleTileKernelINS2_10policy_hubIfjN4cuda3std3__44plusIfEEE10Policy1000EN6thrust24THRUST_300001_SM_1000_NS6detail15normal_iteratorINSD_10device_ptrIfEEEEPfjS9_ffNS7_10__identityEEEvT0_T1_T2_T3_T4_T6_E12temp_storage+40];
	add.f32 	%f291, %f290, %f289;
	selp.f32 	%f292, %f291, %f289, %p48;
	setp.gt.u32 	%p49, %r51, 224;
	ld.shared.f32 	%f293, [_ZZN3cub18CUB_300001_SM_10006detail6reduce28DeviceReduceSingleTileKernelINS2_10policy_hubIfjN4cuda3std3__44plusIfEEE10Policy1000EN6thrust24THRUST_300001_SM_1000_NS6detail15normal_iteratorINSD_10device_ptrIfEEEEPfjS9_ffNS7_10__identityEEEvT0_T1_T2_T3_T4_T6_E12temp_storage+44];
	add.f32 	%f294, %f293, %f292;
	selp.f32 	%f295, %f294, %f292, %p49;
	setp.gt.u32 	%p50, %r51, 256;
	ld.shared.f32 	%f296, [_ZZN3cub18CUB_300001_SM_10006detail6reduce28DeviceReduceSingleTileKernelINS2_10policy_hubIfjN4cuda3std3__44plusIfEEE10Policy1000EN6thrust24THRUST_300001_SM_1000_NS6detail15normal_iteratorINSD_10device_ptrIfEEEEPfjS9_ffNS7_10__identityEEEvT0_T1_T2_T3_T4_T6_E12temp_storage+48];
	add.f32 	%f297, %f296, %f295;
	selp.f32 	%f298, %f297, %f295, %p50;
	setp.gt.u32 	%p51, %r51, 288;
	ld.shared.f32 	%f299, [_ZZN3cub18CUB_300001_SM_10006detail6reduce28DeviceReduceSingleTileKernelINS2_10policy_hubIfjN4cuda3std3__44plusIfEEE10Policy1000EN6thrust24THRUST_300001_SM_1000_NS6detail15normal_iteratorINSD_10device_ptrIfEEEEPfjS9_ffNS7_10__identityEEEvT0_T1_T2_T3_T4_T6_E12temp_storage+52];
	add.f32 	%f300, %f299, %f298;
	selp.f32 	%f301, %f300, %f298, %p51;
	setp.gt.u32 	%p52, %r51, 320;
	ld.shared.f32 	%f302, [_ZZN3cub18CUB_300001_SM_10006detail6reduce28DeviceReduceSingleTileKernelINS2_10policy_hubIfjN4cuda3std3__44plusIfEEE10Policy1000EN6thrust24THRUST_300001_SM_1000_NS6detail15normal_iteratorINSD_10device_ptrIfEEEEPfjS9_ffNS7_10__identityEEEvT0_T1_T2_T3_T4_T6_E12temp_storage+56];
	add.f32 	%f303, %f302, %f301;
	selp.f32 	%f304, %f303, %f301, %p52;
	setp.gt.u32 	%p53, %r51, 352;
	ld.shared.f32 	%f305, [_ZZN3cub18CUB_300001_SM_10006detail6reduce28DeviceReduceSingleTileKernelINS2_10policy_hubIfjN4cuda3std3__44plusIfEEE10Policy1000EN6thrust24THRUST_300001_SM_1000_NS6detail15normal_iteratorINSD_10device_ptrIfEEEEPfjS9_ffNS7_10__identityEEEvT0_T1_T2_T3_T4_T6_E12temp_storage+60];
	add.f32 	%f306, %f305, %f304;
	selp.f32 	%f307, %f306, %f304, %p53;
	setp.gt.u32 	%p54, %r51, 384;
	ld.shared.f32 	%f308, [_ZZN3cub18CUB_300001_SM_10006detail6reduce28DeviceReduceSingleTileKernelINS2_10policy_hubIfjN4cuda3std3__44plusIfEEE10Policy1000EN6thrust24THRUST_300001_SM_1000_NS6detail15normal_iteratorINSD_10device_ptrIfEEEEPfjS9_ffNS7_10__identityEEEvT0_T1_T2_T3_T4_T6_E12temp_storage+64];
	add.f32 	%f309, %f308, %f307;
	selp.f32 	%f310, %f309, %f307, %p54;
	setp.gt.u32 	%p55, %r51, 416;
	ld.shared.f32 	%f311, [_ZZN3cub18CUB_300001_SM_10006detail6reduce28DeviceReduceSingleTileKernelINS2_10policy_hubIfjN4cuda3std3__44plusIfEEE10Policy1000EN6thrust24THRUST_300001_SM_1000_NS6detail15normal_iteratorINSD_10device_ptrIfEEEEPfjS9_ffNS7_10__identityEEEvT0_T1_T2_T3_T4_T6_E12temp_storage+68];
	add.f32 	%f312, %f311, %f310;
	selp.f32 	%f313, %f312, %f310, %p55;
	setp.gt.u32 	%p56, %r51, 448;
	ld.shared.f32 	%f314, [_ZZN3cub18CUB_300001_SM_10006detail6reduce28DeviceReduceSingleTileKernelINS2_10policy_hubIfjN4cuda3std3__44plusIfEEE10Policy1000EN6thrust24THRUST_300001_SM_1000_NS6detail15normal_iteratorINSD_10device_ptrIfEEEEPfjS9_ffNS7_10__identityEEEvT0_T1_T2_T3_T4_T6_E12temp_storage+72];
	add.f32 	%f315, %f314, %f313;
	selp.f32 	%f316, %f315, %f313, %p56;
	setp.gt.u32 	%p57, %r51, 480;
	ld.shared.f32 	%f317, [_ZZN3cub18CUB_300001_SM_10006detail6reduce28DeviceReduceSingleTileKernelINS2_10policy_hubIfjN4cuda3std3__44plusIfEEE10Policy1000EN6thrust24THRUST_300001_SM_1000_NS6detail15normal_iteratorINSD_10device_ptrIfEEEEPfjS9_ffNS7_10__identityEEEvT0_T1_T2_T3_T4_T6_E12temp_storage+76];
	add.f32 	%f318, %f317, %f316;
	selp.f32 	%f383, %f318, %f316, %p57;
	bra.uni 	$L__BB18_50;
$L__BB18_28:
	mov.u32 	%r21, %tid.x;
	mul.wide.u32 	%rd11, %r21, 4;
	add.s64 	%rd12, %rd2, %rd11;
	ld.global.f32 	%f43, [%rd12];
	ld.global.f32 	%f44, [%rd12+2048];
	ld.global.f32 	%f45, [%rd12+4096];
	ld.global.f32 	%f46, [%rd12+6144];
	ld.global.f32 	%f47, [%rd12+8192];
	ld.global.f32 	%f48, [%rd12+10240];
	ld.global.f32 	%f49, [%rd12+12288];
	ld.global.f32 	%f50, [%rd12+14336];
	ld.global.f32 	%f51, [%rd12+16384];
	ld.global.f32 	%f52, [%rd12+18432];
	ld.global.f32 	%f53, [%rd12+20480];
	ld.global.f32 	%f54, [%rd12+22528];
	ld.global.f32 	%f55, [%rd12+24576];
	ld.global.f32 	%f56, [%rd12+26624];
	ld.global.f32 	%f57, [%rd12+28672];
	ld.global.f32 	%f58, [%rd12+30720];
	add.f32 	%f59, %f43, %f44;
	add.f32 	%f60, %f45, %f46;
	add.f32 	%f61, %f47, %f48;
	add.f32 	%f62, %f49, %f50;
	add.f32 	%f63, %f51, %f52;
	add.f32 	%f64, %f53, %f54;
	add.f32 	%f65, %f55, %f56;
	add.f32 	%f66, %f57, %f58;
	add.f32 	%f67, %f59, %f60;
	add.f32 	%f68, %f61, %f62;
	add.f32 	%f69, %f63, %f64;
	add.f32 	%f70, %f65, %f66;
	add.f32 	%f71, %f67, %f68;
	add.f32 	%f72, %f69, %f70;
	add.f32 	%f382, %f71, %f72;
	add.s32 	%r22, %r51, -8192;
	setp.lt.u32 	%p3, %r22, 8192;
	mov.b32 	%r202, 8192;
	@%p3 bra 	$L__BB18_32;
	mov.b32 	%r202, 8192;
$L__BB18_30:
	add.s32 	%r54, %r21, %r202;
	mul.wide.u32 	%rd13, %r54, 4;
	add.s64 	%rd14, %rd2, %rd13;
	ld.global.f32 	%f73, [%rd14];
	ld.global.f32 	%f74, [%rd14+2048];
	ld.global.f32 	%f75, [%rd14+4096];
	ld.global.f32 	%f76, [%rd14+6144];
	ld.global.f32 	%f77, [%rd14+8192];
	ld.global.f32 	%f78, [%rd14+10240];
	ld.global.f32 	%f79, [%rd14+12288];
	ld.global.f32 	%f80, [%rd14+14336];
	ld.global.f32 	%f81, [%rd14+16384];
	ld.global.f32 	%f82, [%rd14+18432];
	ld.global.f32 	%f83, [%rd14+20480];
	ld.global.f32 	%f84, [%rd14+22528];
	ld.global.f32 	%f85, [%rd14+24576];
	ld.global.f32 	%f86, [%rd14+26624];
	ld.global.f32 	%f87, [%rd14+28672];
	ld.global.f32 	%f88, [%rd14+30720];
	add.f32 	%f89, %f382, %f73;
	add.f32 	%f90, %f74, %f75;
	add.f32 	%f91, %f76, %f77;
	add.f32 	%f92, %f78, %f79;
	add.f32 	%f93, %f80, %f81;
	add.f32 	%f94, %f82, %f83;
	add.f32 	%f95, %f84, %f85;
	add.f32 	%f96, %f86, %f87;
	add.f32 	%f97, %f89, %f90;
	add.f32 	%f98, %f91, %f92;
	add.f32 	%f99, %f93, %f94;
	add.f32 	%f100, %f95, %f96;
	add.f32 	%f101, %f97, %f98;
	add.f32 	%f102, %f99, %f100;
	add.f32 	%f103, %f101, %f102;
	add.f32 	%f382, %f103, %f88;
	sub.s32 	%r55, %r51, %r202;
	setp.lt.u32 	%p4, %r55, 8192;
	@%p4 bra 	$L__BB18_46;
	add.s32 	%r202, %r202, 8192;
	setp.le.u32 	%p5, %r202, %r22;
	@%p5 bra 	$L__BB18_30;
$L__BB18_32:
	setp.le.u32 	%p6, %r51, %r202;
	sub.s32 	%r56, %r51, %r202;
	setp.ge.s32 	%p7, %r21, %r56;
	or.pred  	%p8, %p6, %p7;
	@%p8 bra 	$L__BB18_46;
	not.b32 	%r58, %r21;
	add.s32 	%r59, %r51, %r58;
	sub.s32 	%r60, %r59, %r202;
	shr.u32 	%r61, %r60, 9;
	add.s32 	%r26, %r61, 1;
	and.b32  	%r27, %r26, 15;
	setp.lt.u32 	%p9, %r60, 7680;
	mov.u32 	%r207, %r21;
	@%p9 bra 	$L__BB18_37;
	or.b32  	%r205, %r21, 4096;
	add.s32 	%r204, %r21, %r202;
	and.b32  	%r62, %r26, 16777200;
	neg.s32 	%r203, %r62;
$L__BB18_35:
	.pragma "nounroll";
	mul.wide.u32 	%rd15, %r204, 4;
	add.s64 	%rd16, %rd2, %rd15;
	ld.global.f32 	%f105, [%rd16];
	add.f32 	%f106, %f382, %f105;
	add.s32 	%r63, %r204, 512;
	mul.wide.u32 	%rd17, %r63, 4;
	add.s64 	%rd18, %rd2, %rd17;
	ld.global.f32 	%f107, [%rd18];
	add.f32 	%f108, %f106, %f107;
	add.s32 	%r64, %r204, 1024;
	mul.wide.u32 	%rd19, %r64, 4;
	add.s64 	%rd20, %rd2, %rd19;
	ld.global.f32 	%f109, [%rd20];
	add.f32 	%f110, %f108, %f109;
	add.s32 	%r65, %r204, 1536;
	mul.wide.u32 	%rd21, %r65, 4;
	add.s64 	%rd22, %rd2, %rd21;
	ld.global.f32 	%f111, [%rd22];
	add.f32 	%f112, %f110, %f111;
	add.s32 	%r66, %r204, 2048;
	mul.wide.u32 	%rd23, %r66, 4;
	add.s64 	%rd24, %rd2, %rd23;
	ld.global.f32 	%f113, [%rd24];
	add.f32 	%f114, %f112, %f113;
	add.s32 	%r67, %r204, 2560;
	mul.wide.u32 	%rd25, %r67, 4;
	add.s64 	%rd26, %rd2, %rd25;
	ld.global.f32 	%f115, [%rd26];
	add.f32 	%f116, %f114, %f115;
	add.s32 	%r68, %r204, 3072;
	mul.wide.u32 	%rd27, %r68, 4;
	add.s64 	%rd28, %rd2, %rd27;
	ld.global.f32 	%f117, [%rd28];
	add.f32 	%f118, %f116, %f117;
	add.s32 	%r69, %r204, 3584;
	mul.wide.u32 	%rd29, %r69, 4;
	add.s64 	%rd30, %rd2, %rd29;
	ld.global.f32 	%f119, [%rd30];
	add.f32 	%f120, %f118, %f119;
	add.s32 	%r70, %r204, 4096;
	mul.wide.u32 	%rd31, %r70, 4;
	add.s64 	%rd32, %rd2, %rd31;
	ld.global.f32 	%f121, [%rd32];
	add.f32 	%f122, %f120, %f121;
	add.s32 	%r71, %r204, 4608;
	mul.wide.u32 	%rd33, %r71, 4;
	add.s64 	%rd34, %rd2, %rd33;
	ld.global.f32 	%f123, [%rd34];
	add.f32 	%f124, %f122, %f123;
	add.s32 	%r72, %r204, 5120;
	mul.wide.u32 	%rd35, %r72, 4;
	add.s64 	%rd36, %rd2, %rd35;
	ld.global.f32 	%f125, [%rd36];
	add.f32 	%f126, %f124, %f125;
	add.s32 	%r73, %r204, 5632;
	mul.wide.u32 	%rd37, %r73, 4;
	add.s64 	%rd38, %rd2, %rd37;
	ld.global.f32 	%f127, [%rd38];
	add.f32 	%f128, %f126, %f127;
	add.s32 	%r74, %r204, 6144;
	mul.wide.u32 	%rd39, %r74, 4;
	add.s64 	%rd40, %rd2, %rd39;
	ld.global.f32 	%f129, [%rd40];
	add.f32 	%f130, %f128, %f129;
	add.s32 	%r75, %r204, 6656;
	mul.wide.u32 	%rd41, %r75, 4;
	add.s64 	%rd42, %rd2, %rd41;
	ld.global.f32 	%f131, [%rd42];
	add.f32 	%f132, %f130, %f131;
	add.s32 	%r76, %r204, 7168;
	mul.wide.u32 	%rd43, %r76, 4;
	add.s64 	%rd44, %rd2, %rd43;
	ld.global.f32 	%f133, [%rd44];
	add.f32 	%f134, %f132, %f133;
	add.s32 	%r77, %r204, 7680;
	mul.wide.u32 	%rd45, %r77, 4;
	add.s64 	%rd46, %rd2, %rd45;
	ld.global.f32 	%f135, [%rd46];
	add.f32 	%f382, %f134, %f135;
	add.s32 	%r205, %r205, 8192;
	add.s32 	%r204, %r204, 8192;
	add.s32 	%r203, %r203, 16;
	setp.ne.s32 	%p10, %r203, 0;
	@%p10 bra 	$L__BB18_35;
	add.s32 	%r207, %r205, -4096;
$L__BB18_37:
	setp.eq.s32 	%p11, %r27, 0;
	@%p11 bra 	$L__BB18_46;
	and.b32  	%r39, %r26, 7;
	setp.lt.u32 	%p12, %r27, 8;
	@%p12 bra 	$L__BB18_40;
	add.s32 	%r78, %r207, %r202;
	mul.wide.u32 	%rd47, %r78, 4;
	add.s64 	%rd48, %rd2, %rd47;
	ld.global.f32 	%f137, [%rd48];
	add.f32 	%f138, %f382, %f137;
	add.s32 	%r79, %r78, 512;
	mul.wide.u32 	%rd49, %r79, 4;
	add.s64 	%rd50, %rd2, %rd49;
	ld.global.f32 	%f139, [%rd50];
	add.f32 	%f140, %f138, %f139;
	add.s32 	%r80, %r78, 1024;
	mul.wide.u32 	%rd51, %r80, 4;
	add.s64 	%rd52, %rd2, %rd51;
	ld.global.f32 	%f141, [%rd52];
	add.f32 	%f142, %f140, %f141;
	add.s32 	%r81, %r78, 1536;
	mul.wide.u32 	%rd53, %r81, 4;
	add.s64 	%rd54, %rd2, %rd53;
	ld.global.f32 	%f143, [%rd54];
	add.f32 	%f144, %f142, %f143;
	add.s32 	%r82, %r78, 2048;
	mul.wide.u32 	%rd55, %r82, 4;
	add.s64 	%rd56, %rd2, %rd55;
	ld.global.f32 	%f145, [%rd56];
	add.f32 	%f146, %f144, %f145;
	add.s32 	%r83, %r78, 2560;
	mul.wide.u32 	%rd57, %r83, 4;
	add.s64 	%rd58, %rd2, %rd57;
	ld.global.f32 	%f147, [%rd58];
	add.f32 	%f148, %f146, %f147;
	add.s32 	%r84, %r78, 3072;
	mul.wide.u32 	%rd59, %r84, 4;
	add.s64 	%rd60, %rd2, %rd59;
	ld.global.f32 	%f149, [%rd60];
	add.f32 	%f150, %f148, %f149;
	add.s32 	%r85, %r78, 3584;
	mul.wide.u32 	%rd61, %r85, 4;
	add.s64 	%rd62, %rd2, %rd61;
	ld.global.f32 	%f151, [%rd62];
	add.f32 	%f382, %f150, %f151;
	add.s32 	%r207, %r207, 4096;
$L__BB18_40:
	setp.eq.s32 	%p13, %r39, 0;
	@%p13 bra 	$L__BB18_46;
	and.b32  	%r42, %r26, 3;
	setp.lt.u32 	%p14, %r39, 4;
	@%p14 bra 	$L__BB18_43;
	add.s32 	%r86, %r207, %r202;
	mul.wide.u32 	%rd63, %r86, 4;
	add.s64 	%rd64, %rd2, %rd63;
	ld.global.f32 	%f153, [%rd64];
	add.f32 	%f154, %f382, %f153;
	add.s32 	%r87, %r86, 512;
	mul.wide.u32 	%rd65, %r87, 4;
	add.s64 	%rd66, %rd2, %rd65;
	ld.global.f32 	%f155, [%rd66];
	add.f32 	%f156, %f154, %f155;
	add.s32 	%r88, %r86, 1024;
	mul.wide.u32 	%rd67, %r88, 4;
	add.s64 	%rd68, %rd2, %rd67;
	ld.global.f32 	%f157, [%rd68];
	add.f32 	%f158, %f156, %f157;
	add.s32 	%r89, %r86, 1536;
	mul.wide.u32 	%rd69, %r89, 4;
	add.s64 	%rd70, %rd2, %rd69;
	ld.global.f32 	%f159, [%rd70];
	add.f32 	%f382, %f158, %f159;
	add.s32 	%r207, %r207, 2048;
$L__BB18_43:
	setp.eq.s32 	%p15, %r42, 0;
	@%p15 bra 	$L__BB18_46;
	add.s32 	%r210, %r207, %r202;
	neg.s32 	%r209, %r42;
$L__BB18_45:
	.pragma "nounroll";
	mul.wide.u32 	%rd71, %r210, 4;
	add.s64 	%rd72, %rd2, %rd71;
	ld.global.f32 	%f160, [%rd72];
	add.f32 	%f382, %f382, %f160;
	add.s32 	%r210, %r210, 512;
	add.s32 	%r209, %r209, 1;
	setp.ne.s32 	%p16, %r209, 0;
	@%p16 bra 	$L__BB18_45;
$L__BB18_46:
	// begin inline asm
	mov.u32 %r90, %laneid;
	// end inline asm
	mov.b32 	%r92, %f382;
	mov.b32 	%r93, 1;
	mov.b32 	%r114, 31;
	mov.b32 	%r115, -1;
	// begin inline asm
	shfl.sync.down.b32 %r91, %r92, %r93, %r114, %r115;
	// end inline asm
	setp.gt.s32 	%p17, %r90, 30;
	mov.b32 	%f161, %r91;
	add.f32 	%f162, %f382, %f161;
	selp.f32 	%f163, %f382, %f162, %p17;
	mov.b32 	%r97, %f163;
	mov.b32 	%r98, 2;
	// begin inline asm
	shfl.sync.down.b32 %r96, %r97, %r98, %r114, %r115;
	// end inline asm
	setp.gt.s32 	%p18, %r90, 29;
	mov.b32 	%f164, %r96;
	add.f32 	%f165, %f163, %f164;
	selp.f32 	%f166, %f163, %f165, %p18;
	mov.b32 	%r102, %f166;
	mov.b32 	%r103, 4;
	// begin inline asm
	shfl.sync.down.b32 %r101, %r102, %r103, %r114, %r115;
	// end inline asm
	setp.gt.s32 	%p19, %r90, 27;
	mov.b32 	%f167, %r101;
	add.f32 	%f168, %f166, %f167;
	selp.f32 	%f169, %f166, %f168, %p19;
	mov.b32 	%r107, %f169;
	mov.b32 	%r108, 8;
	// begin inline asm
	shfl.sync.down.b32 %r106, %r107, %r108, %r114, %r115;
	// end inline asm
	setp.gt.s32 	%p20, %r90, 23;
	mov.b32 	%f170, %r106;
	add.f32 	%f171, %f169, %f170;
	selp.f32 	%f172, %f169, %f171, %p20;
	mov.b32 	%r112, %f172;
	mov.b32 	%r113, 16;
	// begin inline asm
	shfl.sync.down.b32 %r111, %r112, %r113, %r114, %r115;
	// end inline asm
	setp.gt.s32 	%p21, %r90, 15;
	mov.b32 	%f173, %r111;
	add.f32 	%f38, %f172, %f173;
	selp.f32 	%f383, %f172, %f38, %p21;
	setp.ne.s32 	%p22, %r90, 0;
	@%p22 bra 	$L__BB18_48;
	shr.u32 	%r116, %r21, 3;
	and.b32  	%r117, %r116, 124;
	mov.u32 	%r118, _ZZN3cub18CUB_300001_SM_10006detail6reduce28DeviceReduceSingleTileKernelINS2_10policy_hubIfjN4cuda3std3__44plusIfEEE10Policy1000EN6thrust24THRUST_300001_SM_1000_NS6detail15normal_iteratorINSD_10device_ptrIfEEEEPfjS9_ffNS7_10__identityEEEvT0_T1_T2_T3_T4_T6_E12temp_storage;
	add.s32 	%r119, %r118, %r117;
	st.shared.f32 	[%r119+16], %f38;
$L__BB18_48:
	bar.sync 	0;
	setp.ne.s32 	%p23, %r21, 0;
	@%p23 bra 	$L__BB18_50;
	ld.shared.f32 	%f174, [_ZZN3cub18CUB_300001_SM_10006detail6reduce28DeviceReduceSingleTileKernelINS2_10policy_hubIfjN4cuda3std3__44plusIfEEE10Policy1000EN6thrust24THRUST_300001_SM_1000_NS6detail15normal_iteratorINSD_10device_ptrIfEEEEPfjS9_ffNS7_10__identityEEEvT0_T1_T2_T3_T4_T6_E12temp_storage+20];
	add.f32 	%f175, %f383, %f174;
	ld.shared.f32 	%f176, [_ZZN3cub18CUB_300001_SM_10006detail6reduce28DeviceReduceSingleTileKernelINS2_10policy_hubIfjN4cuda3std3__44plusIfEEE10Policy1000EN6thrust24THRUST_300001_SM_1000_NS6detail15normal_iteratorINSD_10device_ptrIfEEEEPfjS9_ffNS7_10__identityEEEvT0_T1_T2_T3_T4_T6_E12temp_storage+24];
	add.f32 	%f177, %f175, %f176;
	ld.shared.f32 	%f178, [_ZZN3cub18CUB_300001_SM_10006detail6reduce28DeviceReduceSingleTileKernelINS2_10policy_hubIfjN4cuda3std3__44plusIfEEE10Policy1000EN6thrust24THRUST_300001_SM_1000_NS6detail15normal_iteratorINSD_10device_ptrIfEEEEPfjS9_ffNS7_10__identityEEEvT0_T1_T2_T3_T4_T6_E12temp_storage+28];
	add.f32 	%f179, %f177, %f178;
	ld.shared.f32 	%f180, [_ZZN3cub18CUB_300001_SM_10006detail6reduce28DeviceReduceSingleTileKernelINS2_10policy_hubIfjN4cuda3std3__44plusIfEEE10Policy1000EN6thrust24THRUST_300001_SM_1000_NS6detail15normal_iteratorINSD_10device_ptrIfEEEEPfjS9_ffNS7_10__identityEEEvT0_T1_T2_T3_T4_T6_E12temp_storage+32];
	add.f32 	%f181, %f179, %f180;
	ld.shared.f32 	%f182, [_ZZN3cub18CUB_300001_SM_10006detail6reduce28DeviceReduceSingleTileKernelINS2_10policy_hubIfjN4cuda3std3__44plusIfEEE10Policy1000EN6thrust24THRUST_300001_SM_1000_NS6detail15normal_iteratorINSD_10device_ptrIfEEEEPfjS9_ffNS7_10__identityEEEvT0_T1_T2_T3_T4_T6_E12temp_storage+36];
	add.f32 	%f183, %f181, %f182;
	ld.shared.f32 	%f184, [_ZZN3cub18CUB_300001_SM_10006detail6reduce28DeviceReduceSingleTileKernelINS2_10policy_hubIfjN4cuda3std3__44plusIfEEE10Policy1000EN6thrust24THRUST_300001_SM_1000_NS6detail15normal_iteratorINSD_10device_ptrIfEEEEPfjS9_ffNS7_10__identityEEEvT0_T1_T2_T3_T4_T6_E12temp_storage+40];
	add.f32 	%f185, %f183, %f184;
	ld.shared.f32 	%f186, [_ZZN3cub18CUB_300001_SM_10006detail6reduce28DeviceReduceSingleTileKernelINS2_10policy_hubIfjN4cuda3std3__44plusIfEEE10Policy1000EN6thrust24THRUST_300001_SM_1000_NS6detail15normal_iteratorINSD_10device_ptrIfEEEEPfjS9_ffNS7_10__identityEEEvT0_T1_T2_T3_T4_T6_E12temp_storage+44];
	add.f32 	%f187, %f185, %f186;
	ld.shared.f32 	%f188, [_ZZN3cub18CUB_300001_SM_10006detail6reduce28DeviceReduceSingleTileKernelINS2_10policy_hubIfjN4cuda3std3__44plusIfEEE10Policy1000EN6thrust24THRUST_300001_SM_1000_NS6detail15normal_iteratorINSD_10device_ptrIfEEEEPfjS9_ffNS7_10__identityEEEvT0_T1_T2_T3_T4_T6_E12temp_storage+48];
	add.f32 	%f189, %f187, %f188;
	ld.shared.f32 	%f190, [_ZZN3cub18CUB_300001_SM_10006detail6reduce28DeviceReduceSingleTileKernelINS2_10policy_hubIfjN4cuda3std3__44plusIfEEE10Policy1000EN6thrust24THRUST_300001_SM_1000_NS6detail15normal_iteratorINSD_10device_ptrIfEEEEPfjS9_ffNS7_10__identityEEEvT0_T1_T2_T3_T4_T6_E12temp_storage+52];
	add.f32 	%f191, %f189, %f190;
	ld.shared.f32 	%f192, [_ZZN3cub18CUB_300001_SM_10006detail6reduce28DeviceReduceSingleTileKernelINS2_10policy_hubIfjN4cuda3std3__44plusIfEEE10Policy1000EN6thrust24THRUST_300001_SM_1000_NS6detail15normal_iteratorINSD_10device_ptrIfEEEEPfjS9_ffNS7_10__identityEEEvT0_T1_T2_T3_T4_T6_E12temp_storage+56];
	add.f32 	%f193, %f191, %f192;
	ld.shared.f32 	%f194, [_ZZN3cub18CUB_300001_SM_10006detail6reduce28DeviceReduceSingleTileKernelINS2_10policy_hubIfjN4cuda3std3__44plusIfEEE10Policy1000EN6thrust24THRUST_300001_SM_1000_NS6detail15normal_iteratorINSD_10device_ptrIfEEEEPfjS9_ffNS7_10__identityEEEvT0_T1_T2_T3_T4_T6_E12temp_storage+60];
	add.f32 	%f195, %f193, %f194;
	ld.shared.f32 	%f196, [_ZZN3cub18CUB_300001_SM_10006detail6reduce28DeviceReduceSingleTileKernelINS2_10policy_hubIfjN4cuda3std3__44plusIfEEE10Policy1000EN6thrust24THRUST_300001_SM_1000_NS6detail15normal_iteratorINSD_10device_ptrIfEEEEPfjS9_ffNS7_10__identityEEEvT0_T1_T2_T3_T4_T6_E12temp_storage+64];
	add.f32 	%f197, %f195, %f196;
	ld.shared.f32 	%f198, [_ZZN3cub18CUB_300001_SM_10006detail6reduce28DeviceReduceSingleTileKernelINS2_10policy_hubIfjN4cuda3std3__44plusIfEEE10Policy1000EN6thrust24THRUST_300001_SM_1000_NS6detail15normal_iteratorINSD_10device_ptrIfEEEEPfjS9_ffNS7_10__identityEEEvT0_T1_T2_T3_T4_T6_E12temp_storage+68];
	add.f32 	%f199, %f197, %f198;
	ld.shared.f32 	%f200, [_ZZN3cub18CUB_300001_SM_10006detail6reduce28DeviceReduceSingleTileKernelINS2_10policy_hubIfjN4cuda3std3__44plusIfEEE10Policy1000EN6thrust24THRUST_300001_SM_1000_NS6detail15normal_iteratorINSD_10device_ptrIfEEEEPfjS9_ffNS7_10__identityEEEvT0_T1_T2_T3_T4_T6_E12temp_storage+72];
	add.f32 	%f201, %f199, %f200;
	ld.shared.f32 	%f202, [_ZZN3cub18CUB_300001_SM_10006detail6reduce28DeviceReduceSingleTileKernelINS2_10policy_hubIfjN4cuda3std3__44plusIfEEE10Policy1000EN6thrust24THRUST_300001_SM_1000_NS6detail15normal_iteratorINSD_10device_ptrIfEEEEPfjS9_ffNS7_10__identityEEEvT0_T1_T2_T3_T4_T6_E12temp_storage+76];
	add.f32 	%f383, %f201, %f202;
$L__BB18_50:
	mov.u32 	%r192, %tid.x;
	setp.ne.s32 	%p65, %r192, 0;
	@%p65 bra 	$L__BB18_52;
	add.f32 	%f361, %f42, %f383;
	st.global.f32 	[%rd1], %f361;
$L__BB18_52:
	ret;

}
	// .globl	_ZN3cub18CUB_300001_SM_10006detail6reduce18DeviceReduceKernelINS2_10policy_hubIfjN4cuda3std3__44plusIfEEE10Policy1000EN6thrust24THRUST_300001_SM_1000_NS6detail15normal_iteratorINSD_10device_ptrIfEEEEjS9_fNS7_10__identityEEEvT0_PT3_T1_NS0_13GridEvenShareISN_EET2_T4_
.visible .entry _ZN3cub18CUB_300001_SM_10006detail6reduce18DeviceReduceKernelINS2_10policy_hubIfjN4cuda3std3__44plusIfEEE10Policy1000EN6thrust24THRUST_300001_SM_1000_NS6detail15normal_iteratorINSD_10device_ptrIfEEEEjS9_fNS7_10__identityEEEvT0_PT3_T1_NS0_13GridEvenShareISN_EET2_T4_(
	.param .align 8 .b8 _ZN3cub18CUB_300001_SM_10006detail6reduce18DeviceReduceKernelINS2_10policy_hubIfjN4cuda3std3__44plusIfEEE10Policy1000EN6thrust24THRUST_300001_SM_1000_NS6detail15normal_iteratorINSD_10device_ptrIfEEEEjS9_fNS7_10__identityEEEvT0_PT3_T1_NS0_13GridEvenShareISN_EET2_T4__param_0[8],
	.param .u64 .ptr .align 1 _ZN3cub18CUB_300001_SM_10006detail6reduce18DeviceReduceKernelINS2_10policy_hubIfjN4cuda3std3__44plusIfEEE10Policy1000EN6thrust24THRUST_300001_SM_1000_NS6detail15normal_iteratorINSD_10device_ptrIfEEEEjS9_fNS7_10__identityEEEvT0_PT3_T1_NS0_13GridEvenShareISN_EET2_T4__param_1,
	.param .u32 _ZN3cub18CUB_300001_SM_10006detail6reduce18DeviceReduceKernelINS2_10policy_hubIfjN4cuda3std3__44plusIfEEE10Policy1000EN6thrust24THRUST_300001_SM_1000_NS6detail15normal_iteratorINSD_10device_ptrIfEEEEjS9_fNS7_10__identityEEEvT0_PT3_T1_NS0_13GridEvenShareISN_EET2_T4__param_2,
	.param .align 4 .b8 _ZN3cub18CUB_300001_SM_10006detail6reduce18DeviceReduceKernelINS2_10policy_hubIfjN4cuda3std3__44plusIfEEE10Policy1000EN6thrust24THRUST_300001_SM_1000_NS6detail15normal_iteratorINSD_10device_ptrIfEEEEjS9_fNS7_10__identityEEEvT0_PT3_T1_NS0_13GridEvenShareISN_EET2_T4__param_3[40],
	.param .align 1 .b8 _ZN3cub18CUB_300001_SM_10006detail6reduce18DeviceReduceKernelINS2_10policy_hubIfjN4cuda3std3__44plusIfEEE10Policy1000EN6thrust24THRUST_300001_SM_1000_NS6detail15normal_iteratorINSD_10device_ptrIfEEEEjS9_fNS7_10__identityEEEvT0_PT3_T1_NS0_13GridEvenShareISN_EET2_T4__param_4[1],
	.param .align 1 .b8 _ZN3cub18CUB_300001_SM_10006detail6reduce18DeviceReduceKernelINS2_10policy_hubIfjN4cuda3std3__44plusIfEEE10Policy1000EN6thrust24THRUST_300001_SM_1000_NS6detail15normal_iteratorINSD_10device_ptrIfEEEEjS9_fNS7_10__identityEEEvT0_PT3_T1_NS0_13GridEvenShareISN_EET2_T4__param_5[1]
)
.maxntid 512
{
	.reg .pred 	%p<65>;
	.reg .b16 	%rs<4>;
	.reg .b32 	%r<279>;
	.reg .b32 	%f<380>;
	.reg .b64 	%rd<130>;
	// demoted variable
	.shared .align 4 .b8 _ZZN3cub18CUB_300001_SM_10006detail6reduce18DeviceReduceKernelINS2_10policy_hubIfjN4cuda3std3__44plusIfEEE10Policy1000EN6thrust24THRUST_300001_SM_1000_NS6detail15normal_iteratorINSD_10device_ptrIfEEEEjS9_fNS7_10__identityEEEvT0_PT3_T1_NS0_13GridEvenShareISN_EET2_T4_E12temp_storage[84];
	ld.param.u32 	%r1, [_ZN3cub18CUB_300001_SM_10006detail6reduce18DeviceReduceKernelINS2_10policy_hubIfjN4cuda3std3__44plusIfEEE10Policy1000EN6thrust24THRUST_300001_SM_1000_NS6detail15normal_iteratorINSD_10device_ptrIfEEEEjS9_fNS7_10__identityEEEvT0_PT3_T1_NS0_13GridEvenShareISN_EET2_T4__param_3+20];
	ld.param.u32 	%r2, [_ZN3cub18CUB_300001_SM_10006detail6reduce18DeviceReduceKernelINS2_10policy_hubIfjN4cuda3std3__44plusIfEEE10Policy1000EN6thrust24THRUST_300001_SM_1000_NS6detail15normal_iteratorINSD_10device_ptrIfEEEEjS9_fNS7_10__identityEEEvT0_PT3_T1_NS0_13GridEvenShareISN_EET2_T4__param_3+24];
	ld.param.u64 	%rd3, [_ZN3cub18CUB_300001_SM_10006detail6reduce18DeviceReduceKernelINS2_10policy_hubIfjN4cuda3std3__44plusIfEEE10Policy1000EN6thrust24THRUST_300001_SM_1000_NS6detail15normal_iteratorINSD_10device_ptrIfEEEEjS9_fNS7_10__identityEEEvT0_PT3_T1_NS0_13GridEvenShareISN_EET2_T4__param_0];
	cvta.to.global.u64 	%rd1, %rd3;
	mov.u32 	%r3, %ctaid.x;
	shl.b32 	%r4, %r2, 13;
	shl.b32 	%r270, %r3, 13;
	sub.s32 	%r6, %r1, %r270;
	setp.gt.u32 	%p1, %r6, 8191;
	@%p1 bra 	$L__BB19_26;
	mov.u32 	%r7, %tid.x;
	setp.ge.u32 	%p23, %r7, %r6;
	mov.f32 	%f368, 0f00000000;
	mov.u32 	%r261, %r7;
	@%p23 bra 	$L__BB19_3;
	add.s32 	%r155, %r270, %r7;
	mul.wide.u32 	%rd66, %r155, 4;
	add.s64 	%rd67, %rd1, %rd66;
	ld.global.f32 	%f368, [%rd67];
	add.s32 	%r261, %r7, 512;
$L__BB19_3:
	setp.ge.u32 	%p24, %r261, %r6;
	@%p24 bra 	$L__BB19_17;
	not.b32 	%r156, %r261;
	add.s32 	%r157, %r1, %r156;
	sub.s32 	%r158, %r157, %r270;
	shr.u32 	%r159, %r158, 9;
	add.s32 	%r10, %r159, 1;
	and.b32  	%r11, %r10, 15;
	setp.lt.u32 	%p25, %r158, 7680;
	@%p25 bra 	$L__BB19_8;
	or.b32  	%r260, %r261, 4096;
	add.s32 	%r259, %r261, %r270;
	and.b32  	%r160, %r10, 16777200;
	neg.s32 	%r258, %r160;
$L__BB19_6:
	.pragma "nounroll";
	mul.wide.u32 	%rd68, %r259, 4;
	add.s64 	%rd69, %rd1, %rd68;
	ld.global.f32 	%f203, [%rd69];
	add.f32 	%f204, %f368, %f203;
	add.s32 	%r161, %r259, 512;
	mul.wide.u32 	%rd70, %r161, 4;
	add.s64 	%rd71, %rd1, %rd70;
	ld.global.f32 	%f205, [%rd71];
	add.f32 	%f206, %f204, %f205;
	add.s32 	%r162, %r259, 1024;
	mul.wide.u32 	%rd72, %r162, 4;
	add.s64 	%rd73, %rd1, %rd72;
	ld.global.f32 	%f207, [%rd73];
	add.f32 	%f208, %f206, %f207;
	add.s32 	%r163, %r259, 1536;
	mul.wide.u32 	%rd74, %r163, 4;
	add.s64 	%rd75, %rd1, %rd74;
	ld.global.f32 	%f209, [%rd75];
	add.f32 	%f210, %f208, %f209;
	add.s32 	%r164, %r259, 2048;
	mul.wide.u32 	%rd76, %r164, 4;
	add.s64 	%rd77, %rd1, %rd76;
	ld.global.f32 	%f211, [%rd77];
	add.f32 	%f212, %f210, %f211;
	add.s32 	%r165, %r259, 2560;
	mul.wide.u32 	%rd78, %r165, 4;
	add.s64 	%rd79, %rd1, %rd78;
	ld.global.f32 	%f213, [%rd79];
	add.f32 	%f214, %f212, %f213;
	add.s32 	%r166, %r259, 3072;
	mul.wide.u32 	%rd80, %r166, 4;
	add.s64 	%rd81, %rd1, %rd80;
	ld.global.f32 	%f215, [%rd81];
	add.f32 	%f216, %f214, %f215;
	add.s32 	%r167, %r259, 3584;
	mul.wide.u32 	%rd82, %r167, 4;
	add.s64 	%rd83, %rd1, %rd82;
	ld.global.f32 	%f217, [%rd83];
	add.f32 	%f218, %f216, %f217;
	add.s32 	%r168, %r259, 4096;
	mul.wide.u32 	%rd84, %r168, 4;
	add.s64 	%rd85, %rd1, %rd84;
	ld.global.f32 	%f219, [%rd85];
	add.f32 	%f220, %f218, %f219;
	add.s32 	%r169, %r259, 4608;
	mul.wide.u32 	%rd86, %r169, 4;
	add.s64 	%rd87, %rd1, %rd86;
	ld.global.f32 	%f221, [%rd87];
	add.f32 	%f222, %f220, %f221;
	add.s32 	%r170, %r259, 5120;
	mul.wide.u32 	%rd88, %r170, 4;
	add.s64 	%rd89, %rd1, %rd88;
	ld.global.f32 	%f223, [%rd89];
	add.f32 	%f224, %f222, %f223;
	add.s32 	%r171, %r259, 5632;
	mul.wide.u32 	%rd90, %r171, 4;
	add.s64 	%rd91, %rd1, %rd90;
	ld.global.f32 	%f225, [%rd91];
	add.f32 	%f226, %f224, %f225;
	add.s32 	%r172, %r259, 6144;
	mul.wide.u32 	%rd92, %r172, 4;
	add.s64 	%rd93, %rd1, %rd92;
	ld.global.f32 	%f227, [%rd93];
	add.f32 	%f228, %f226, %f227;
	add.s32 	%r173, %r259, 6656;
	mul.wide.u32 	%rd94, %r173, 4;
	add.s64 	%rd95, %rd1, %rd94;
	ld.global.f32 	%f229, [%rd95];
	add.f32 	%f230, %f228, %f229;
	add.s32 	%r174, %r259, 7168;
	mul.wide.u32 	%rd96, %r174, 4;
	add.s64 	%rd97, %rd1, %rd96;
	ld.global.f32 	%f231, [%rd97];
	add.f32 	%f232, %f230, %f231;
	add.s32 	%r175, %r259, 7680;
	mul.wide.u32 	%rd98, %r175, 4;
	add.s64 	%rd99, %rd1, %rd98;
	ld.global.f32 	%f233, [%rd99];
	add.f32 	%f368, %f232, %f233;
	add.s32 	%r260, %r260, 8192;
	add.s32 	%r259, %r259, 8192;
	add.s32 	%r258, %r258, 16;
	setp.ne.s32 	%p26, %r258, 0;
	@%p26 bra 	$L__BB19_6;
	add.s32 	%r261, %r260, -4096;
$L__BB19_8:
	setp.eq.s32 	%p27, %r11, 0;
	@%p27 bra 	$L__BB19_17;
	and.b32  	%r23, %r10, 7;
	setp.lt.u32 	%p28, %r11, 8;
	@%p28 bra 	$L__BB19_11;
	add.s32 	%r176, %r270, %r261;
	mul.wide.u32 	%rd100, %r176, 4;
	add.s64 	%rd101, %rd1, %rd100;
	ld.global.f32 	%f235, [%rd101];
	add.f32 	%f236, %f368, %f235;
	add.s32 	%r177, %r176, 512;
	mul.wide.u32 	%rd102, %r177, 4;
	add.s64 	%rd103, %rd1, %rd102;
	ld.global.f32 	%f237, [%rd103];
	add.f32 	%f238, %f236, %f237;
	add.s32 	%r178, %r176, 1024;
	mul.wide.u32 	%rd104, %r178, 4;
	add.s64 	%rd105, %rd1, %rd104;
	ld.global.f32 	%f239, [%rd105];
	add.f32 	%f240, %f238, %f239;
	add.s32 	%r179, %r176, 1536;
	mul.wide.u32 	%rd106, %r179, 4;
	add.s64 	%rd107, %rd1, %rd106;
	ld.global.f32 	%f241, [%rd107];
	add.f32 	%f242, %f240, %f241;
	add.s32 	%r180, %r176, 2048;
	mul.wide.u32 	%rd108, %r180, 4;
	add.s64 	%rd109, %rd1, %rd108;
	ld.global.f32 	%f243, [%rd109];
	add.f32 	%f244, %f242, %f243;
	add.s32 	%r181, %r176, 2560;
	mul.wide.u32 	%rd110, %r181, 4;
	add.s64 	%rd111, %rd1, %rd110;
	ld.global.f32 	%f245, [%rd111];
	add.f32 	%f246, %f244, %f245;
	add.s32 	%r182, %r176, 3072;
	mul.wide.u32 	%rd112, %r182, 4;
	add.s64 	%rd113, %rd1, %rd112;
	ld.global.f32 	%f247, [%rd113];
	add.f32 	%f248, %f246, %f247;
	add.s32 	%r183, %r176, 3584;
	mul.wide.u32 	%rd114, %r183, 4;
	add.s64 	%rd115, %rd1, %rd114;
	ld.global.f32 	%f249, [%rd115];
	add.f32 	%f368, %f248, %f249;
	add.s32 	%r261, %r261, 4096;
$L__BB19_11:
	setp.eq.s32 	%p29, %r23, 0;
	@%p29 bra 	$L__BB19_17;
	and.b32  	%r26, %r10, 3;
	setp.lt.u32 	%p30, %r23, 4;
	@%p30 bra 	$L__BB19_14;
	add.s32 	%r184, %r270, %r261;
	mul.wide.u32 	%rd116, %r184, 4;
	add.s64 	%rd117, %rd1, %rd116;
	ld.global.f32 	%f251, [%rd117];
	add.f32 	%f252, %f368, %f251;
	add.s32 	%r185, %r184, 512;
	mul.wide.u32 	%rd118, %r185, 4;
	add.s64 	%rd119, %rd1, %rd118;
	ld.global.f32 	%f253, [%rd119];
	add.f32 	%f254, %f252, %f253;
	add.s32 	%r186, %r184, 1024;
	mul.wide.u32 	%rd120, %r186, 4;
	add.s64 	%rd121, %rd1, %rd120;
	ld.global.f32 	%f255, [%rd121];
	add.f32 	%f256, %f254, %f255;
	add.s32 	%r187, %r184, 1536;
	mul.wide.u32 	%rd122, %r187, 4;
	add.s64 	%rd123, %rd1, %rd122;
	ld.global.f32 	%f257, [%rd123];
	add.f32 	%f368, %f256, %f257;
	add.s32 	%r261, %r261, 2048;
$L__BB19_14:
	setp.eq.s32 	%p31, %r26, 0;
	@%p31 bra 	$L__BB19_17;
	add.s32 	%r265, %r261, %r270;
	neg.s32 	%r264, %r26;
$L__BB19_16:
	.pragma "nounroll";
	mul.wide.u32 	%rd124, %r265, 4;
	add.s64 	%rd125, %rd1, %rd124;
	ld.global.f32 	%f258, [%rd125];
	add.f32 	%f368, %f368, %f258;
	add.s32 	%r265, %r265, 512;
	add.s32 	%r264, %r264, 1;
	setp.ne.s32 	%p32, %r264, 0;
	@%p32 bra 	$L__BB19_16;
$L__BB19_17:
	setp.lt.u32 	%p33, %r6, 512;
	@%p33 bra 	$L__BB19_22;
	// begin inline asm
	mov.u32 %r226, %laneid;
	// end inline asm
	mov.b32 	%r228, %f368;
	mov.b32 	%r229, 1;
	mov.b32 	%r250, 31;
	mov.b32 	%r251, -1;
	// begin inline asm
	shfl.sync.down.b32 %r227, %r228, %r229, %r250, %r251;
	// end inline asm
	setp.gt.s32 	%p57, %r226, 30;
	mov.b32 	%f317, %r227;
	add.f32 	%f318, %f368, %f317;
	selp.f32 	%f319, %f368, %f318, %p57;
	mov.b32 	%r233, %f319;
	mov.b32 	%r234, 2;
	// begin inline asm
	shfl.sync.down.b32 %r232, %r233, %r234, %r250, %r251;
	// end inline asm
	setp.gt.s32 	%p58, %r226, 29;
	mov.b32 	%f320, %r232;
	add.f32 	%f321, %f319, %f320;
	selp.f32 	%f322, %f319, %f321, %p58;
	mov.b32 	%r238, %f322;
	mov.b32 	%r239, 4;
	// begin inline asm
	shfl.sync.down.b32 %r237, %r238, %r239, %r250, %r251;
	// end inline asm
	setp.gt.s32 	%p59, %r226, 27;
	mov.b32 	%f323, %r237;
	add.f32 	%f324, %f322, %f323;
	selp.f32 	%f325, %f322, %f324, %p59;
	mov.b32 	%r243, %f325;
	mov.b32 	%r244, 8;
	// begin inline asm
	shfl.sync.down.b32 %r242, %r243, %r244, %r250, %r251;
	// end inline asm
	setp.gt.s32 	%p60, %r226, 23;
	mov.b32 	%f326, %r242;
	add.f32 	%f327, %f325, %f326;
	selp.f32 	%f328, %f325, %f327, %p60;
	mov.b32 	%r248, %f328;
	mov.b32 	%r249, 16;
	// begin inline asm
	shfl.sync.down.b32 %r247, %r248, %r249, %r250, %r251;
	// end inline asm
	setp.gt.s32 	%p61, %r226, 15;
	mov.b32 	%f329, %r247;
	add.f32 	%f16, %f328, %f329;
	selp.f32 	%f379, %f328, %f16, %p61;
	setp.ne.s32 	%p62, %r226, 0;
	@%p62 bra 	$L__BB19_20;
	shr.u32 	%r252, %r7, 3;
	and.b32  	%r253, %r252, 124;
	mov.u32 	%r254, _ZZN3cub18CUB_300001_SM_10006detail6reduce18DeviceReduceKernelINS2_10policy_hubIfjN4cuda3std3__44plusIfEEE10Policy1000EN6thrust24THRUST_300001_SM_1000_NS6detail15normal_iteratorINSD_10device_ptrIfEEEEjS9_fNS7_10__identityEEEvT0_PT3_T1_NS0_13GridEvenShareISN_EET2_T4_E12temp_storage;
	add.s32 	%r255, %r254, %r253;
	st.shared.f32 	[%r255+16], %f16;
$L__BB19_20:
	bar.sync 	0;
	setp.ne.s32 	%p63, %r7, 0;
	@%p63 bra 	$L__BB19_48;
	ld.shared.f32 	%f330, [_ZZN3cub18CUB_300001_SM_10006detail6reduce18DeviceReduceKernelINS2_10policy_hubIfjN4cuda3std3__44plusIfEEE10Policy1000EN6thrust24THRUST_300001_SM_1000_NS6detail15normal_iteratorINSD_10device_ptrIfEEEEjS9_fNS7_10__identityEEEvT0_PT3_T1_NS0_13GridEvenShareISN_EET2_T4_E12temp_storage+20];
	add.f32 	%f331, %f379, %f330;
	ld.shared.f32 	%f332, [_ZZN3cub18CUB_300001_SM_10006detail6reduce18DeviceReduceKernelINS2_10policy_hubIfjN4cuda3std3__44plusIfEEE10Policy1000EN6thrust24THRUST_300001_SM_1000_NS6detail15normal_iteratorINSD_10device_ptrIfEEEEjS9_fNS7_10__identityEEEvT0_PT3_T1_NS0_13GridEvenShareISN_EET2_T4_E12temp_storage+24];
	add.f32 	%f333, %f331, %f332;
	ld.shared.f32 	%f334, [_ZZN3cub18CUB_300001_SM_10006detail6reduce18DeviceReduceKernelINS2_10policy_hubIfjN4cuda3std3__44plusIfEEE10Policy1000EN6thrust24THRUST_300001_SM_1000_NS6detail15normal_iteratorINSD_10device_ptrIfEEEEjS9_fNS7_10__identityEEEvT0_PT3_T1_NS0_13GridEvenShareISN_EET2_T4_E12temp_storage+28];
	add.f32 	%f335, %f333, %f334;
	ld.shared.f32 	%f336, [_ZZN3cub18CUB_300001_SM_10006detail6reduce18DeviceReduceKernelINS2_10policy_hubIfjN4cuda3std3__44plusIfEEE10Policy1000EN6thrust24THRUST_300001_SM_1000_NS6detail15normal_iteratorINSD_10device_ptrIfEEEEjS9_fNS7_10__identityEEEvT0_PT3_T1_NS0_13GridEvenShareISN_EET2_T4_E12temp_storage+32];
	add.f32 	%f337, %f335, %f336;
	ld.shared.f32 	%f338, [_ZZN3cub18CUB_300001_SM_10006detail6reduce18DeviceReduceKernelINS2_10policy_hubIfjN4cuda3std3__44plusIfEEE10Policy1000EN6thrust24THRUST_300001_SM_1000_NS6detail15normal_iteratorINSD_10device_ptrIfEEEEjS9_fNS7_10__identityEEEvT0_PT3_T1_NS0_13GridEvenShareISN_EET2_T4_E12temp_storage+36];
	add.f32 	%f339, %f337, %f338;
	ld.shared.f32 	%f340, [_ZZN3cub18CUB_300001_SM_10006detail6reduce18DeviceReduceKernelINS2_10policy_hubIfjN4cuda3std3__44plusIfEEE10Policy1000EN6thrust24THRUST_300001_SM_1000_NS6detail15normal_iteratorINSD_10device_ptrIfEEEEjS9_fNS7_10__identityEEEvT0_PT3_T1_NS0_13GridEvenShareISN_EET2_T4_E12temp_storage+40];
	add.f32 	%f341, %f339, %f340;
	ld.shared.f32 	%f342, [_ZZN3cub18CUB_300001_SM_10006detail6reduce18DeviceReduceKernelINS2_10policy_hubIfjN4cuda3std3__44plusIfEEE10Policy1000EN6thrust24THRUST_300001_SM_1000_NS6detail15normal_iteratorINSD_10device_ptrIfEEEEjS9_fNS7_10__identityEEEvT0_PT3_T1_NS0_13GridEvenShareISN_EET2_T4_E12temp_storage+44];
	add.f32 	%f343, %f341, %f342;
	ld.shared.f32 	%f344, [_ZZN3cub18CUB_300001_SM_10006detail6reduce18DeviceReduceKernelINS2_10policy_hubIfjN4cuda3std3__44plusIfEEE10Policy1000EN6thrust24THRUST_300001_SM_1000_NS6detail15normal_iteratorINSD_10device_ptrIfEEEEjS9_fNS7_10__identityEEEvT0_PT3_T1_NS0_13GridEvenShareISN_EET2_T4_E12temp_storage+48];
	add.f32 	%f345, %f343, %f344;
	ld.shared.f32 	%f346, [_ZZN3cub18CUB_300001_SM_10006detail6reduce18DeviceReduceKernelINS2_10policy_hubIfjN4cuda3std3__44plusIfEEE10Policy1000EN6thrust24THRUST_300001_SM_1000_NS6detail15normal_iteratorINSD_10device_ptrIfEEEEjS9_fNS7_10__identityEEEvT0_PT3_T1_NS0_13GridEvenShareISN_EET2_T4_E12temp_storage+52];
	add.f32 	%f347, %f345, %f346;
	ld.shared.f32 	%f348, [_ZZN3cub18CUB_300001_SM_10006detail6reduce18DeviceReduceKernelINS2_10policy_hubIfjN4cuda3std3__44plusIfEEE10Policy1000EN6thrust24THRUST_300001_SM_1000_NS6detail15normal_iteratorINSD_10device_ptrIfEEEEjS9_fNS7_10__identityEEEvT0_PT3_T1_NS0_13GridEvenShareISN_EET2_T4_E12temp_storage+56];
	add.f32 	%f349, %f347, %f348;
	ld.shared.f32 	%f350, [_ZZN3cub18CUB_300001_SM_10006detail6reduce18DeviceReduceKernelINS2_10policy_hubIfjN4cuda3std3__44plusIfEEE10Policy1000EN6thrust24THRUST_300001_SM_1000_NS6detail15normal_iteratorINSD_10device_ptrIfEEEEjS9_fNS7_10__identityEEEvT0_PT3_T1_NS0_13GridEvenShareISN_EET2_T4_E12temp_storage+60];
	add.f32 	%f351, %f349, %f350;
	ld.shared.f32 	%f352, [_ZZN3cub18CUB_300001_SM_10006detail6reduce18DeviceReduceKernelINS2_10policy_hubIfjN4cuda3std3__44plusIfEEE10Policy1000EN6thrust24THRUST_300001_SM_1000_NS6detail15normal_iteratorINSD_10device_ptrIfEEEEjS9_fNS7_10__identityEEEvT0_PT3_T1_NS0_13GridEvenShareISN_EET2_T4_E12temp_storage+64];
	add.f32 	%f353, %f351, %f352;
	ld.shared.f32 	%f354, [_ZZN3cub18CUB_300001_SM_10006detail6reduce18DeviceReduceKernelINS2_10policy_hubIfjN4cuda3std3__44plusIfEEE10Policy1000EN6thrust24THRUST_300001_SM_1000_NS6detail15normal_iteratorINSD_10device_ptrIfEEEEjS9_fNS7_10__identityEEEvT0_PT3_T1_NS0_13GridEvenShareISN_EET2_T4_E12temp_storage+68];
	add.f32 	%f355, %f353, %f354;
	ld.shared.f32 	%f356, [_ZZN3cub18CUB_300001_SM_10006detail6reduce18DeviceReduceKernelINS2_10policy_hubIfjN4cuda3std3__44plusIfEEE10Policy1000EN6thrust24THRUST_300001_SM_1000_NS6detail15normal_iteratorINSD_10device_ptrIfEEEEjS9_fNS7_10__identityEEEvT0_PT3_T1_NS0_13GridEvenShareISN_EET2_T4_E12temp_storage+72];
	add.f32 	%f357, %f355, %f356;
	ld.shared.f32 	%f358, [_ZZN3cub18CUB_300001_SM_10006detail6reduce18DeviceReduceKernelINS2_10policy_hubIfjN4cuda3std3__44plusIfEEE10Policy1000EN6thrust24THRUST_300001_SM_1000_NS6detail15normal_iteratorINSD_10device_ptrIfEEEEjS9_fNS7_10__identityEEEvT0_PT3_T1_NS0_13GridEvenShareISN_EET2_T4_E12temp_storage+76];
	add.f32 	%f379, %f357, %f358;
	bra.uni 	$L__BB19_48;
$L__BB19_22:
	// begin inline asm
	mov.u32 %r188, %laneid;
	// end inline asm
	and.b32  	%r214, %r7, 992;
	add.s32 	%r215, %r214, 32;
	setp.gt.u32 	%p34, %r215, %r6;
	not.b32 	%r216, %r214;
	add.s32 	%r217, %r6, %r216;
	selp.b32 	%r212, %r217, 31, %p34;
	mov.b32 	%r190, %f368;
	mov.b32 	%r191, 1;
	mov.b32 	%r213, -1;
	// begin inline asm
	shfl.sync.down.b32 %r189, %r190, %r191, %r212, %r213;
	// end inline asm
	setp.lt.s32 	%p35, %r188, %r212;
	mov.b32 	%f259, %r189;
	add.f32 	%f260, %f368, %f259;
	selp.f32 	%f261, %f260, %f368, %p35;
	mov.b32 	%r195, %f261;
	mov.b32 	%r196, 2;
	// begin inline asm
	shfl.sync.down.b32 %r194, %r195, %r196, %r212, %r213;
	// end inline asm
	add.s32 	%r218, %r188, 2;
	setp.gt.s32 	%p36, %r218, %r212;
	mov.b32 	%f262, %r194;
	add.f32 	%f263, %f261, %f262;
	selp.f32 	%f264, %f261, %f263, %p36;
	mov.b32 	%r200, %f264;
	mov.b32 	%r201, 4;
	// begin inline asm
	shfl.sync.down.b32 %r199, %r200, %r201, %r212, %r213;
	// end inline asm
	add.s32 	%r219, %r188, 4;
	setp.gt.s32 	%p37, %r219, %r212;
	mov.b32 	%f265, %r199;
	add.f32 	%f266, %f264, %f265;
	selp.f32 	%f267, %f264, %f266, %p37;
	mov.b32 	%r205, %f267;
	mov.b32 	%r206, 8;
	// begin inline asm
	shfl.sync.down.b32 %r204, %r205, %r206, %r212, %r213;
	// end inline asm
	add.s32 	%r220, %r188, 8;
	setp.gt.s32 	%p38, %r220, %r212;
	mov.b32 	%f268, %r204;
	add.f32 	%f269, %f267, %f268;
	selp.f32 	%f270, %f267, %f269, %p38;
	mov.b32 	%r210, %f270;
	mov.b32 	%r211, 16;
	// begin inline asm
	shfl.sync.down.b32 %r209, %r210, %r211, %r212, %r213;
	// end inline asm
	add.s32 	%r221, %r188, 16;
	setp.gt.s32 	%p39, %r221, %r212;
	mov.b32 	%f271, %r209;
	add.f32 	%f272, %f270, %f271;
	selp.f32 	%f379, %f270, %f272, %p39;
	setp.ne.s32 	%p40, %r188, 0;
	@%p40 bra 	$L__BB19_24;
	shr.u32 	%r222, %r7, 3;
	and.b32  	%r223, %r222, 124;
	mov.u32 	%r224, _ZZN3cub18CUB_300001_SM_10006detail6reduce18DeviceReduceKernelINS2_10policy_hubIfjN4cuda3std3__44plusIfEEE10Policy1000EN6thrust24THRUST_300001_SM_1000_NS6detail15normal_iteratorINSD_10device_ptrIfEEEEjS9_fNS7_10__identityEEEvT0_PT3_T1_NS0_13GridEvenShareISN_EET2_T4_E12temp_storage;
	add.s32 	%r225, %r224, %r223;
	st.shared.f32 	[%r225+16], %f379;
$L__BB19_24:
	bar.sync 	0;
	setp.ne.s32 	%p41, %r7, 0;
	@%p41 bra 	$L__BB19_48;
	setp.gt.u32 	%p42, %r6, 32;
	ld.shared.f32 	%f273, [_ZZN3cub18CUB_300001_SM_10006detail6reduce18DeviceReduceKernelINS2_10policy_hubIfjN4cuda3std3__44plusIfEEE10Policy1000EN6thrust24THRUST_300001_SM_1000_NS6detail15normal_iteratorINSD_10device_ptrIfEEEEjS9_fNS7_10__identityEEEvT0_PT3_T1_NS0_13GridEvenShareISN_EET2_T4_E12temp_storage+20];
	add.f32 	%f274, %f379, %f273;
	selp.f32 	%f275, %f274, %f379, %p42;
	setp.gt.u32 	%p43, %r6, 64;
	ld.shared.f32 	%f276, [_ZZN3cub18CUB_300001_SM_10006detail6reduce18DeviceReduceKernelINS2_10policy_hubIfjN4cuda3std3__44plusIfEEE10Policy1000EN6thrust24THRUST_300001_SM_1000_NS6detail15normal_iteratorINSD_10device_ptrIfEEEEjS9_fNS7_10__identityEEEvT0_PT3_T1_NS0_13GridEvenShareISN_EET2_T4_E12temp_storage+24];
	add.f32 	%f277, %f276, %f275;
	selp.f32 	%f278, %f277, %f275, %p43;
	setp.gt.u32 	%p44, %r6, 96;
	ld.shared.f32 	%f279, [_ZZN3cub18CUB_300001_SM_10006detail6reduce18DeviceReduceKernelINS2_10policy_hubIfjN4cuda3std3__44plusIfEEE10Policy1000EN6thrust24THRUST_300001_SM_1000_NS6detail15normal_iteratorINSD_10device_ptrIfEEEEjS9_fNS7_10__identityEEEvT0_PT3_T1_NS0_13GridEvenShareISN_EET2_T4_E12temp_storage+28];
	add.f32 	%f280, %f279, %f278;
	selp.f32 	%f281, %f280, %f278, %p44;
	setp.gt.u32 	%p45, %r6, 128;
	ld.shared.f32 	%f282, [_ZZN3cub18CUB_300001_SM_10006detail6reduce18DeviceReduceKernelINS2_10policy_hubIfjN4cuda3std3__44plusIfEEE10Policy1000EN6thrust24THRUST_300001_SM_1000_NS6detail15normal_iteratorINSD_10device_ptrIfEEEEjS9_fNS7_10__identityEEEvT0_PT3_T1_NS0_13GridEvenShareISN_EET2_T4_E12temp_storage+32];
	add.f32 	%f283, %f282, %f281;
	selp.f32 	%f284, %f283, %f281, %p45;
	setp.gt.u32 	%p46, %r6, 160;
	ld.shared.f32 	%f285, [_ZZN3cub18CUB_300001_SM_10006detail6reduce18DeviceReduceKernelINS2_10policy_hubIfjN4cuda3std3__44plusIfEEE10Policy1000EN6thrust24THRUST_300001_SM_1000_NS6detail15normal_iteratorINSD_10device_ptrIfEEEEjS9_fNS7_10__identityEEEvT0_PT3_T1_NS0_13GridEvenShareISN_EET2_T4_E12temp_storage+36];
	add.f32 	%f286, %f285, %f284;
	selp.f32 	%f287, %f286, %f284, %p46;
	setp.gt.u32 	%p47, %r6, 192;
	ld.shared.f32 	%f288, [_ZZN3cub18CUB_300001_SM_10006detail6reduce18DeviceReduceKernelINS2_10policy_hubIfjN4cuda3std3__44plusIfEEE10Policy1000EN6thrust24THRUST_300001_SM_1000_NS6detail15normal_iteratorINSD_10device_ptrIfEEEEjS9_fNS7_10__identityEEEvT0_PT3_T1_NS0_13GridEvenShareISN_EET2_T4_E12temp_storage+40];
	add.f32 	%f289, %f288, %f287;
	selp.f32 	%f290, %f289, %f287, %p47;
	setp.gt.u32 	%p48, %r6, 224;
	ld.shared.f32 	%f291, [_ZZN3cub18CUB_300001_SM_10006detail6reduce18DeviceReduceKernelINS2_10policy_hubIfjN4cuda3std3__44plusIfEEE10Policy1000EN6thrust24THRUST_300001_SM_1000_NS6detail15normal_iteratorINSD_10device_ptrIfEEEEjS9_fNS7_10__identityEEEvT0_PT3_T1_NS0_13GridEvenShareISN_EET2_T4_E12temp_storage+44];
	add.f32 	%f292, %f291, %f290;
	selp.f32 	%f293, %f292, %f290, %p48;
	setp.gt.u32 	%p49, %r6, 256;
	ld.shared.f32 	%f294, [_ZZN3cub18CUB_300001_SM_10006detail6reduce18DeviceReduceKernelINS2_10policy_hubIfjN4cuda3std3__44plusIfEEE10Policy1000EN6thrust24THRUST_300001_SM_1000_NS6detail15normal_iteratorINSD_10device_ptrIfEEEEjS9_fNS7_10__identityEEEvT0_PT3_T1_NS0_13GridEvenShareISN_EET2_T4_E12temp_storage+48];
	add.f32 	%f295, %f294, %f293;
	selp.f32 	%f296, %f295, %f293, %p49;
	setp.gt.u32 	%p50, %r6, 288;
	ld.shared.f32 	%f297, [_ZZN3cub18CUB_300001_SM_10006detail6reduce18DeviceReduceKernelINS2_10policy_hubIfjN4cuda3std3__44plusIfEEE10Policy1000EN6thrust24THRUST_300001_SM_1000_NS6detail15normal_iteratorINSD_10device_ptrIfEEEEjS9_fNS7_10__identityEEEvT0_PT3_T1_NS0_13GridEvenShareISN_EET2_T4_E12temp_storage+52];
	add.f32 	%f298, %f297, %f296;
	selp.f32 	%f299, %f298, %f296, %p50;
	setp.gt.u32 	%p51, %r6, 320;
	ld.shared.f32 	%f300, [_ZZN3cub18CUB_300001_SM_10006detail6reduce18DeviceReduceKernelINS2_10policy_hubIfjN4cuda3std3__44plusIfEEE10Policy1000EN6thrust24THRUST_300001_SM_1000_NS6detail15normal_iteratorINSD_10device_ptrIfEEEEjS9_fNS7_10__identityEEEvT0_PT3_T1_NS0_13GridEvenShareISN_EET2_T4_E12temp_storage+56];
	add.f32 	%f301, %f300, %f299;
	selp.f32 	%f302, %f301, %f299, %p51;
	setp.gt.u32 	%p52, %r6, 352;
	ld.shared.f32 	%f303, [_ZZN3cub18CUB_300001_SM_10006detail6reduce18DeviceReduceKernelINS2_10policy_hubIfjN4cuda3std3__44plusIfEEE10Policy1000EN6thrust24THRUST_300001_SM_1000_NS6detail15normal_iteratorINSD_10device_ptrIfEEEEjS9_fNS7_10__identityEEEvT0_PT3_T1_NS0_13GridEvenShareISN_EET2_T4_E12temp_storage+60];
	add.f32 	%f304, %f303, %f302;
	selp.f32 	%f305, %f304, %f302, %p52;
	setp.gt.u32 	%p53, %r6, 384;
	ld.shared.f32 	%f306, [_ZZN3cub18CUB_300001_SM_10006detail6reduce18DeviceReduceKernelINS2_10policy_hubIfjN4cuda3std3__44plusIfEEE10Policy1000EN6thrust24THRUST_300001_SM_1000_NS6detail15normal_iteratorINSD_10device_ptrIfEEEEjS9_fNS7_10__identityEEEvT0_PT3_T1_NS0_13GridEvenShareISN_EET2_T4_E12temp_storage+64];
	add.f32 	%f307, %f306, %f305;
	selp.f32 	%f308, %f307, %f305, %p53;
	setp.gt.u32 	%p54, %r6, 416;
	ld.shared.f32 	%f309, [_ZZN3cub18CUB_300001_SM_10006detail6reduce18DeviceReduceKernelINS2_10policy_hubIfjN4cuda3std3__44plusIfEEE10Policy1000EN6thrust24THRUST_300001_SM_1000_NS6detail15normal_iteratorINSD_10device_ptrIfEEEEjS9_fNS7_10__identityEEEvT0_PT3_T1_NS0_13GridEvenShareISN_EET2_T4_E12temp_storage+68];
	add.f32 	%f310, %f309, %f308;
	selp.f32 	%f311, %f310, %f308, %p54;
	setp.gt.u32 	%p55, %r6, 448;
	ld.shared.f32 	%f312, [_ZZN3cub18CUB_300001_SM_10006detail6reduce18DeviceReduceKernelINS2_10policy_hubIfjN4cuda3std3__44plusIfEEE10Policy1000EN6thrust24THRUST_300001_SM_1000_NS6detail15normal_iteratorINSD_10device_ptrIfEEEEjS9_fNS7_10__identityEEEvT0_PT3_T1_NS0_13GridEvenShareISN_EET2_T4_E12temp_storage+72];
	add.f32 	%f313, %f312, %f311;
	selp.f32 	%f314, %f313, %f311, %p55;
	setp.gt.u32 	%p56, %r6, 480;
	ld.shared.f32 	%f315, [_ZZN3cub18CUB_300001_SM_10006detail6reduce18DeviceReduceKernelINS2_10policy_hubIfjN4cuda3std3__44plusIfEEE10Policy1000EN6thrust24THRUST_300001_SM_1000_NS6detail15normal_iteratorINSD_10device_ptrIfEEEEjS9_fNS7_10__identityEEEvT0_PT3_T1_NS0_13GridEvenShareISN_EET2_T4_E12temp_storage+76];
	add.f32 	%f316, %f315, %f314;
	selp.f32 	%f379, %f316, %f314, %p56;
	bra.uni 	$L__BB19_48;
$L__BB19_26:
	mov.u32 	%r35, %tid.x;
	add.s32 	%r72, %r35, %r270;
	mul.wide.u32 	%rd4, %r72, 4;
	add.s64 	%rd5, %rd1, %rd4;
	ld.global.f32 	%f41, [%rd5];
	ld.global.f32 	%f42, [%rd5+2048];
	ld.global.f32 	%f43, [%rd5+4096];
	ld.global.f32 	%f44, [%rd5+6144];
	ld.global.f32 	%f45, [%rd5+8192];
	ld.global.f32 	%f46, [%rd5+10240];
	ld.global.f32 	%f47, [%rd5+12288];
	ld.global.f32 	%f48, [%rd5+14336];
	ld.global.f32 	%f49, [%rd5+16384];
	ld.global.f32 	%f50, [%rd5+18432];
	ld.global.f32 	%f51, [%rd5+20480];
	ld.global.f32 	%f52, [%rd5+22528];
	ld.global.f32 	%f53, [%rd5+24576];
	ld.global.f32 	%f54, [%rd5+26624];
	ld.global.f32 	%f55, [%rd5+28672];
	ld.global.f32 	%f56, [%rd5+30720];
	add.f32 	%f57, %f41, %f42;
	add.f32 	%f58, %f43, %f44;
	add.f32 	%f59, %f45, %f46;
	add.f32 	%f60, %f47, %f48;
	add.f32 	%f61, %f49, %f50;
	add.f32 	%f62, %f51, %f52;
	add.f32 	%f63, %f53, %f54;
	add.f32 	%f64, %f55, %f56;
	add.f32 	%f65, %f57, %f58;
	add.f32 	%f66, %f59, %f60;
	add.f32 	%f67, %f61, %f62;
	add.f32 	%f68, %f63, %f64;
	add.f32 	%f69, %f65, %f66;
	add.f32 	%f70, %f67, %f68;
	add.f32 	%f378, %f69, %f70;
	setp.lt.u32 	%p2, %r6, %r4;
	@%p2 bra 	$L__BB19_44;
	add.s32 	%r36, %r4, %r270;
	not.b32 	%r74, %r35;
	add.s32 	%r75, %r74, %r1;
	sub.s32 	%r76, %r75, %r4;
	sub.s32 	%r267, %r76, %r270;
	add.s32 	%r77, %r36, %r35;
	add.s32 	%r266, %r77, 4096;
	mov.b32 	%r269, 0;
	mov.u32 	%r268, %r36;
$L__BB19_28:
	add.s32 	%r270, %r270, %r4;
	add.s32 	%r79, %r1, -8192;
	setp.gt.u32 	%p3, %r270, %r79;
	@%p3 bra 	$L__BB19_30;
	add.s32 	%r80, %r35, %r270;
	mul.wide.u32 	%rd6, %r80, 4;
	add.s64 	%rd7, %rd1, %rd6;
	ld.global.f32 	%f71, [%rd7];
	ld.global.f32 	%f72, [%rd7+2048];
	ld.global.f32 	%f73, [%rd7+4096];
	ld.global.f32 	%f74, [%rd7+6144];
	ld.global.f32 	%f75, [%rd7+8192];
	ld.global.f32 	%f76, [%rd7+10240];
	ld.global.f32 	%f77, [%rd7+12288];
	ld.global.f32 	%f78, [%rd7+14336];
	ld.global.f32 	%f79, [%rd7+16384];
	ld.global.f32 	%f80, [%rd7+18432];
	ld.global.f32 	%f81, [%rd7+20480];
	ld.global.f32 	%f82, [%rd7+22528];
	ld.global.f32 	%f83, [%rd7+24576];
	ld.global.f32 	%f84, [%rd7+26624];
	ld.global.f32 	%f85, [%rd7+28672];
	ld.global.f32 	%f86, [%rd7+30720];
	add.f32 	%f87, %f378, %f71;
	add.f32 	%f88, %f72, %f73;
	add.f32 	%f89, %f74, %f75;
	add.f32 	%f90, %f76, %f77;
	add.f32 	%f91, %f78, %f79;
	add.f32 	%f92, %f80, %f81;
	add.f32 	%f93, %f82, %f83;
	add.f32 	%f94, %f84, %f85;
	add.f32 	%f95, %f87, %f88;
	add.f32 	%f96, %f89, %f90;
	add.f32 	%f97, %f91, %f92;
	add.f32 	%f98, %f93, %f94;
	add.f32 	%f99, %f95, %f96;
	add.f32 	%f100, %f97, %f98;
	add.f32 	%f101, %f99, %f100;
	add.f32 	%f378, %f101, %f86;
	sub.s32 	%r81, %r1, %r270;
	setp.lt.u32 	%p4, %r81, %r4;
	add.s32 	%r269, %r269, 1;
	add.s32 	%r268, %r268, %r4;
	sub.s32 	%r267, %r267, %r4;
	add.s32 	%r266, %r266, %r4;
	@%p4 bra 	$L__BB19_44;
	bra.uni 	$L__BB19_28;
$L__BB19_30:
	setp.le.u32 	%p5, %r1, %r270;
	sub.s32 	%r83, %r1, %r270;
	setp.ge.s32 	%p6, %r35, %r83;
	or.pred  	%p7, %p5, %p6;
	@%p7 bra 	$L__BB19_44;
	not.b32 	%r85, %r35;
	add.s32 	%r86, %r1, %r85;
	sub.s32 	%r87, %r86, %r36;
	mul.lo.s32 	%r88, %r2, %r269;
	shl.b32 	%r89, %r88, 13;
	sub.s32 	%r90, %r87, %r89;
	shr.u32 	%r91, %r90, 9;
	add.s32 	%r49, %r91, 1;
	and.b32  	%r50, %r49, 15;
	setp.lt.u32 	%p8, %r90, 7680;
	mov.u32 	%r275, %r35;
	@%p8 bra 	$L__BB19_35;
	or.b32  	%r273, %r35, 4096;
	shr.u32 	%r92, %r267, 9;
	add.s32 	%r93, %r92, 1;
	and.b32  	%r94, %r93, 16777200;
	neg.s32 	%r271, %r94;
$L__BB19_33:
	.pragma "nounroll";
	add.s32 	%r95, %r266, -4096;
	mul.wide.u32 	%rd8, %r95, 4;
	add.s64 	%rd9, %rd1, %rd8;
	ld.global.f32 	%f103, [%rd9];
	add.f32 	%f104, %f378, %f103;
	add.s32 	%r96, %r266, -3584;
	mul.wide.u32 	%rd10, %r96, 4;
	add.s64 	%rd11, %rd1, %rd10;
	ld.global.f32 	%f105, [%rd11];
	add.f32 	%f106, %f104, %f105;
	add.s32 	%r97, %r266, -3072;
	mul.wide.u32 	%rd12, %r97, 4;
	add.s64 	%rd13, %rd1, %rd12;
	ld.global.f32 	%f107, [%rd13];
	add.f32 	%f108, %f106, %f107;
	add.s32 	%r98, %r266, -2560;
	mul.wide.u32 	%rd14, %r98, 4;
	add.s64 	%rd15, %rd1, %rd14;
	ld.global.f32 	%f109, [%rd15];
	add.f32 	%f110, %f108, %f109;
	add.s32 	%r99, %r266, -2048;
	mul.wide.u32 	%rd16, %r99, 4;
	add.s64 	%rd17, %rd1, %rd16;
	ld.global.f32 	%f111, [%rd17];
	add.f32 	%f112, %f110, %f111;
	add.s32 	%r100, %r266, -1536;
	mul.wide.u32 	%rd18, %r100, 4;
	add.s64 	%rd19, %rd1, %rd18;
	ld.global.f32 	%f113, [%rd19];
	add.f32 	%f114, %f112, %f113;
	add.s32 	%r101, %r266, -1024;
	mul.wide.u32 	%rd20, %r101, 4;
	add.s64 	%rd21, %rd1, %rd20;
	ld.global.f32 	%f115, [%rd21];
	add.f32 	%f116, %f114, %f115;
	add.s32 	%r102, %r266, 3584;
	add.s32 	%r103, %r266, -512;
	mul.wide.u32 	%rd22, %r103, 4;
	add.s64 	%rd23, %rd1, %rd22;
	ld.global.f32 	%f117, [%rd23];
	add.f32 	%f118, %f116, %f117;
	mul.wide.u32 	%rd24, %r266, 4;
	add.s64 	%rd25, %rd1, %rd24;
	ld.global.f32 	%f119, [%rd25];
	add.f32 	%f120, %f118, %f119;
	add.s32 	%r104, %r266, 512;
	mul.wide.u32 	%rd26, %r104, 4;
	add.s64 	%rd27, %rd1, %rd26;
	ld.global.f32 	%f121, [%rd27];
	add.f32 	%f122, %f120, %f121;
	add.s32 	%r105, %r266, 1024;
	mul.wide.u32 	%rd28, %r105, 4;
	add.s64 	%rd29, %rd1, %rd28;
	ld.global.f32 	%f123, [%rd29];
	add.f32 	%f124, %f122, %f123;
	add.s32 	%r106, %r266, 1536;
	mul.wide.u32 	%rd30, %r106, 4;
	add.s64 	%rd31, %rd1, %rd30;
	ld.global.f32 	%f125, [%rd31];
	add.f32 	%f126, %f124, %f125;
	add.s32 	%r107, %r266, 2048;
	mul.wide.u32 	%rd32, %r107, 4;
	add.s64 	%rd33, %rd1, %rd32;
	ld.global.f32 	%f127, [%rd33];
	add.f32 	%f128, %f126, %f127;
	add.s32 	%r108, %r266, 2560;
	mul.wide.u32 	%rd34, %r108, 4;
	add.s64 	%rd35, %rd1, %rd34;
	ld.global.f32 	%f129, [%rd35];
	add.f32 	%f130, %f128, %f129;
	add.s32 	%r109, %r266, 3072;
	mul.wide.u32 	%rd36, %r109, 4;
	add.s64 	%rd37, %rd1, %rd36;
	ld.global.f32 	%f131, [%rd37];
	add.f32 	%f132, %f130, %f131;
	mul.wide.u32 	%rd38, %r102, 4;
	add.s64 	%rd39, %rd1, %rd38;
	ld.global.f32 	%f133, [%rd39];
	add.f32 	%f378, %f132, %f133;
	add.s32 	%r273, %r273, 8192;
	add.s32 	%r266, %r266, 8192;
	add.s32 	%r271, %r271, 16;
	setp.ne.s32 	%p9, %r271, 0;
	@%p9 bra 	$L__BB19_33;
	add.s32 	%r275, %r273, -4096;
$L__BB19_35:
	setp.eq.s32 	%p10, %r50, 0;
	@%p10 bra 	$L__BB19_44;
	and.b32  	%r61, %r49, 7;
	setp.lt.u32 	%p11, %r50, 8;
	@%p11 bra 	$L__BB19_38;
	add.s32 	%r110, %r275, %r270;
	mul.wide.u32 	%rd40, %r110, 4;
	add.s64 	%rd41, %rd1, %rd40;
	ld.global.f32 	%f135, [%rd41];
	add.f32 	%f136, %f378, %f135;
	add.s32 	%r111, %r110, 512;
	mul.wide.u32 	%rd42, %r111, 4;
	add.s64 	%rd43, %rd1, %rd42;
	ld.global.f32 	%f137, [%rd43];
	add.f32 	%f138, %f136, %f137;
	add.s32 	%r112, %r110, 1024;
	mul.wide.u32 	%rd44, %r112, 4;
	add.s64 	%rd45, %rd1, %rd44;
	ld.global.f32 	%f139, [%rd45];
	add.f32 	%f140, %f138, %f139;
	add.s32 	%r113, %r110, 1536;
	mul.wide.u32 	%rd46, %r113, 4;
	add.s64 	%rd47, %rd1, %rd46;
	ld.global.f32 	%f141, [%rd47];
	add.f32 	%f142, %f140, %f141;
	add.s32 	%r114, %r110, 2048;
	mul.wide.u32 	%rd48, %r114, 4;
	add.s64 	%rd49, %rd1, %rd48;
	ld.global.f32 	%f143, [%rd49];
	add.f32 	%f144, %f142, %f143;
	add.s32 	%r115, %r110, 2560;
	mul.wide.u32 	%rd50, %r115, 4;
	add.s64 	%rd51, %rd1, %rd50;
	ld.global.f32 	%f145, [%rd51];
	add.f32 	%f146, %f144, %f145;
	add.s32 	%r116, %r110, 3072;
	mul.wide.u32 	%rd52, %r116, 4;
	add.s64 	%rd53, %rd1, %rd52;
	ld.global.f32 	%f147, [%rd53];
	add.f32 	%f148, %f146, %f147;
	add.s32 	%r117, %r110, 3584;
	mul.wide.u32 	%rd54, %r117, 4;
	add.s64 	%rd55, %rd1, %rd54;
	ld.global.f32 	%f149, [%rd55];
	add.f32 	%f378, %f148, %f149;
	add.s32 	%r275, %r275, 4096;
$L__BB19_38:
	setp.eq.s32 	%p12, %r61, 0;
	@%p12 bra 	$L__BB19_44;
	setp.lt.u32 	%p13, %r61, 4;
	@%p13 bra 	$L__BB19_41;
	add.s32 	%r118, %r275, %r270;
	mul.wide.u32 	%rd56, %r118, 4;
	add.s64 	%rd57, %rd1, %rd56;
	ld.global.f32 	%f151, [%rd57];
	add.f32 	%f152, %f378, %f151;
	add.s32 	%r119, %r118, 512;
	mul.wide.u32 	%rd58, %r119, 4;
	add.s64 	%rd59, %rd1, %rd58;
	ld.global.f32 	%f153, [%rd59];
	add.f32 	%f154, %f152, %f153;
	add.s32 	%r120, %r118, 1024;
	mul.wide.u32 	%rd60, %r120, 4;
	add.s64 	%rd61, %rd1, %rd60;
	ld.global.f32 	%f155, [%rd61];
	add.f32 	%f156, %f154, %f155;
	add.s32 	%r121, %r118, 1536;
	mul.wide.u32 	%rd62, %r121, 4;
	add.s64 	%rd63, %rd1, %rd62;
	ld.global.f32 	%f157, [%rd63];
	add.f32 	%f378, %f156, %f157;
	add.s32 	%r275, %r275, 2048;
$L__BB19_41:
	and.b32  	%r122, %r49, 3;
	setp.eq.s32 	%p14, %r122, 0;
	@%p14 bra 	$L__BB19_44;
	add.s32 	%r278, %r275, %r268;
	cvt.u16.u32 	%rs1, %r267;
	shr.u16 	%rs2, %rs1, 9;
	add.s16 	%rs3, %rs2, 1;
	cvt.u32.u16 	%r123, %rs3;
	and.b32  	%r124, %r123, 3;
	neg.s32 	%r277, %r124;
$L__BB19_43:
	.pragma "nounroll";
	mul.wide.u32 	%rd64, %r278, 4;
	add.s64 	%rd65, %rd1, %rd64;
	ld.global.f32 	%f158, [%rd65];
	add.f32 	%f378, %f378, %f158;
	add.s32 	%r278, %r278, 512;
	add.s32 	%r277, %r277, 1;
	setp.ne.s32 	%p15, %r277, 0;
	@%p15 bra 	$L__BB19_43;
$L__BB19_44:
	// begin inline asm
	mov.u32 %r125, %laneid;
	// end inline asm
	mov.b32 	%r127, %f378;
	mov.b32 	%r128, 1;
	mov.b32 	%r149, 31;
	mov.b32 	%r150, -1;
	// begin inline asm
	shfl.sync.down.b32 %r126, %r127, %r128, %r149, %r150;
	// end inline asm
	setp.gt.s32 	%p16, %r125, 30;
	mov.b32 	%f159, %r126;
	add.f32 	%f160, %f378, %f159;
	selp.f32 	%f161, %f378, %f160, %p16;
	mov.b32 	%r132, %f161;
	mov.b32 	%r133, 2;
	// begin inline asm
	shfl.sync.down.b32 %r131, %r132, %r133, %r149, %r150;
	// end inline asm
	setp.gt.s32 	%p17, %r125, 29;
	mov.b32 	%f162, %r131;
	add.f32 	%f163, %f161, %f162;
	selp.f32 	%f164, %f161, %f163, %p17;
	mov.b32 	%r137, %f164;
	mov.b32 	%r138, 4;
	// begin inline asm
	shfl.sync.down.b32 %r136, %r137, %r138, %r149, %r150;
	// end inline asm
	setp.gt.s32 	%p18, %r125, 27;
	mov.b32 	%f165, %r136;
	add.f32 	%f166, %f164, %f165;
	selp.f32 	%f167, %f164, %f166, %p18;
	mov.b32 	%r142, %f167;
	mov.b32 	%r143, 8;
	// begin inline asm
	shfl.sync.down.b32 %r141, %r142, %r143, %r149, %r150;
	// end inline asm
	setp.gt.s32 	%p19, %r125, 23;
	mov.b32 	%f168, %r141;
	add.f32 	%f169, %f167, %f168;
	selp.f32 	%f170, %f167, %f169, %p19;
	mov.b32 	%r147, %f170;
	mov.b32 	%r148, 16;
	// begin inline asm
	shfl.sync.down.b32 %r146, %r147, %r148, %r149, %r150;
	// end inline asm
	setp.gt.s32 	%p20, %r125, 15;
	mov.b32 	%f171, %r146;
	add.f32 	%f37, %f170, %f171;
	selp.f32 	%f379, %f170, %f37, %p20;
	setp.ne.s32 	%p21, %r125, 0;
	@%p21 bra 	$L__BB19_46;
	shr.u32 	%r151, %r35, 3;
	and.b32  	%r152, %r151, 124;
	mov.u32 	%r153, _ZZN3cub18CUB_300001_SM_10006detail6reduce18DeviceReduceKernelINS2_10policy_hubIfjN4cuda3std3__44plusIfEEE10Policy1000EN6thrust24THRUST_300001_SM_1000_NS6detail15normal_iteratorINSD_10device_ptrIfEEEEjS9_fNS7_10__identityEEEvT0_PT3_T1_NS0_13GridEvenShareISN_EET2_T4_E12temp_storage;
	add.s32 	%r154, %r153, %r152;
	st.shared.f32 	[%r154+16], %f37;
$L__BB19_46:
	bar.sync 	0;
	setp.ne.s32 	%p22, %r35, 0;
	@%p22 bra 	$L__BB19_48;
	ld.shared.f32 	%f172, [_ZZN3cub18CUB_300001_SM_10006detail6reduce18DeviceReduceKernelINS2_10policy_hubIfjN4cuda3std3__44plusIfEEE10Policy1000EN6thrust24THRUST_300001_SM_1000_NS6detail15normal_iteratorINSD_10device_ptrIfEEEEjS9_fNS7_10__identityEEEvT0_PT3_T1_NS0_13GridEvenShareISN_EET2_T4_E12temp_storage+20];
	add.f32 	%f173, %f379, %f172;
	ld.shared.f32 	%f174, [_ZZN3cub18CUB_300001_SM_10006detail6reduce18DeviceReduceKernelINS2_10policy_hubIfjN4cuda3std3__44plusIfEEE10Policy1000EN6thrust24THRUST_300001_SM_1000_NS6detail15normal_iteratorINSD_10device_ptrIfEEEEjS9_fNS7_10__identityEEEvT0_PT3_T1_NS0_13GridEvenShareISN_EET2_T4_E12temp_storage+24];
	add.f32 	%f175, %f173, %f174;
	ld.shared.f32 	%f176, [_ZZN3cub18CUB_300001_SM_10006detail6reduce18DeviceReduceKernelINS2_10policy_hubIfjN4cuda3std3__44plusIfEEE10Policy1000EN6thrust24THRUST_300001_SM_1000_NS6detail15normal_iteratorINSD_10device_ptrIfEEEEjS9_fNS7_10__identityEEEvT0_PT3_T1_NS0_13GridEvenShareISN_EET2_T4_E12temp_storage+28];
	add.f32 	%f177, %f175, %f176;
	ld.shared.f32 	%f178, [_ZZN3cub18CUB_300001_SM_10006detail6reduce18DeviceReduceKernelINS2_10policy_hubIfjN4cuda3std3__44plusIfEEE10Policy1000EN6thrust24THRUST_300001_SM_1000_NS6detail15normal_iteratorINSD_10device_ptrIfEEEEjS9_fNS7_10__identityEEEvT0_PT3_T1_NS0_13GridEvenShareISN_EET2_T4_E12temp_storage+32];
	add.f32 	%f179, %f177, %f178;
	ld.shared.f32 	%f180, [_ZZN3cub18CUB_300001_SM_10006detail6reduce18DeviceReduceKernelINS2_10policy_hubIfjN4cuda3std3__44plusIfEEE10Policy1000EN6thrust24THRUST_300001_SM_1000_NS6detail15normal_iteratorINSD_10device_ptrIfEEEEjS9_fNS7_10__identityEEEvT0_PT3_T1_NS0_13GridEvenShareISN_EET2_T4_E12temp_storage+36];
	add.f32 	%f181, %f179, %f180;
	ld.shared.f32 	%f182, [_ZZN3cub18CUB_300001_SM_10006detail6reduce18DeviceReduceKernelINS2_10policy_hubIfjN4cuda3std3__44plusIfEEE10Policy1000EN6thrust24THRUST_300001_SM_1000_NS6detail15normal_iteratorINSD_10device_ptrIfEEEEjS9_fNS7_10__identityEEEvT0_PT3_T1_NS0_13GridEvenShareISN_EET2_T4_E12temp_storage+40];
	add.f32 	%f183, %f181, %f182;
	ld.shared.f32 	%f184, [_ZZN3cub18CUB_300001_SM_10006detail6reduce18DeviceReduceKernelINS2_10policy_hubIfjN4cuda3std3__44plusIfEEE10Policy1000EN6thrust24THRUST_300001_SM_1000_NS6detail15normal_iteratorINSD_10device_ptrIfEEEEjS9_fNS7_10__identityEEEvT0_PT3_T1_NS0_13GridEvenShareISN_EET2_T4_E12temp_storage+44];
	add.f32 	%f185, %f183, %f184;
	ld.shared.f32 	%f186, [_ZZN3cub18CUB_300001_SM_10006detail6reduce18DeviceReduceKernelINS2_10policy_hubIfjN4cuda3std3__44plusIfEEE10Policy1000EN6thrust24THRUST_300001_SM_1000_NS6detail15normal_iteratorINSD_10device_ptrIfEEEEjS9_fNS7_10__identityEEEvT0_PT3_T1_NS0_13GridEvenShareISN_EET2_T4_E12temp_storage+48];
	add.f32 	%f187, %f185, %f186;
	ld.shared.f32 	%f188, [_ZZN3cub18CUB_300001_SM_10006detail6reduce18DeviceReduceKernelINS2_10policy_hubIfjN4cuda3std3__44plusIfEEE10Policy1000EN6thrust24THRUST_300001_SM_1000_NS6detail15normal_iteratorINSD_10device_ptrIfEEEEjS9_fNS7_10__identityEEEvT0_PT3_T1_NS0_13GridEvenShareISN_EET2_T4_E12temp_storage+52];
	add.f32 	%f189, %f187, %f188;
	ld.shared.f32 	%f190, [_ZZN3cub18CUB_300001_SM_10006detail6reduce18DeviceReduceKernelINS2_10policy_hubIfjN4cuda3std3__44plusIfEEE10Policy1000EN6thrust24THRUST_300001_SM_1000_NS6detail15normal_iteratorINSD_10device_ptrIfEEEEjS9_fNS7_10__identityEEEvT0_PT3_T1_NS0_13GridEvenShareISN_EET2_T4_E12temp_storage+56];
	add.f32 	%f191, %f189, %f190;
	ld.shared.f32 	%f192, [_ZZN3cub18CUB_300001_SM_10006detail6reduce18DeviceReduceKernelINS2_10policy_hubIfjN4cuda3std3__44plusIfEEE10Policy1000EN6thrust24THRUST_300001_SM_1000_NS6detail15normal_iteratorINSD_10device_ptrIfEEEEjS9_fNS7_10__identityEEEvT0_PT3_T1_NS0_13GridEvenShareISN_EET2_T4_E12temp_storage+60];
	add.f32 	%f193, %f191, %f192;
	ld.shared.f32 	%f194, [_ZZN3cub18CUB_300001_SM_10006detail6reduce18DeviceReduceKernelINS2_10policy_hubIfjN4cuda3std3__44plusIfEEE10Policy1000EN6thrust24THRUST_300001_SM_1000_NS6detail15normal_iteratorINSD_10device_ptrIfEEEEjS9_fNS7_10__identityEEEvT0_PT3_T1_NS0_13GridEvenShareISN_EET2_T4_E12temp_storage+64];
	add.f32 	%f195, %f193, %f194;
	ld.shared.f32 	%f196, [_ZZN3cub18CUB_300001_SM_10006detail6reduce18DeviceReduceKernelINS2_10policy_hubIfjN4cuda3std3__44plusIfEEE10Policy1000EN6thrust24THRUST_300001_SM_1000_NS6detail15normal_iteratorINSD_10device_ptrIfEEEEjS9_fNS7_10__identityEEEvT0_PT3_T1_NS0_13GridEvenShareISN_EET2_T4_E12temp_storage+68];
	add.f32 	%f197, %f195, %f196;
	ld.shared.f32 	%f198, [_ZZN3cub18CUB_300001_SM_10006detail6reduce18DeviceReduceKernelINS2_10policy_hubIfjN4cuda3std3__44plusIfEEE10Policy1000EN6thrust24THRUST_300001_SM_1000_NS6detail15normal_iteratorINSD_10device_ptrIfEEEEjS9_fNS7_10__identityEEEvT0_PT3_T1_NS0_13GridEvenShareISN_EET2_T4_E12temp_storage+72];
	add.f32 	%f199, %f197, %f198;
	ld.shared.f32 	%f200, [_ZZN3cub18CUB_300001_SM_10006detail6reduce18DeviceReduceKernelINS2_10policy_hubIfjN4cuda3std3__44plusIfEEE10Policy1000EN6thrust24THRUST_300001_SM_1000_NS6detail15normal_iteratorINSD_10device_ptrIfEEEEjS9_fNS7_10__identityEEEvT0_PT3_T1_NS0_13GridEvenShareISN_EET2_T4_E12temp_storage+76];
	add.f32 	%f379, %f199, %f200;
$L__BB19_48:
	mov.u32 	%r256, %tid.x;
	setp.ne.s32 	%p64, %r256, 0;
	@%p64 bra 	$L__BB19_50;
	ld.param.u64 	%rd129, [_ZN3cub18CUB_300001_SM_10006detail6reduce18DeviceReduceKernelINS2_10policy_hubIfjN4cuda3std3__44plusIfEEE10Policy1000EN6thrust24THRUST_300001_SM_1000_NS6detail15normal_iteratorINSD_10device_ptrIfEEEEjS9_fNS7_10__identityEEEvT0_PT3_T1_NS0_13GridEvenShareISN_EET2_T4__param_1];
	cvta.to.global.u64 	%rd126, %rd129;
	mul.wide.u32 	%rd127, %r3, 4;
	add.s64 	%rd128, %rd126, %rd127;
	st.global.f32 	[%rd128], %f379;
$L__BB19_50:
	ret;

}
	// .globl	_ZN3cub18CUB_300001_SM_10006detail6reduce28DeviceReduceSingleTileKernelINS2_10policy_hubIfjN4cuda3std3__44plusIfEEE10Policy1000EPfSC_iS9_ffNS7_10__identityEEEvT0_T1_T2_T3_T4_T6_
.visible .entry _ZN3cub18CUB_300001_SM_10006detail6reduce28DeviceReduceSingleTileKernelINS2_10policy_hubIfjN4cuda3std3__44plusIfEEE10Policy1000EPfSC_iS9_ffNS7_10__identityEEEvT0_T1_T2_T3_T4_T6_(
	.param .u64 .ptr .align 1 _ZN3cub18CUB_300001_SM_10006detail6reduce28DeviceReduceSingleTileKernelINS2_10policy_hubIfjN4cuda3std3__44plusIfEEE10Policy1000EPfSC_iS9_ffNS7_10__identityEEEvT0_T1_T2_T3_T4_T6__param_0,
	.param .u64 .ptr .align 1 _ZN3cub18CUB_300001_SM_10006detail6reduce28DeviceReduceSingleTileKernelINS2_10policy_hubIfjN4cuda3std3__44plusIfEEE10Policy1000EPfSC_iS9_ffNS7_10__identityEEEvT0_T1_T2_T3_T4_T6__param_1,
	.param .u32 _ZN3cub18CUB_300001_SM_10006detail6reduce28DeviceReduceSingleTileKernelINS2_10policy_hubIfjN4cuda3std3__44plusIfEEE10Policy1000EPfSC_iS9_ffNS7_10__identityEEEvT0_T1_T2_T3_T4_T6__param_2,
	.param .align 1 .b8 _ZN3cub18CUB_300001_SM_10006detail6reduce28DeviceReduceSingleTileKernelINS2_10policy_hubIfjN4cuda3std3__44plusIfEEE10Policy1000EPfSC_iS9_ffNS7_10__identityEEEvT0_T1_T2_T3_T4_T6__param_3[1],
	.param .f32 _ZN3cub18CUB_300001_SM_10006detail6reduce28DeviceReduceSingleTileKernelINS2_10policy_hubIfjN4cuda3std3__44plusIfEEE10Policy1000EPfSC_iS9_ffNS7_10__identityEEEvT0_T1_T2_T3_T4_T6__param_4,
	.param .align 1 .b8 _ZN3cub18CUB_300001_SM_10006detail6reduce28DeviceReduceSingleTileKernelINS2_10policy_hubIfjN4cuda3std3__44plusIfEEE10Policy1000EPfSC_iS9_ffNS7_10__identityEEEvT0_T1_T2_T3_T4_T6__param_5[1]
)
.maxntid 512
.minnctapersm 1
{
	.reg .pred 	%p<113>;
	.reg .b32 	%r<407>;
	.reg .b32 	%f<531>;
	.reg .b64 	%rd<133>;
	// demoted variable
	.shared .align 4 .b8 _ZZN3cub18CUB_300001_SM_10006detail6reduce28DeviceReduceSingleTileKernelINS2_10policy_hubIfjN4cuda3std3__44plusIfEEE10Policy1000EPfSC_iS9_ffNS7_10__identityEEEvT0_T1_T2_T3_T4_T6_E12temp_storage[84];
	ld.param.u64 	%rd16, [_ZN3cub18CUB_300001_SM_10006detail6reduce28DeviceReduceSingleTileKernelINS2_10policy_hubIfjN4cuda3std3__44plusIfEEE10Policy1000EPfSC_iS9_ffNS7_10__identityEEEvT0_T1_T2_T3_T4_T6__param_0];
	ld.param.u64 	%rd17, [_ZN3cub18CUB_300001_SM_10006detail6reduce28DeviceReduceSingleTileKernelINS2_10policy_hubIfjN4cuda3std3__44plusIfEEE10Policy1000EPfSC_iS9_ffNS7_10__identityEEEvT0_T1_T2_T3_T4_T6__param_1];
	ld.param.u32 	%r67, [_ZN3cub18CUB_300001_SM_10006detail6reduce28DeviceReduceSingleTileKernelINS2_10policy_hubIfjN4cuda3std3__44plusIfEEE10Policy1000EPfSC_iS9_ffNS7_10__identityEEEvT0_T1_T2_T3_T4_T6__param_2];
	ld.param.f32 	%f58, [_ZN3cub18CUB_300001_SM_10006detail6reduce28DeviceReduceSingleTileKernelINS2_10policy_hubIfjN4cuda3std3__44plusIfEEE10Policy1000EPfSC_iS9_ffNS7_10__identityEEEvT0_T1_T2_T3_T4_T6__param_4];
	cvta.to.global.u64 	%rd1, %rd17;
	setp.ne.s32 	%p1, %r67, 0;
	@%p1 bra 	$L__BB20_3;
	mov.u32 	%r380, %tid.x;
	setp.ne.s32 	%p112, %r380, 0;
	@%p112 bra 	$L__BB20_74;
	st.global.f32 	[%rd1], %f58;
	bra.uni 	$L__BB20_74;
$L__BB20_3:
	and.b64  	%rd18, %rd16, 7;
	setp.ne.s64 	%p2, %rd18, 0;
	@%p2 bra 	$L__BB20_38;
	setp.gt.s32 	%p57, %r67, 8191;
	@%p57 bra 	$L__BB20_22;
	mov.u32 	%r1, %tid.x;
	setp.ge.s32 	%p74, %r1, %r67;
	mov.f32 	%f509, 0f00000000;
	mov.u32 	%r384, %r1;
	@%p74 bra 	$L__BB20_7;
	mul.wide.u32 	%rd121, %r1, 4;
	add.s64 	%rd120, %rd16, %rd121;
	// begin inline asm
	ld.global.nc.u32 %r300, [%rd120];
	// end inline asm
	mov.b32 	%f509, %r300;
	add.s32 	%r384, %r1, 512;
$L__BB20_7:
	setp.ge.s32 	%p75, %r384, %r67;
	@%p75 bra 	$L__BB20_13;
	not.b32 	%r301, %r384;
	add.s32 	%r4, %r67, %r301;
	and.b32  	%r302, %r4, 1536;
	setp.eq.s32 	%p76, %r302, 1536;
	@%p76 bra 	$L__BB20_11;
	mul.wide.u32 	%rd122, %r384, 4;
	add.s64 	%rd129, %rd16, %rd122;
	shr.u32 	%r303, %r4, 9;
	add.s32 	%r304, %r303, 1;
	and.b32  	%r305, %r304, 3;
	neg.s32 	%r382, %r305;
$L__BB20_10:
	.pragma "nounroll";
	// begin inline asm
	ld.global.nc.u32 %r306, [%rd129];
	// end inline asm
	mov.b32 	%f395, %r306;
	add.f32 	%f509, %f509, %f395;
	add.s32 	%r384, %r384, 512;
	add.s64 	%rd129, %rd129, 2048;
	add.s32 	%r382, %r382, 1;
	setp.ne.s32 	%p77, %r382, 0;
	@%p77 bra 	$L__BB20_10;
$L__BB20_11:
	setp.lt.u32 	%p78, %r4, 1536;
	@%p78 bra 	$L__BB20_13;
$L__BB20_12:
	mul.wide.s32 	%rd128, %r384, 4;
	add.s64 	%rd124, %rd16, %rd128;
	// begin inline asm
	ld.global.nc.u32 %r307, [%rd124];
	// end inline asm
	mov.b32 	%f396, %r307;
	add.f32 	%f397, %f509, %f396;
	add.s64 	%rd125, %rd124, 2048;
	// begin inline asm
	ld.global.nc.u32 %r308, [%rd125];
	// end inline asm
	mov.b32 	%f398, %r308;
	add.f32 	%f399, %f397, %f398;
	add.s64 	%rd126, %rd124, 4096;
	// begin inline asm
	ld.global.nc.u32 %r309, [%rd126];
	// end inline asm
	mov.b32 	%f400, %r309;
	add.f32 	%f401, %f399, %f400;
	add.s64 	%rd127, %rd124, 6144;
	// begin inline asm
	ld.global.nc.u32 %r310, [%rd127];
	// end inline asm
	mov.b32 	%f402, %r310;
	add.f32 	%f509, %f401, %f402;
	add.s32 	%r384, %r384, 2048;
	setp.lt.s32 	%p79, %r384, %r67;
	@%p79 bra 	$L__BB20_12;
$L__BB20_13:
	setp.lt.s32 	%p80, %r67, 512;
	@%p80 bra 	$L__BB20_18;
	// begin inline asm
	mov.u32 %r349, %laneid;
	// end inline asm
	mov.b32 	%r351, %f509;
	mov.b32 	%r352, 1;
	mov.b32 	%r373, 31;
	mov.b32 	%r374, -1;
	// begin inline asm
	shfl.sync.down.b32 %r350, %r351, %r352, %r373, %r374;
	// end inline asm
	setp.gt.s32 	%p104, %r349, 30;
	mov.b32 	%f461, %r350;
	add.f32 	%f462, %f509, %f461;
	selp.f32 	%f463, %f509, %f462, %p104;
	mov.b32 	%r356, %f463;
	mov.b32 	%r357, 2;
	// begin inline asm
	shfl.sync.down.b32 %r355, %r356, %r357, %r373, %r374;
	// end inline asm
	setp.gt.s32 	%p105, %r349, 29;
	mov.b32 	%f464, %r355;
	add.f32 	%f465, %f463, %f464;
	selp.f32 	%f466, %f463, %f465, %p105;
	mov.b32 	%r361, %f466;
	mov.b32 	%r362, 4;
	// begin inline asm
	shfl.sync.down.b32 %r360, %r361, %r362, %r373, %r374;
	// end inline asm
	setp.gt.s32 	%p106, %r349, 27;
	mov.b32 	%f467, %r360;
	add.f32 	%f468, %f466, %f467;
	selp.f32 	%f469, %f466, %f468, %p106;
	mov.b32 	%r366, %f469;
	mov.b32 	%r367, 8;
	// begin inline asm
	shfl.sync.down.b32 %r365, %r366, %r367, %r373, %r374;
	// end inline asm
	setp.gt.s32 	%p107, %r349, 23;
	mov.b32 	%f470, %r365;
	add.f32 	%f471, %f469, %f470;
	selp.f32 	%f472, %f469, %f471, %p107;
	mov.b32 	%r371, %f472;
	mov.b32 	%r372, 16;
	// begin inline asm
	shfl.sync.down.b32 %r370, %r371, %r372, %r373, %r374;
	// end inline asm
	setp.gt.s32 	%p108, %r349, 15;
	mov.b32 	%f473, %r370;
	add.f32 	%f10, %f472, %f473;
	selp.f32 	%f530, %f472, %f10, %p108;
	setp.ne.s32 	%p109, %r349, 0;
	@%p109 bra 	$L__BB20_16;
	shr.u32 	%r375, %r1, 3;
	and.b32  	%r376, %r375, 124;
	mov.u32 	%r377, _ZZN3cub18CUB_300001_SM_10006detail6reduce28DeviceReduceSingleTileKernelINS2_10policy_hubIfjN4cuda3std3__44plusIfEEE10Policy1000EPfSC_iS9_ffNS7_10__identityEEEvT0_T1_T2_T3_T4_T6_E12temp_storage;
	add.s32 	%r378, %r377, %r376;
	st.shared.f32 	[%r378+16], %f10;
$L__BB20_16:
	bar.sync 	0;
	setp.ne.s32 	%p110, %r1, 0;
	@%p110 bra 	$L__BB20_72;
	ld.shared.f32 	%f474, [_ZZN3cub18CUB_300001_SM_10006detail6reduce28DeviceReduceSingleTileKernelINS2_10policy_hubIfjN4cuda3std3__44plusIfEEE10Policy1000EPfSC_iS9_ffNS7_10__identityEEEvT0_T1_T2_T3_T4_T6_E12temp_storage+20];
	add.f32 	%f475, %f530, %f474;
	ld.shared.f32 	%f476, [_ZZN3cub18CUB_300001_SM_10006detail6reduce28DeviceReduceSingleTileKernelINS2_10policy_hubIfjN4cuda3std3__44plusIfEEE10Policy1000EPfSC_iS9_ffNS7_10__identityEEEvT0_T1_T2_T3_T4_T6_E12temp_storage+24];
	add.f32 	%f477, %f475, %f476;
	ld.shared.f32 	%f478, [_ZZN3cub18CUB_300001_SM_10006detail6reduce28DeviceReduceSingleTileKernelINS2_10policy_hubIfjN4cuda3std3__44plusIfEEE10Policy1000EPfSC_iS9_ffNS7_10__identityEEEvT0_T1_T2_T3_T4_T6_E12temp_storage+28];
	add.f32 	%f479, %f477, %f478;
	ld.shared.f32 	%f480, [_ZZN3cub18CUB_300001_SM_10006detail6reduce28DeviceReduceSingleTileKernelINS2_10policy_hubIfjN4cuda3std3__44plusIfEEE10Policy1000EPfSC_iS9_ffNS7_10__identityEEEvT0_T1_T2_T3_T4_T6_E12temp_storage+32];
	add.f32 	%f481, %f479, %f480;
	ld.shared.f32 	%f482, [_ZZN3cub18CUB_300001_SM_10006detail6reduce28DeviceReduceSingleTileKernelINS2_10policy_hubIfjN4cuda3std3__44plusIfEEE10Policy1000EPfSC_iS9_ffNS7_10__identityEEEvT0_T1_T2_T3_T4_T6_E12temp_storage+36];
	add.f32 	%f483, %f481, %f482;
	ld.shared.f32 	%f484, [_ZZN3cub18CUB_300001_SM_10006detail6reduce28DeviceReduceSingleTileKernelINS2_10policy_hubIfjN4cuda3std3__44plusIfEEE10Policy1000EPfSC_iS9_ffNS7_10__identityEEEvT0_T1_T2_T3_T4_T6_E12temp_storage+40];
	add.f32 	%f485, %f483, %f484;
	ld.shared.f32 	%f486, [_ZZN3cub18CUB_300001_SM_10006detail6reduce28DeviceReduceSingleTileKernelINS2_10policy_hubIfjN4cuda3std3__44plusIfEEE10Policy1000EPfSC_iS9_ffNS7_10__identityEEEvT0_T1_T2_T3_T4_T6_E12temp_storage+44];
	add.f32 	%f487, %f485, %f486;
	ld.shared.f32 	%f488, [_ZZN3cub18CUB_300001_SM_10006detail6reduce28DeviceReduceSingleTileKernelINS2_10policy_hubIfjN4cuda3std3__44plusIfEEE10Policy1000EPfSC_iS9_ffNS7_10__identityEEEvT0_T1_T2_T3_T4_T6_E12temp_storage+48];
	add.f32 	%f489, %f487, %f488;
	ld.shared.f32 	%f490, [_ZZN3cub18CUB_300001_SM_10006detail6reduce28DeviceReduceSingleTileKernelINS2_10policy_hubIfjN4cuda3std3__44plusIfEEE10Policy1000EPfSC_iS9_ffNS7_10__identityEEEvT0_T1_T2_T3_T4_T6_E12temp_storage+52];
	add.f32 	%f491, %f489, %f490;
	ld.shared.f32 	%f492, [_ZZN3cub18CUB_300001_SM_10006detail6reduce28DeviceReduceSingleTileKernelINS2_10policy_hubIfjN4cuda3std3__44plusIfEEE10Policy1000EPfSC_iS9_ffNS7_10__identityEEEvT0_T1_T2_T3_T4_T6_E12temp_storage+56];
	add.f32 	%f493, %f491, %f492;
	ld.shared.f32 	%f494, [_ZZN3cub18CUB_300001_SM_10006detail6reduce28DeviceReduceSingleTileKernelINS2_10policy_hubIfjN4cuda3std3__44plusIfEEE10Policy1000EPfSC_iS9_ffNS7_10__identityEEEvT0_T1_T2_T3_T4_T6_E12temp_storage+60];
	add.f32 	%f495, %f493, %f494;
	ld.shared.f32 	%f496, [_ZZN3cub18CUB_300001_SM_10006detail6reduce28DeviceReduceSingleTileKernelINS2_10policy_hubIfjN4cuda3std3__44plusIfEEE10Policy1000EPfSC_iS9_ffNS7_10__identityEEEvT0_T1_T2_T3_T4_T6_E12temp_storage+64];
	add.f32 	%f497, %f495, %f496;
	ld.shared.f32 	%f498, [_ZZN3cub18CUB_300001_SM_10006detail6reduce28DeviceReduceSingleTileKernelINS2_10policy_hubIfjN4cuda3std3__44plusIfEEE10Policy1000EPfSC_iS9_ffNS7_10__identityEEEvT0_T1_T2_T3_T4_T6_E12temp_storage+68];
	add.f32 	%f499, %f497, %f498;
	ld.shared.f32 	%f500, [_ZZN3cub18CUB_300001_SM_10006detail6reduce28DeviceReduceSingleTileKernelINS2_10policy_hubIfjN4cuda3std3__44plusIfEEE10Policy1000EPfSC_iS9_ffNS7_10__identityEEEvT0_T1_T2_T3_T4_T6_E12temp_storage+72];
	add.f32 	%f501, %f499, %f500;
	ld.shared.f32 	%f502, [_ZZN3cub18CUB_300001_SM_10006detail6reduce28DeviceReduceSingleTileKernelINS2_10policy_hubIfjN4cuda3std3__44plusIfEEE10Policy1000EPfSC_iS9_ffNS7_10__identityEEEvT0_T1_T2_T3_T4_T6_E12temp_storage+76];
	add.f32 	%f530, %f501, %f502;
	bra.uni 	$L__BB20_72;
$L__BB20_18:
	// begin inline asm
	mov.u32 %r311, %laneid;
	// end inline asm
	and.b32  	%r337, %r1, 992;
	add.s32 	%r338, %r337, 32;
	setp.gt.s32 	%p81, %r338, %r67;
	not.b32 	%r339, %r337;
	add.s32 	%r340, %r67, %r339;
	selp.b32 	%r335, %r340, 31, %p81;
	mov.b32 	%r313, %f509;
	mov.b32 	%r314, 1;
	mov.b32 	%r336, -1;
	// begin inline asm
	shfl.sync.down.b32 %r312, %r313, %r314, %r335, %r336;
	// end inline asm
	setp.lt.s32 	%p82, %r311, %r335;
	mov.b32 	%f403, %r312;
	add.f32 	%f404, %f509, %f403;
	selp.f32 	%f405, %f404, %f509, %p82;
	mov.b32 	%r318, %f405;
	mov.b32 	%r319, 2;
	// begin inline asm
	shfl.sync.down.b32 %r317, %r318, %r319, %r335, %r336;
	// end inline asm
	add.s32 	%r341, %r311, 2;
	setp.gt.s32 	%p83, %r341, %r335;
	mov.b32 	%f406, %r317;
	add.f32 	%f407, %f405, %f406;
	selp.f32 	%f408, %f405, %f407, %p83;
	mov.b32 	%r323, %f408;
	mov.b32 	%r324, 4;
	// begin inline asm
	shfl.sync.down.b32 %r322, %r323, %r324, %r335, %r336;
	// end inline asm
	add.s32 	%r342, %r311, 4;
	setp.gt.s32 	%p84, %r342, %r335;
	mov.b32 	%f409, %r322;
	add.f32 	%f410, %f408, %f409;
	selp.f32 	%f411, %f408, %f410, %p84;
	mov.b32 	%r328, %f411;
	mov.b32 	%r329, 8;
	// begin inline asm
	shfl.sync.down.b32 %r327, %r328, %r329, %r335, %r336;
	// end inline asm
	add.s32 	%r343, %r311, 8;
	setp.gt.s32 	%p85, %r343, %r335;
	mov.b32 	%f412, %r327;
	add.f32 	%f413, %f411, %f412;
	selp.f32 	%f414, %f411, %f413, %p85;
	mov.b32 	%r333, %f414;
	mov.b32 	%r334, 16;
	// begin inline asm
	shfl.sync.down.b32 %r332, %r333, %r334, %r335, %r336;
	// end inline asm
	add.s32 	%r344, %r311, 16;
	setp.gt.s32 	%p86, %r344, %r335;
	mov.b32 	%f415, %r332;
	add.f32 	%f416, %f414, %f415;
	selp.f32 	%f530, %f414, %f416, %p86;
	setp.ne.s32 	%p87, %r311, 0;
	@%p87 bra 	$L__BB20_20;
	shr.u32 	%r345, %r1, 3;
	and.b32  	%r346, %r345, 124;
	mov.u32 	%r347, _ZZN3cub18CUB_300001_SM_10006detail6reduce28DeviceReduceSingleTileKernelINS2_10policy_hubIfjN4cuda3std3__44plusIfEEE10Policy1000EPfSC_iS9_ffNS7_10__identityEEEvT0_T1_T2_T3_T4_T6_E12temp_storage;
	add.s32 	%r348, %r347, %r346;
	st.shared.f32 	[%r348+16], %f530;
$L__BB20_20:
	bar.sync 	0;
	setp.ne.s32 	%p88, %r1, 0;
	@%p88 bra 	$L__BB20_72;
	setp.gt.s32 	%p89, %r67, 32;
	ld.shared.f32 	%f417, [_ZZN3cub18CUB_300001_SM_10006detail6reduce28DeviceReduceSingleTileKernelINS2_10policy_hubIfjN4cuda3std3__44plusIfEEE10Policy1000EPfSC_iS9_ffNS7_10__identityEEEvT0_T1_T2_T3_T4_T6_E12temp_storage+20];
	add.f32 	%f418, %f530, %f417;
	selp.f32 	%f419, %f418, %f530, %p89;
	setp.gt.s32 	%p90, %r67, 64;
	ld.shared.f32 	%f420, [_ZZN3cub18CUB_300001_SM_10006detail6reduce28DeviceReduceSingleTileKernelINS2_10policy_hubIfjN4cuda3std3__44plusIfEEE10Policy1000EPfSC_iS9_ffNS7_10__identityEEEvT0_T1_T2_T3_T4_T6_E12temp_storage+24];
	add.f32 	%f421, %f420, %f419;
	selp.f32 	%f422, %f421, %f419, %p90;
	setp.gt.s32 	%p91, %r67, 96;
	ld.shared.f32 	%f423, [_ZZN3cub18CUB_300001_SM_10006detail6reduce28DeviceReduceSingleTileKernelINS2_10policy_hubIfjN4cuda3std3__44plusIfEEE10Policy1000EPfSC_iS9_ffNS7_10__identityEEEvT0_T1_T2_T3_T4_T6_E12temp_storage+28];
	add.f32 	%f424, %f423, %f422;
	selp.f32 	%f425, %f424, %f422, %p91;
	setp.gt.s32 	%p92, %r67, 128;
	ld.shared.f32 	%f426, [_ZZN3cub18CUB_300001_SM_10006detail6reduce28DeviceReduceSingleTileKernelINS2_10policy_hubIfjN4cuda3std3__44plusIfEEE10Policy1000EPfSC_iS9_ffNS7_10__identityEEEvT0_T1_T2_T3_T4_T6_E12temp_storage+32];
	add.f32 	%f427, %f426, %f425;
	selp.f32 	%f428, %f427, %f425, %p92;
	setp.gt.s32 	%p93, %r67, 160;
	ld.shared.f32 	%f429, [_ZZN3cub18CUB_300001_SM_10006detail6reduce28DeviceReduceSingleTileKernelINS2_10policy_hubIfjN4cuda3std3__44plusIfEEE10Policy1000EPfSC_iS9_ffNS7_10__identityEEEvT0_T1_T2_T3_T4_T6_E12temp_storage+36];
	add.f32 	%f430, %f429, %f428;
	selp.f32 	%f431, %f430, %f428, %p93;
	setp.gt.s32 	%p94, %r67, 192;
	ld.shared.f32 	%f432, [_ZZN3cub18CUB_300001_SM_10006detail6reduce28DeviceReduceSingleTileKernelINS2_10policy_hubIfjN4cuda3std3__44plusIfEEE10Policy1000EPfSC_iS9_ffNS7_10__identityEEEvT0_T1_T2_T3_T4_T6_E12temp_storage+40];
	add.f32 	%f433, %f432, %f431;
	selp.f32 	%f434, %f433, %f431, %p94;
	setp.gt.s32 	%p95, %r67, 224;
	ld.shared.f32 	%f435, [_ZZN3cub18CUB_300001_SM_10006detail6reduce28DeviceReduceSingleTileKernelINS2_10policy_hubIfjN4cuda3std3__44plusIfEEE10Policy1000EPfSC_iS9_ffNS7_10__identityEEEvT0_T1_T2_T3_T4_T6_E12temp_storage+44];
	add.f32 	%f436, %f435, %f434;
	selp.f32 	%f437, %f436, %f434, %p95;
	setp.gt.s32 	%p96, %r67, 256;
	ld.shared.f32 	%f438, [_ZZN3cub18CUB_300001_SM_10006detail6reduce28DeviceReduceSingleTileKernelINS2_10policy_hubIfjN4cuda3std3__44plusIfEEE10Policy1000EPfSC_iS9_ffNS7_10__identityEEEvT0_T1_T2_T3_T4_T6_E12temp_storage+48];
	add.f32 	%f439, %f438, %f437;
	selp.f32 	%f440, %f439, %f437, %p96;
	setp.gt.s32 	%p97, %r67, 288;
	ld.shared.f32 	%f441, [_ZZN3cub18CUB_300001_SM_10006detail6reduce28DeviceReduceSingleTileKernelINS2_10policy_hubIfjN4cuda3std3__44plusIfEEE10Policy1000EPfSC_iS9_ffNS7_10__identityEEEvT0_T1_T2_T3_T4_T6_E12temp_storage+52];
	add.f32 	%f442, %f441, %f440;
	selp.f32 	%f443, %f442, %f440, %p97;
	setp.gt.s32 	%p98, %r67, 320;
	ld.shared.f32 	%f444, [_ZZN3cub18CUB_300001_SM_10006detail6reduce28DeviceReduceSingleTileKernelINS2_10policy_hubIfjN4cuda3std3__44plusIfEEE10Policy1000EPfSC_iS9_ffNS7_10__identityEEEvT0_T1_T2_T3_T4_T6_E12temp_storage+56];
	add.f32 	%f445, %f444, %f443;
	selp.f32 	%f446, %f445, %f443, %p98;
	setp.gt.s32 	%p99, %r67, 352;
	ld.shared.f32 	%f447, [_ZZN3cub18CUB_300001_SM_10006detail6reduce28DeviceReduceSingleTileKernelINS2_10policy_hubIfjN4cuda3std3__44plusIfEEE10Policy1000EPfSC_iS9_ffNS7_10__identityEEEvT0_T1_T2_T3_T4_T6_E12temp_storage+60];
	add.f32 	%f448, %f447, %f446;
	selp.f32 	%f449, %f448, %f446, %p99;
	setp.gt.s32 	%p100, %r67, 384;
	ld.shared.f32 	%f450, [_ZZN3cub18CUB_300001_SM_10006detail6reduce28DeviceReduceSingleTileKernelINS2_10policy_hubIfjN4cuda3std3__44plusIfEEE10Policy1000EPfSC_iS9_ffNS7_10__identityEEEvT0_T1_T2_T3_T4_T6_E12temp_storage+64];
	add.f32 	%f451, %f450, %f449;
	selp.f32 	%f452, %f451, %f449, %p100;
	setp.gt.s32 	%p101, %r67, 416;
	ld.shared.f32 	%f453, [_ZZN3cub18CUB_300001_SM_10006detail6reduce28DeviceReduceSingleTileKernelINS2_10policy_hubIfjN4cuda3std3__44plusIfEEE10Policy1000EPfSC_iS9_ffNS7_10__identityEEEvT0_T1_T2_T3_T4_T6_E12temp_storage+68];
	add.f32 	%f454, %f453, %f452;
	selp.f32 	%f455, %f454, %f452, %p101;
	setp.gt.s32 	%p102, %r67, 448;
	ld.shared.f32 	%f456, [_ZZN3cub18CUB_300001_SM_10006detail6reduce28DeviceReduceSingleTileKernelINS2_10policy_hubIfjN4cuda3std3__44plusIfEEE10Policy1000EPfSC_iS9_ffNS7_10__identityEEEvT0_T1_T2_T3_T4_T6_E12temp_storage+72];
	add.f32 	%f457, %f456, %f455;
	selp.f32 	%f458, %f457, %f455, %p102;
	setp.gt.s32 	%p103, %r67, 480;
	ld.shared.f32 	%f459, [_ZZN3cub18CUB_300001_SM_10006detail6reduce28DeviceReduceSingleTileKernelINS2_10policy_hubIfjN4cuda3std3__44plusIfEEE10Policy1000EPfSC_iS9_ffNS7_10__identityEEEvT0_T1_T2_T3_T4_T6_E12temp_storage+76];
	add.f32 	%f460, %f459, %f458;
	selp.f32 	%f530, %f460, %f458, %p103;
	bra.uni 	$L__BB20_72;
$L__BB20_22:
	mov.u32 	%r13, %tid.x;
	shl.b32 	%r224, %r13, 1;
	mul.wide.u32 	%rd90, %r224, 4;
	add.s64 	%rd75, %rd16, %rd90;
	// begin inline asm
	ld.global.nc.u64 %rd74, [%rd75];
	// end inline asm
	mov.b64 	{%r225, %r226}, %rd74;
	mov.b32 	%f281, %r226;
	mov.b32 	%f282, %r225;
	add.s64 	%rd77, %rd75, 4096;
	// begin inline asm
	ld.global.nc.u64 %rd76, [%rd77];
	// end inline asm
	mov.b64 	{%r227, %r228}, %rd76;
	mov.b32 	%f283, %r228;
	mov.b32 	%f284, %r227;
	add.s64 	%rd79, %rd75, 8192;
	// begin inline asm
	ld.global.nc.u64 %rd78, [%rd79];
	// end inline asm
	mov.b64 	{%r229, %r230}, %rd78;
	mov.b32 	%f285, %r230;
	mov.b32 	%f286, %r229;
	add.s64 	%rd81, %rd75, 12288;
	// begin inline asm
	ld.global.nc.u64 %rd80, [%rd81];
	// end inline asm
	mov.b64 	{%r231, %r232}, %rd80;
	mov.b32 	%f287, %r232;
	mov.b32 	%f288, %r231;
	add.s64 	%rd83, %rd75, 16384;
	// begin inline asm
	ld.global.nc.u64 %rd82, [%rd83];
	// end inline asm
	mov.b64 	{%r233, %r234}, %rd82;
	mov.b32 	%f289, %r234;
	mov.b32 	%f290, %r233;
	add.s64 	%rd85, %rd75, 20480;
	// begin inline asm
	ld.global.nc.u64 %rd84, [%rd85];
	// end inline asm
	mov.b64 	{%r235, %r236}, %rd84;
	mov.b32 	%f291, %r236;
	mov.b32 	%f292, %r235;
	add.s64 	%rd87, %rd75, 24576;
	// begin inline asm
	ld.global.nc.u64 %rd86, [%rd87];
	// end inline asm
	mov.b64 	{%r237, %r238}, %rd86;
	mov.b32 	%f293, %r238;
	mov.b32 	%f294, %r237;
	add.s64 	%rd89, %rd75, 28672;
	// begin inline asm
	ld.global.nc.u64 %rd88, [%rd89];
	// end inline asm
	mov.b64 	{%r239, %r240}, %rd88;
	mov.b32 	%f295, %r240;
	mov.b32 	%f296, %r239;
	add.f32 	%f297, %f282, %f281;
	add.f32 	%f298, %f284, %f283;
	add.f32 	%f299, %f286, %f285;
	add.f32 	%f300, %f288, %f287;
	add.f32 	%f301, %f290, %f289;
	add.f32 	%f302, %f292, %f291;
	add.f32 	%f303, %f294, %f293;
	add.f32 	%f304, %f296, %f295;
	add.f32 	%f305, %f297, %f298;
	add.f32 	%f306, %f299, %f300;
	add.f32 	%f307, %f301, %f302;
	add.f32 	%f308, %f303, %f304;
	add.f32 	%f309, %f305, %f306;
	add.f32 	%f310, %f307, %f308;
	add.f32 	%f516, %f309, %f310;
	setp.lt.u32 	%p58, %r67, 16384;
	mov.b32 	%r387, 8192;
	@%p58 bra 	$L__BB20_26;
	add.s32 	%r14, %r67, -8192;
	mov.b32 	%r387, 8192;
$L__BB20_24:
	mul.wide.s32 	%rd107, %r387, 4;
	add.s64 	%rd92, %rd75, %rd107;
	// begin inline asm
	ld.global.nc.u64 %rd91, [%rd92];
	// end inline asm
	mov.b64 	{%r242, %r243}, %rd91;
	mov.b32 	%f311, %r243;
	mov.b32 	%f312, %r242;
	add.s64 	%rd94, %rd92, 4096;
	// begin inline asm
	ld.global.nc.u64 %rd93, [%rd94];
	// end inline asm
	mov.b64 	{%r244, %r245}, %rd93;
	mov.b32 	%f313, %r245;
	mov.b32 	%f314, %r244;
	add.s64 	%rd96, %rd92, 8192;
	// begin inline asm
	ld.global.nc.u64 %rd95, [%rd96];
	// end inline asm
	mov.b64 	{%r246, %r247}, %rd95;
	mov.b32 	%f315, %r247;
	mov.b32 	%f316, %r246;
	add.s64 	%rd98, %rd92, 12288;
	// begin inline asm
	ld.global.nc.u64 %rd97, [%rd98];
	// end inline asm
	mov.b64 	{%r248, %r249}, %rd97;
	mov.b32 	%f317, %r249;
	mov.b32 	%f318, %r248;
	add.s64 	%rd100, %rd92, 16384;
	// begin inline asm
	ld.global.nc.u64 %rd99, [%rd100];
	// end inline asm
	mov.b64 	{%r250, %r251}, %rd99;
	mov.b32 	%f319, %r251;
	mov.b32 	%f320, %r250;
	add.s64 	%rd102, %rd92, 20480;
	// begin inline asm
	ld.global.nc.u64 %rd101, [%rd102];
	// end inline asm
	mov.b64 	{%r252, %r253}, %rd101;
	mov.b32 	%f321, %r253;
	mov.b32 	%f322, %r252;
	add.s64 	%rd104, %rd92, 24576;
	// begin inline asm
	ld.global.nc.u64 %rd103, [%rd104];
	// end inline asm
	mov.b64 	{%r254, %r255}, %rd103;
	mov.b32 	%f323, %r255;
	mov.b32 	%f324, %r254;
	add.s64 	%rd106, %rd92, 28672;
	// begin inline asm
	ld.global.nc.u64 %rd105, [%rd106];
	// end inline asm
	mov.b64 	{%r256, %r257}, %rd105;
	mov.b32 	%f325, %r257;
	mov.b32 	%f326, %r256;
	add.f32 	%f327, %f516, %f312;
	add.f32 	%f328, %f311, %f314;
	add.f32 	%f329, %f313, %f316;
	add.f32 	%f330, %f315, %f318;
	add.f32 	%f331, %f317, %f320;
	add.f32 	%f332, %f319, %f322;
	add.f32 	%f333, %f321, %f324;
	add.f32 	%f334, %f323, %f326;
	add.f32 	%f335, %f327, %f328;
	add.f32 	%f336, %f329, %f330;
	add.f32 	%f337, %f331, %f332;
	add.f32 	%f338, %f333, %f334;
	add.f32 	%f339, %f335, %f336;
	add.f32 	%f340, %f337, %f338;
	add.f32 	%f341, %f339, %f340;
	add.f32 	%f516, %f341, %f325;
	sub.s32 	%r258, %r67, %r387;
	setp.lt.s32 	%p59, %r258, 8192;
	@%p59 bra 	$L__BB20_34;
	add.s32 	%r387, %r387, 8192;
	setp.le.s32 	%p60, %r387, %r14;
	@%p60 bra 	$L__BB20_24;
$L__BB20_26:
	setp.le.s32 	%p61, %r67, %r387;
	@%p61 bra 	$L__BB20_34;
	sub.s32 	%r18, %r67, %r387;
	setp.ge.s32 	%p62, %r13, %r18;
	@%p62 bra 	$L__BB20_34;
	not.b32 	%r259, %r13;
	add.s32 	%r260, %r67, %r259;
	sub.s32 	%r19, %r260, %r387;
	and.b32  	%r261, %r19, 1536;
	setp.eq.s32 	%p63, %r261, 1536;
	mov.u32 	%r391, %r13;
	@%p63 bra 	$L__BB20_31;
	add.s32 	%r389, %r13, %r387;
	shr.u32 	%r262, %r19, 9;
	add.s32 	%r263, %r262, 1;
	and.b32  	%r264, %r263, 3;
	neg.s32 	%r388, %r264;
	mov.u32 	%r391, %r13;
$L__BB20_30:
	.pragma "nounroll";
	mul.wide.u32 	%rd109, %r389, 4;
	add.s64 	%rd108, %rd16, %rd109;
	// begin inline asm
	ld.global.nc.u32 %r265, [%rd108];
	// end inline asm
	mov.b32 	%f343, %r265;
	add.f32 	%f516, %f516, %f343;
	add.s32 	%r391, %r391, 512;
	add.s32 	%r389, %r389, 512;
	add.s32 	%r388, %r388, 1;
	setp.ne.s32 	%p64, %r388, 0;
	@%p64 bra 	$L__BB20_30;
$L__BB20_31:
	setp.lt.u32 	%p65, %r19, 1536;
	@%p65 bra 	$L__BB20_34;
	cvt.u64.u32 	%rd110, %r391;
	cvt.u64.u32 	%rd111, %r387;
	add.s64 	%rd112, %rd110, %rd111;
	shl.b64 	%rd113, %rd112, 2;
	add.s64 	%rd114, %rd113, %rd16;
	add.s64 	%rd130, %rd114, 4096;
	add.s32 	%r392, %r391, %r387;
$L__BB20_33:
	mul.wide.u32 	%rd119, %r392, 4;
	add.s64 	%rd115, %rd16, %rd119;
	// begin inline asm
	ld.global.nc.u32 %r266, [%rd115];
	// end inline asm
	mov.b32 	%f344, %r266;
	add.f32 	%f345, %f516, %f344;
	add.s64 	%rd116, %rd130, -2048;
	// begin inline asm
	ld.global.nc.u32 %r267, [%rd116];
	// end inline asm
	mov.b32 	%f346, %r267;
	add.f32 	%f347, %f345, %f346;
	// begin inline asm
	ld.global.nc.u32 %r268, [%rd130];
	// end inline asm
	mov.b32 	%f348, %r268;
	add.f32 	%f349, %f347, %f348;
	add.s64 	%rd118, %rd130, 2048;
	// begin inline asm
	ld.global.nc.u32 %r269, [%rd118];
	// end inline asm
	mov.b32 	%f350, %r269;
	add.f32 	%f516, %f349, %f350;
	add.s32 	%r391, %r391, 2048;
	add.s64 	%rd130, %rd130, 8192;
	add.s32 	%r392, %r392, 2048;
	setp.lt.s32 	%p66, %r391, %r18;
	@%p66 bra 	$L__BB20_33;
$L__BB20_34:
	// begin inline asm
	mov.u32 %r270, %laneid;
	// end inline asm
	mov.b32 	%r272, %f516;
	mov.b32 	%r273, 1;
	mov.b32 	%r294, 31;
	mov.b32 	%r295, -1;
	// begin inline asm
	shfl.sync.down.b32 %r271, %r272, %r273, %r294, %r295;
	// end inline asm
	setp.gt.s32 	%p67, %r270, 30;
	mov.b32 	%f351, %r271;
	add.f32 	%f352, %f516, %f351;
	selp.f32 	%f353, %f516, %f352, %p67;
	mov.b32 	%r277, %f353;
	mov.b32 	%r278, 2;
	// begin inline asm
	shfl.sync.down.b32 %r276, %r277, %r278, %r294, %r295;
	// end inline asm
	setp.gt.s32 	%p68, %r270, 29;
	mov.b32 	%f354, %r276;
	add.f32 	%f355, %f353, %f354;
	selp.f32 	%f356, %f353, %f355, %p68;
	mov.b32 	%r282, %f356;
	mov.b32 	%r283, 4;
	// begin inline asm
	shfl.sync.down.b32 %r281, %r282, %r283, %r294, %r295;
	// end inline asm
	setp.gt.s32 	%p69, %r270, 27;
	mov.b32 	%f357, %r281;
	add.f32 	%f358, %f356, %f357;
	selp.f32 	%f359, %f356, %f358, %p69;
	mov.b32 	%r287, %f359;
	mov.b32 	%r288, 8;
	// begin inline asm
	shfl.sync.down.b32 %r286, %r287, %r288, %r294, %r295;
	// end inline asm
	setp.gt.s32 	%p70, %r270, 23;
	mov.b32 	%f360, %r286;
	add.f32 	%f361, %f359, %f360;
	selp.f32 	%f362, %f359, %f361, %p70;
	mov.b32 	%r292, %f362;
	mov.b32 	%r293, 16;
	// begin inline asm
	shfl.sync.down.b32 %r291, %r292, %r293, %r294, %r295;
	// end inline asm
	setp.gt.s32 	%p71, %r270, 15;
	mov.b32 	%f363, %r291;
	add.f32 	%f26, %f362, %f363;
	selp.f32 	%f530, %f362, %f26, %p71;
	setp.ne.s32 	%p72, %r270, 0;
	@%p72 bra 	$L__BB20_36;
	shr.u32 	%r296, %r13, 3;
	and.b32  	%r297, %r296, 124;
	mov.u32 	%r298, _ZZN3cub18CUB_300001_SM_10006detail6reduce28DeviceReduceSingleTileKernelINS2_10policy_hubIfjN4cuda3std3__44plusIfEEE10Policy1000EPfSC_iS9_ffNS7_10__identityEEEvT0_T1_T2_T3_T4_T6_E12temp_storage;
	add.s32 	%r299, %r298, %r297;
	st.shared.f32 	[%r299+16], %f26;
$L__BB20_36:
	bar.sync 	0;
	setp.ne.s32 	%p73, %r13, 0;
	@%p73 bra 	$L__BB20_72;
	ld.shared.f32 	%f364, [_ZZN3cub18CUB_300001_SM_10006detail6reduce28DeviceReduceSingleTileKernelINS2_10policy_hubIfjN4cuda3std3__44plusIfEEE10Policy1000EPfSC_iS9_ffNS7_10__identityEEEvT0_T1_T2_T3_T4_T6_E12temp_storage+20];
	add.f32 	%f365, %f530, %f364;
	ld.shared.f32 	%f366, [_ZZN3cub18CUB_300001_SM_10006detail6reduce28DeviceReduceSingleTileKernelINS2_10policy_hubIfjN4cuda3std3__44plusIfEEE10Policy1000EPfSC_iS9_ffNS7_10__identityEEEvT0_T1_T2_T3_T4_T6_E12temp_storage+24];
	add.f32 	%f367, %f365, %f366;
	ld.shared.f32 	%f368, [_ZZN3cub18CUB_300001_SM_10006detail6reduce28DeviceReduceSingleTileKernelINS2_10policy_hubIfjN4cuda3std3__44plusIfEEE10Policy1000EPfSC_iS9_ffNS7_10__identityEEEvT0_T1_T2_T3_T4_T6_E12temp_storage+28];
	add.f32 	%f369, %f367, %f368;
	ld.shared.f32 	%f370, [_ZZN3cub18CUB_300001_SM_10006detail6reduce28DeviceReduceSingleTileKernelINS2_10policy_hubIfjN4cuda3std3__44plusIfEEE10Policy1000EPfSC_iS9_ffNS7_10__identityEEEvT0_T1_T2_T3_T4_T6_E12temp_storage+32];
	add.f32 	%f371, %f369, %f370;
	ld.shared.f32 	%f372, [_ZZN3cub18CUB_300001_SM_10006detail6reduce28DeviceReduceSingleTileKernelINS2_10policy_hubIfjN4cuda3std3__44plusIfEEE10Policy1000EPfSC_iS9_ffNS7_10__identityEEEvT0_T1_T2_T3_T4_T6_E12temp_storage+36];
	add.f32 	%f373, %f371, %f372;
	ld.shared.f32 	%f374, [_ZZN3cub18CUB_300001_SM_10006detail6reduce28DeviceReduceSingleTileKernelINS2_10policy_hubIfjN4cuda3std3__44plusIfEEE10Policy1000EPfSC_iS9_ffNS7_10__identityEEEvT0_T1_T2_T3_T4_T6_E12temp_storage+40];
	add.f32 	%f375, %f373, %f374;
	ld.shared.f32 	%f376, [_ZZN3cub18CUB_300001_SM_10006detail6reduce28DeviceReduceSingleTileKernelINS2_10policy_hubIfjN4cuda3std3__44plusIfEEE10Policy1000EPfSC_iS9_ffNS7_10__identityEEEvT0_T1_T2_T3_T4_T6_E12temp_storage+44];
	add.f32 	%f377, %f375, %f376;
	ld.shared.f32 	%f378, [_ZZN3cub18CUB_300001_SM_10006detail6reduce28DeviceReduceSingleTileKernelINS2_10policy_hubIfjN4cuda3std3__44plusIfEEE10Policy1000EPfSC_iS9_ffNS7_10__identityEEEvT0_T1_T2_T3_T4_T6_E12temp_storage+48];
	add.f32 	%f379, %f377, %f378;
	ld.shared.f32 	%f380, [_ZZN3cub18CUB_300001_SM_10006detail6reduce28DeviceReduceSingleTileKernelINS2_10policy_hubIfjN4cuda3std3__44plusIfEEE10Policy1000EPfSC_iS9_ffNS7_10__identityEEEvT0_T1_T2_T3_T4_T6_E12temp_storage+52];
	add.f32 	%f381, %f379, %f380;
	ld.shared.f32 	%f382, [_ZZN3cub18CUB_300001_SM_10006detail6reduce28DeviceReduceSingleTileKernelINS2_10policy_hubIfjN4cuda3std3__44plusIfEEE10Policy1000EPfSC_iS9_ffNS7_10__identityEEEvT0_T1_T2_T3_T4_T6_E12temp_storage+56];
	add.f32 	%f383, %f381, %f382;
	ld.shared.f32 	%f384, [_ZZN3cub18CUB_300001_SM_10006detail6reduce28DeviceReduceSingleTileKernelINS2_10policy_hubIfjN4cuda3std3__44plusIfEEE10Policy1000EPfSC_iS9_ffNS7_10__identityEEEvT0_T1_T2_T3_T4_T6_E12temp_storage+60];
	add.f32 	%f385, %f383, %f384;
	ld.shared.f32 	%f386, [_ZZN3cub18CUB_300001_SM_10006detail6reduce28DeviceReduceSingleTileKernelINS2_10policy_hubIfjN4cuda3std3__44plusIfEEE10Policy1000EPfSC_iS9_ffNS7_10__identityEEEvT0_T1_T2_T3_T4_T6_E12temp_storage+64];
	add.f32 	%f387, %f385, %f386;
	ld.shared.f32 	%f388, [_ZZN3cub18CUB_300001_SM_10006detail6reduce28DeviceReduceSingleTileKernelINS2_10policy_hubIfjN4cuda3std3__44plusIfEEE10Policy1000EPfSC_iS9_ffNS7_10__identityEEEvT0_T1_T2_T3_T4_T6_E12temp_storage+68];
	add.f32 	%f389, %f387, %f388;
	ld.shared.f32 	%f390, [_ZZN3cub18CUB_300001_SM_10006detail6reduce28DeviceReduceSingleTileKernelINS2_10policy_hubIfjN4cuda3std3__44plusIfEEE10Policy1000EPfSC_iS9_ffNS7_10__identityEEEvT0_T1_T2_T3_T4_T6_E12temp_storage+72];
	add.f32 	%f391, %f389, %f390;
	ld.shared.f32 	%f392, [_ZZN3cub18CUB_300001_SM_10006detail6reduce28DeviceReduceSingleTileKernelINS2_10policy_hubIfjN4cuda3std3__44plusIfEEE10Policy1000EPfSC_iS9_ffNS7_10__identityEEEvT0_T1_T2_T3_T4_T6_E12temp_storage+76];
	add.f32 	%f530, %f391, %f392;
	bra.uni 	$L__BB20_72;
$L__BB20_38:
	setp.gt.s32 	%p3, %r67, 8191;
	@%p3 bra 	$L__BB20_56;
	mov.u32 	%r34, %tid.x;
	setp.ge.s32 	%p20, %r34, %r67;
	mov.f32 	%f522, 0f00000000;
	mov.u32 	%r397, %r34;
	@%p20 bra 	$L__BB20_41;
	mul.wide.u32 	%rd66, %r34, 4;
	add.s64 	%rd65, %rd16, %rd66;
	// begin inline asm
	ld.global.nc.u32 %r144, [%rd65];
	// end inline asm
	mov.b32 	%f522, %r144;
	add.s32 	%r397, %r34, 512;
$L__BB20_41:
	setp.ge.s32 	%p21, %r397, %r67;
	@%p21 bra 	$L__BB20_47;
	not.b32 	%r145, %r397;
	add.s32 	%r37, %r67, %r145;
	and.b32  	%r146, %r37, 1536;
	setp.eq.s32 	%p22, %r146, 1536;
	@%p22 bra 	$L__BB20_45;
	mul.wide.u32 	%rd67, %r397, 4;
	add.s64 	%rd131, %rd16, %rd67;
	shr.u32 	%r147, %r37, 9;
	add.s32 	%r148, %r147, 1;
	and.b32  	%r149, %r148, 3;
	neg.s32 	%r395, %r149;
$L__BB20_44:
	.pragma "nounroll";
	// begin inline asm
	ld.global.nc.u32 %r150, [%rd131];
	// end inline asm
	mov.b32 	%f173, %r150;
	add.f32 	%f522, %f522, %f173;
	add.s32 	%r397, %r397, 512;
	add.s64 	%rd131, %rd131, 2048;
	add.s32 	%r395, %r395, 1;
	setp.ne.s32 	%p23, %r395, 0;
	@%p23 bra 	$L__BB20_44;
$L__BB20_45:
	setp.lt.u32 	%p24, %r37, 1536;
	@%p24 bra 	$L__BB20_47;
$L__BB20_46:
	mul.wide.s32 	%rd73, %r397, 4;
	add.s64 	%rd69, %rd16, %rd73;
	// begin inline asm
	ld.global.nc.u32 %r151, [%rd69];
	// end inline asm
	mov.b32 	%f174, %r151;
	add.f32 	%f175, %f522, %f174;
	add.s64 	%rd70, %rd69, 2048;
	// begin inline asm
	ld.global.nc.u32 %r152, [%rd70];
	// end inline asm
	mov.b32 	%f176, %r152;
	add.f32 	%f177, %f175, %f176;
	add.s64 	%rd71, %rd69, 4096;
	// begin inline asm
	ld.global.nc.u32 %r153, [%rd71];
	// end inline asm
	mov.b32 	%f178, %r153;
	add.f32 	%f179, %f177, %f178;
	add.s64 	%rd72, %rd69, 6144;
	// begin inline asm
	ld.global.nc.u32 %r154, [%rd72];
	// end inline asm
	mov.b32 	%f180, %r154;
	add.f32 	%f522, %f179, %f180;
	add.s32 	%r397, %r397, 2048;
	setp.lt.s32 	%p25, %r397, %r67;
	@%p25 bra 	$L__BB20_46;
$L__BB20_47:
	setp.lt.s32 	%p26, %r67, 512;
	@%p26 bra 	$L__BB20_52;
	// begin inline asm
	mov.u32 %r193, %laneid;
	// end inline asm
	mov.b32 	%r195, %f522;
	mov.b32 	%r196, 1;
	mov.b32 	%r217, 31;
	mov.b32 	%r218, -1;
	// begin inline asm
	shfl.sync.down.b32 %r194, %r195, %r196, %r217, %r218;
	// end inline asm
	setp.gt.s32 	%p50, %r193, 30;
	mov.b32 	%f239, %r194;
	add.f32 	%f240, %f522, %f239;
	selp.f32 	%f241, %f522, %f240, %p50;
	mov.b32 	%r200, %f241;
	mov.b32 	%r201, 2;
	// begin inline asm
	shfl.sync.down.b32 %r199, %r200, %r201, %r217, %r218;
	// end inline asm
	setp.gt.s32 	%p51, %r193, 29;
	mov.b32 	%f242, %r199;
	add.f32 	%f243, %f241, %f242;
	selp.f32 	%f244, %f241, %f243, %p51;
	mov.b32 	%r205, %f244;
	mov.b32 	%r206, 4;
	// begin inline asm
	shfl.sync.down.b32 %r204, %r205, %r206, %r217, %r218;
	// end inline asm
	setp.gt.s32 	%p52, %r193, 27;
	mov.b32 	%f245, %r204;
	add.f32 	%f246, %f244, %f245;
	selp.f32 	%f247, %f244, %f246, %p52;
	mov.b32 	%r210, %f247;
	mov.b32 	%r211, 8;
	// begin inline asm
	shfl.sync.down.b32 %r209, %r210, %r211, %r217, %r218;
	// end inline asm
	setp.gt.s32 	%p53, %r193, 23;
	mov.b32 	%f248, %r209;
	add.f32 	%f249, %f247, %f248;
	selp.f32 	%f250, %f247, %f249, %p53;
	mov.b32 	%r215, %f250;
	mov.b32 	%r216, 16;
	// begin inline asm
	shfl.sync.down.b32 %r214, %r215, %r216, %r217, %r218;
	// end inline asm
	setp.gt.s32 	%p54, %r193, 15;
	mov.b32 	%f251, %r214;
	add.f32 	%f38, %f250, %f251;
	selp.f32 	%f530, %f250, %f38, %p54;
	setp.ne.s32 	%p55, %r193, 0;
	@%p55 bra 	$L__BB20_50;
	shr.u32 	%r219, %r34, 3;
	and.b32  	%r220, %r219, 124;
	mov.u32 	%r221, _ZZN3cub18CUB_300001_SM_10006detail6reduce28DeviceReduceSingleTileKernelINS2_10policy_hubIfjN4cuda3std3__44plusIfEEE10Policy1000EPfSC_iS9_ffNS7_10__identityEEEvT0_T1_T2_T3_T4_T6_E12temp_storage;
	add.s32 	%r222, %r221, %r220;
	st.shared.f32 	[%r222+16], %f38;
$L__BB20_50:
	bar.sync 	0;
	setp.ne.s32 	%p56, %r34, 0;
	@%p56 bra 	$L__BB20_72;
	ld.shared.f32 	%f252, [_ZZN3cub18CUB_300001_SM_10006detail6reduce28DeviceReduceSingleTileKernelINS2_10policy_hubIfjN4cuda3std3__44plusIfEEE10Policy1000EPfSC_iS9_ffNS7_10__identityEEEvT0_T1_T2_T3_T4_T6_E12temp_storage+20];
	add.f32 	%f253, %f530, %f252;
	ld.shared.f32 	%f254, [_ZZN3cub18CUB_300001_SM_10006detail6reduce28DeviceReduceSingleTileKernelINS2_10policy_hubIfjN4cuda3std3__44plusIfEEE10Policy1000EPfSC_iS9_ffNS7_10__identityEEEvT0_T1_T2_T3_T4_T6_E12temp_storage+24];
	add.f32 	%f255, %f253, %f254;
	ld.shared.f32 	%f256, [_ZZN3cub18CUB_300001_SM_10006detail6reduce28DeviceReduceSingleTileKernelINS2_10policy_hubIfjN4cuda3std3__44plusIfEEE10Policy1000EPfSC_iS9_ffNS7_10__identityEEEvT0_T1_T2_T3_T4_T6_E12temp_storage+28];
	add.f32 	%f257, %f255, %f256;
	ld.shared.f32 	%f258, [_ZZN3cub18CUB_300001_SM_10006detail6reduce28DeviceReduceSingleTileKernelINS2_10policy_hubIfjN4cuda3std3__44plusIfEEE10Policy1000EPfSC_iS9_ffNS7_10__identityEEEvT0_T1_T2_T3_T4_T6_E12temp_storage+32];
	add.f32 	%f259, %f257, %f258;
	ld.shared.f32 	%f260, [_ZZN3cub18CUB_300001_SM_10006detail6reduce28DeviceReduceSingleTileKernelINS2_10policy_hubIfjN4cuda3std3__44plusIfEEE10Policy1000EPfSC_iS9_ffNS7_10__identityEEEvT0_T1_T2_T3_T4_T6_E12temp_storage+36];
	add.f32 	%f261, %f259, %f260;
	ld.shared.f32 	%f262, [_ZZN3cub18CUB_300001_SM_10006detail6reduce28DeviceReduceSingleTileKernelINS2_10policy_hubIfjN4cuda3std3__44plusIfEEE10Policy1000EPfSC_iS9_ffNS7_10__identityEEEvT0_T1_T2_T3_T4_T6_E12temp_storage+40];
	add.f32 	%f263, %f261, %f262;
	ld.shared.f32 	%f264, [_ZZN3cub18CUB_300001_SM_10006detail6reduce28DeviceReduceSingleTileKernelINS2_10policy_hubIfjN4cuda3std3__44plusIfEEE10Policy1000EPfSC_iS9_ffNS7_10__identityEEEvT0_T1_T2_T3_T4_T6_E12temp_storage+44];
	add.f32 	%f265, %f263, %f264;
	ld.shared.f32 	%f266, [_ZZN3cub18CUB_300001_SM_10006detail6reduce28DeviceReduceSingleTileKernelINS2_10policy_hubIfjN4cuda3std3__44plusIfEEE10Policy1000EPfSC_iS9_ffNS7_10__identityEEEvT0_T1_T2_T3_T4_T6_E12temp_storage+48];
	add.f32 	%f267, %f265, %f266;
	ld.shared.f32 	%f268, [_ZZN3cub18CUB_300001_SM_10006detail6reduce28DeviceReduceSingleTileKernelINS2_10policy_hubIfjN4cuda3std3__44plusIfEEE10Policy1000EPfSC_iS9_ffNS7_10__identityEEEvT0_T1_T2_T3_T4_T6_E12temp_storage+52];
	add.f32 	%f269, %f267, %f268;
	ld.shared.f32 	%f270, [_ZZN3cub18CUB_300001_SM_10006detail6reduce28DeviceReduceSingleTileKernelINS2_10policy_hubIfjN4cuda3std3__44plusIfEEE10Policy1000EPfSC_iS9_ffNS7_10__identityEEEvT0_T1_T2_T3_T4_T6_E12temp_storage+56];
	add.f32 	%f271, %f269, %f270;
	ld.shared.f32 	%f272, [_ZZN3cub18CUB_300001_SM_10006detail6reduce28DeviceReduceSingleTileKernelINS2_10policy_hubIfjN4cuda3std3__44plusIfEEE10Policy1000EPfSC_iS9_ffNS7_10__identityEEEvT0_T1_T2_T3_T4_T6_E12temp_storage+60];
	add.f32 	%f273, %f271, %f272;
	ld.shared.f32 	%f274, [_ZZN3cub18CUB_300001_SM_10006detail6reduce28DeviceReduceSingleTileKernelINS2_10policy_hubIfjN4cuda3std3__44plusIfEEE10Policy1000EPfSC_iS9_ffNS7_10__identityEEEvT0_T1_T2_T3_T4_T6_E12temp_storage+64];
	add.f32 	%f275, %f273, %f274;
	ld.shared.f32 	%f276, [_ZZN3cub18CUB_300001_SM_10006detail6reduce28DeviceReduceSingleTileKernelINS2_10policy_hubIfjN4cuda3std3__44plusIfEEE10Policy1000EPfSC_iS9_ffNS7_10__identityEEEvT0_T1_T2_T3_T4_T6_E12temp_storage+68];
	add.f32 	%f277, %f275, %f276;
	ld.shared.f32 	%f278, [_ZZN3cub18CUB_300001_SM_10006detail6reduce28DeviceReduceSingleTileKernelINS2_10policy_hubIfjN4cuda3std3__44plusIfEEE10Policy1000EPfSC_iS9_ffNS7_10__identityEEEvT0_T1_T2_T3_T4_T6_E12temp_storage+72];
	add.f32 	%f279, %f277, %f278;
	ld.shared.f32 	%f280, [_ZZN3cub18CUB_300001_SM_10006detail6reduce28DeviceReduceSingleTileKernelINS2_10policy_hubIfjN4cuda3std3__44plusIfEEE10Policy1000EPfSC_iS9_ffNS7_10__identityEEEvT0_T1_T2_T3_T4_T6_E12temp_storage+76];
	add.f32 	%f530, %f279, %f280;
	bra.uni 	$L__BB20_72;
$L__BB20_52:
	// begin inline asm
	mov.u32 %r155, %laneid;
	// end inline asm
	and.b32  	%r181, %r34, 992;
	add.s32 	%r182, %r181, 32;
	setp.gt.s32 	%p27, %r182, %r67;
	not.b32 	%r183, %r181;
	add.s32 	%r184, %r67, %r183;
	selp.b32 	%r179, %r184, 31, %p27;
	mov.b32 	%r157, %f522;
	mov.b32 	%r158, 1;
	mov.b32 	%r180, -1;
	// begin inline asm
	shfl.sync.down.b32 %r156, %r157, %r158, %r179, %r180;
	// end inline asm
	setp.lt.s32 	%p28, %r155, %r179;
	mov.b32 	%f181, %r156;
	add.f32 	%f182, %f522, %f181;
	selp.f32 	%f183, %f182, %f522, %p28;
	mov.b32 	%r162, %f183;
	mov.b32 	%r163, 2;
	// begin inline asm
	shfl.sync.down.b32 %r161, %r162, %r163, %r179, %r180;
	// end inline asm
	add.s32 	%r185, %r155, 2;
	setp.gt.s32 	%p29, %r185, %r179;
	mov.b32 	%f184, %r161;
	add.f32 	%f185, %f183, %f184;
	selp.f32 	%f186, %f183, %f185, %p29;
	mov.b32 	%r167, %f186;
	mov.b32 	%r168, 4;
	// begin inline asm
	shfl.sync.down.b32 %r166, %r167, %r168, %r179, %r180;
	// end inline asm
	add.s32 	%r186, %r155, 4;
	setp.gt.s32 	%p30, %r186, %r179;
	mov.b32 	%f187, %r166;
	add.f32 	%f188, %f186, %f187;
	selp.f32 	%f189, %f186, %f188, %p30;
	mov.b32 	%r172, %f189;
	mov.b32 	%r173, 8;
	// begin inline asm
	shfl.sync.down.b32 %r171, %r172, %r173, %r179, %r180;
	// end inline asm
	add.s32 	%r187, %r155, 8;
	setp.gt.s32 	%p31, %r187, %r179;
	mov.b32 	%f190, %r171;
	add.f32 	%f191, %f189, %f190;
	selp.f32 	%f192, %f189, %f191, %p31;
	mov.b32 	%r177, %f192;
	mov.b32 	%r178, 16;
	// begin inline asm
	shfl.sync.down.b32 %r176, %r177, %r178, %r179, %r180;
	// end inline asm
	add.s32 	%r188, %r155, 16;
	setp.gt.s32 	%p32, %r188, %r179;
	mov.b32 	%f193, %r176;
	add.f32 	%f194, %f192, %f193;
	selp.f32 	%f530, %f192, %f194, %p32;
	setp.ne.s32 	%p33, %r155, 0;
	@%p33 bra 	$L__BB20_54;
	shr.u32 	%r189, %r34, 3;
	and.b32  	%r190, %r189, 124;
	mov.u32 	%r191, _ZZN3cub18CUB_300001_SM_10006detail6reduce28DeviceReduceSingleTileKernelINS2_10policy_hubIfjN4cuda3std3__44plusIfEEE10Policy1000EPfSC_iS9_ffNS7_10__identityEEEvT0_T1_T2_T3_T4_T6_E12temp_storage;
	add.s32 	%r192, %r191, %r190;
	st.shared.f32 	[%r192+16], %f530;
$L__BB20_54:
	bar.sync 	0;
	setp.ne.s32 	%p34, %r34, 0;
	@%p34 bra 	$L__BB20_72;
	setp.gt.s32 	%p35, %r67, 32;
	ld.shared.f32 	%f195, [_ZZN3cub18CUB_300001_SM_10006detail6reduce28DeviceReduceSingleTileKernelINS2_10policy_hubIfjN4cuda3std3__44plusIfEEE10Policy1000EPfSC_iS9_ffNS7_10__identityEEEvT0_T1_T2_T3_T4_T6_E12temp_storage+20];
	add.f32 	%f196, %f530, %f195;
	selp.f32 	%f197, %f196, %f530, %p35;
	setp.gt.s32 	%p36, %r67, 64;
	ld.shared.f32 	%f198, [_ZZN3cub18CUB_300001_SM_10006detail6reduce28DeviceReduceSingleTileKernelINS2_10policy_hubIfjN4cuda3std3__44plusIfEEE10Policy1000EPfSC_iS9_ffNS7_10__identityEEEvT0_T1_T2_T3_T4_T6_E12temp_storage+24];
	add.f32 	%f199, %f198, %f197;
	selp.f32 	%f200, %f199, %f197, %p36;
	setp.gt.s32 	%p37, %r67, 96;
	ld.shared.f32 	%f201, [_ZZN3cub18CUB_300001_SM_10006detail6reduce28DeviceReduceSingleTileKernelINS2_10policy_hubIfjN4cuda3std3__44plusIfEEE10Policy1000EPfSC_iS9_ffNS7_10__identityEEEvT0_T1_T2_T3_T4_T6_E12temp_storage+28];
	add.f32 	%f202, %f201, %f200;
	selp.f32 	%f203, %f202, %f200, %p37;
	setp.gt.s32 	%p38, %r67, 128;
	ld.shared.f32 	%f204, [_ZZN3cub18CUB_300001_SM_10006detail6reduce28DeviceReduceSingleTileKernelINS2_10policy_hubIfjN4cuda3std3__44plusIfEEE10Policy1000EPfSC_iS9_ffNS7_10__identityEEEvT0_T1_T2_T3_T4_T6_E12temp_storage+32];
	add.f32 	%f205, %f204, %f203;
	selp.f32 	%f206, %f205, %f203, %p38;
	setp.gt.s32 	%p39, %r67, 160;
	ld.shared.f32 	%f207, [_ZZN3cub18CUB_300001_SM_10006detail6reduce28DeviceReduceSingleTileKernelINS2_10policy_hubIfjN4cuda3std3__44plusIfEEE10Policy1000EPfSC_iS9_ffNS7_10__identityEEEvT0_T1_T2_T3_T4_T6_E12temp_storage+36];
	add.f32 	%f208, %f207, %f206;
	selp.f32 	%f209, %f208, %f206, %p39;
	setp.gt.s32 	%p40, %r67, 192;
	ld.shared.f32 	%f210, [_ZZN3cub18CUB_300001_SM_10006detail6reduce28DeviceReduceSingleTileKernelINS2_10policy_hubIfjN4cuda3std3__44plusIfEEE10Policy1000EPfSC_iS9_ffNS7_10__identityEEEvT0_T1_T2_T3_T4_T6_E12temp_storage+40];
	add.f32 	%f211, %f210, %f209;
	selp.f32 	%f212, %f211, %f209, %p40;
	setp.gt.s32 	%p41, %r67, 224;
	ld.shared.f32 	%f213, [_ZZN3cub18CUB_300001_SM_10006detail6reduce28DeviceReduceSingleTileKernelINS2_10policy_hubIfjN4cuda3std3__44plusIfEEE10Policy1000EPfSC_iS9_ffNS7_10__identityEEEvT0_T1_T2_T3_T4_T6_E12temp_storage+44];
	add.f32 	%f214, %f213, %f212;
	selp.f32 	%f215, %f214, %f212, %p41;
	setp.gt.s32 	%p42, %r67, 256;
	ld.shared.f32 	%f216, [_ZZN3cub18CUB_300001_SM_10006detail6reduce28DeviceReduceSingleTileKernelINS2_10policy_hubIfjN4cuda3std3__44plusIfEEE10Policy1000EPfSC_iS9_ffNS7_10__identityEEEvT0_T1_T2_T3_T4_T6_E12temp_storage+48];
	add.f32 	%f217, %f216, %f215;
	selp.f32 	%f218, %f217, %f215, %p42;
	setp.gt.s32 	%p43, %r67, 288;
	ld.shared.f32 	%f219, [_ZZN3cub18CUB_300001_SM_10006detail6reduce28DeviceReduceSingleTileKernelINS2_10policy_hubIfjN4cuda3std3__44plusIfEEE10Policy1000EPfSC_iS9_ffNS7_10__identityEEEvT0_T1_T2_T3_T4_T6_E12temp_storage+52];
	add.f32 	%f220, %f219, %f218;
	selp.f32 	%f221, %f220, %f218, %p43;
	setp.gt.s32 	%p44, %r67, 320;
	ld.shared.f32 	%f222, [_ZZN3cub18CUB_300001_SM_10006detail6reduce28DeviceReduceSingleTileKernelINS2_10policy_hubIfjN4cuda3std3__44plusIfEEE10Policy1000EPfSC_iS9_ffNS7_10__identityEEEvT0_T1_T2_T3_T4_T6_E12temp_storage+56];
	add.f32 	%f223, %f222, %f221;
	selp.f32 	%f224, %f223, %f221, %p44;
	setp.gt.s32 	%p45, %r67, 352;
	ld.shared.f32 	%f225, [_ZZN3cub18CUB_300001_SM_10006detail6reduce28DeviceReduceSingleTileKernelINS2_10policy_hubIfjN4cuda3std3__44plusIfEEE10Policy1000EPfSC_iS9_ffNS7_10__identityEEEvT0_T1_T2_T3_T4_T6_E12temp_storage+60];
	add.f32 	%f226, %f225, %f224;
	selp.f32 	%f227, %f226, %f224, %p45;
	setp.gt.s32 	%p46, %r67, 384;
	ld.shared.f32 	%f228, [_ZZN3cub18CUB_300001_SM_10006detail6reduce28DeviceReduceSingleTileKernelINS2_10policy_hubIfjN4cuda3std3__44plusIfEEE10Policy1000EPfSC_iS9_ffNS7_10__identityEEEvT0_T1_T2_T3_T4_T6_E12temp_storage+64];
	add.f32 	%f229, %f228, %f227;
	selp.f32 	%f230, %f229, %f227, %p46;
	setp.gt.s32 	%p47, %r67, 416;
	ld.shared.f32 	%f231, [_ZZN3cub18CUB_300001_SM_10006detail6reduce28DeviceReduceSingleTileKernelINS2_10policy_hubIfjN4cuda3std3__44plusIfEEE10Policy1000EPfSC_iS9_ffNS7_10__identityEEEvT0_T1_T2_T3_T4_T6_E12temp_storage+68];
	add.f32 	%f232, %f231, %f230;
	selp.f32 	%f233, %f232, %f230, %p47;
	setp.gt.s32 	%p48, %r67, 448;
	ld.shared.f32 	%f234, [_ZZN3cub18CUB_300001_SM_10006detail6reduce28DeviceReduceSingleTileKernelINS2_10policy_hubIfjN4cuda3std3__44plusIfEEE10Policy1000EPfSC_iS9_ffNS7_10__identityEEEvT0_T1_T2_T3_T4_T6_E12temp_storage+72];
	add.f32 	%f235, %f234, %f233;
	selp.f32 	%f236, %f235, %f233, %p48;
	setp.gt.s32 	%p49, %r67, 480;
	ld.shared.f32 	%f237, [_ZZN3cub18CUB_300001_SM_10006detail6reduce28DeviceReduceSingleTileKernelINS2_10policy_hubIfjN4cuda3std3__44plusIfEEE10Policy1000EPfSC_iS9_ffNS7_10__identityEEEvT0_T1_T2_T3_T4_T6_E12temp_storage+76];
	add.f32 	%f238, %f237, %f236;
	selp.f32 	%f530, %f238, %f236, %p49;
	bra.uni 	$L__BB20_72;
$L__BB20_56:
	mov.u32 	%r46, %tid.x;
	mul.wide.u32 	%rd35, %r46, 4;
	add.s64 	%rd19, %rd16, %rd35;
	// begin inline asm
	ld.global.nc.u32 %r68, [%rd19];
	// end inline asm
	mov.b32 	%f59, %r68;
	add.s64 	%rd20, %rd19, 2048;
	// begin inline asm
	ld.global.nc.u32 %r69, [%rd20];
	// end inline asm
	mov.b32 	%f60, %r69;
	add.s64 	%rd21, %rd19, 4096;
	// begin inline asm
	ld.global.nc.u32 %r70, [%rd21];
	// end inline asm
	mov.b32 	%f61, %r70;
	add.s64 	%rd22, %rd19, 6144;
	// begin inline asm
	ld.global.nc.u32 %r71, [%rd22];
	// end inline asm
	mov.b32 	%f62, %r71;
	add.s64 	%rd23, %rd19, 8192;
	// begin inline asm
	ld.global.nc.u32 %r72, [%rd23];
	// end inline asm
	mov.b32 	%f63, %r72;
	add.s64 	%rd24, %rd19, 10240;
	// begin inline asm
	ld.global.nc.u32 %r73, [%rd24];
	// end inline asm
	mov.b32 	%f64, %r73;
	add.s64 	%rd25, %rd19, 12288;
	// begin inline asm
	ld.global.nc.u32 %r74, [%rd25];
	// end inline asm
	mov.b32 	%f65, %r74;
	add.s64 	%rd26, %rd19, 14336;
	// begin inline asm
	ld.global.nc.u32 %r75, [%rd26];
	// end inline asm
	mov.b32 	%f66, %r75;
	add.s64 	%rd27, %rd19, 16384;
	// begin inline asm
	ld.global.nc.u32 %r76, [%rd27];
	// end inline asm
	mov.b32 	%f67, %r76;
	add.s64 	%rd28, %rd19, 18432;
	// begin inline asm
	ld.global.nc.u32 %r77, [%rd28];
	// end inline asm
	mov.b32 	%f68, %r77;
	add.s64 	%rd29, %rd19, 20480;
	// begin inline asm
	ld.global.nc.u32 %r78, [%rd29];
	// end inline asm
	mov.b32 	%f69, %r78;
	add.s64 	%rd30, %rd19, 22528;
	// begin inline asm
	ld.global.nc.u32 %r79, [%rd30];
	// end inline asm
	mov.b32 	%f70, %r79;
	add.s64 	%rd31, %rd19, 24576;
	// begin inline asm
	ld.global.nc.u32 %r80, [%rd31];
	// end inline asm
	mov.b32 	%f71, %r80;
	add.s64 	%rd32, %rd19, 26624;
	// begin inline asm
	ld.global.nc.u32 %r81, [%rd32];
	// end inline asm
	mov.b32 	%f72, %r81;
	add.s64 	%rd33, %rd19, 28672;
	// begin inline asm
	ld.global.nc.u32 %r82, [%rd33];
	// end inline asm
	mov.b32 	%f73, %r82;
	add.s64 	%rd34, %rd19, 30720;
	// begin inline asm
	ld.global.nc.u32 %r83, [%rd34];
	// end inline asm
	mov.b32 	%f74, %r83;
	add.f32 	%f75, %f59, %f60;
	add.f32 	%f76, %f61, %f62;
	add.f32 	%f77, %f63, %f64;
	add.f32 	%f78, %f65, %f66;
	add.f32 	%f79, %f67, %f68;
	add.f32 	%f80, %f69, %f70;
	add.f32 	%f81, %f71, %f72;
	add.f32 	%f82, %f73, %f74;
	add.f32 	%f83, %f75, %f76;
	add.f32 	%f84, %f77, %f78;
	add.f32 	%f85, %f79, %f80;
	add.f32 	%f86, %f81, %f82;
	add.f32 	%f87, %f83, %f84;
	add.f32 	%f88, %f85, %f86;
	add.f32 	%f529, %f87, %f88;
	setp.lt.u32 	%p4, %r67, 16384;
	mov.b32 	%r400, 8192;
	@%p4 bra 	$L__BB20_60;
	add.s32 	%r47, %r67, -8192;
	mov.b32 	%r400, 8192;
$L__BB20_58:
	mul.wide.s32 	%rd52, %r400, 4;
	add.s64 	%rd36, %rd19, %rd52;
	// begin inline asm
	ld.global.nc.u32 %r86, [%rd36];
	// end inline asm
	mov.b32 	%f89, %r86;
	add.s64 	%rd37, %rd36, 2048;
	// begin inline asm
	ld.global.nc.u32 %r87, [%rd37];
	// end inline asm
	mov.b32 	%f90, %r87;
	add.s64 	%rd38, %rd36, 4096;
	// begin inline asm
	ld.global.nc.u32 %r88, [%rd38];
	// end inline asm
	mov.b32 	%f91, %r88;
	add.s64 	%rd39, %rd36, 6144;
	// begin inline asm
	ld.global.nc.u32 %r89, [%rd39];
	// end inline asm
	mov.b32 	%f92, %r89;
	add.s64 	%rd40, %rd36, 8192;
	// begin inline asm
	ld.global.nc.u32 %r90, [%rd40];
	// end inline asm
	mov.b32 	%f93, %r90;
	add.s64 	%rd41, %rd36, 10240;
	// begin inline asm
	ld.global.nc.u32 %r91, [%rd41];
	// end inline asm
	mov.b32 	%f94, %r91;
	add.s64 	%rd42, %rd36, 12288;
	// begin inline asm
	ld.global.nc.u32 %r92, [%rd42];
	// end inline asm
	mov.b32 	%f95, %r92;
	add.s64 	%rd43, %rd36, 14336;
	// begin inline asm
	ld.global.nc.u32 %r93, [%rd43];
	// end inline asm
	mov.b32 	%f96, %r93;
	add.s64 	%rd44, %rd36, 16384;
	// begin inline asm
	ld.global.nc.u32 %r94, [%rd44];
	// end inline asm
	mov.b32 	%f97, %r94;
	add.s64 	%rd45, %rd36, 18432;
	// begin inline asm
	ld.global.nc.u32 %r95, [%rd45];
	// end inline asm
	mov.b32 	%f98, %r95;
	add.s64 	%rd46, %rd36, 20480;
	// begin inline asm
	ld.global.nc.u32 %r96, [%rd46];
	// end inline asm
	mov.b32 	%f99, %r96;
	add.s64 	%rd47, %rd36, 22528;
	// begin inline asm
	ld.global.nc.u32 %r97, [%rd47];
	// end inline asm
	mov.b32 	%f100, %r97;
	add.s64 	%rd48, %rd36, 24576;
	// begin inline asm
	ld.global.nc.u32 %r98, [%rd48];
	// end inline asm
	mov.b32 	%f101, %r98;
	add.s64 	%rd49, %rd36, 26624;
	// begin inline asm
	ld.global.nc.u32 %r99, [%rd49];
	// end inline asm
	mov.b32 	%f102, %r99;
	add.s64 	%rd50, %rd36, 28672;
	// begin inline asm
	ld.global.nc.u32 %r100, [%rd50];
	// end inline asm
	mov.b32 	%f103, %r100;
	add.s64 	%rd51, %rd36, 30720;
	// begin inline asm
	ld.global.nc.u32 %r101, [%rd51];
	// end inline asm
	mov.b32 	%f104, %r101;
	add.f32 	%f105, %f529, %f89;
	add.f32 	%f106, %f90, %f91;
	add.f32 	%f107, %f92, %f93;
	add.f32 	%f108, %f94, %f95;
	add.f32 	%f109, %f96, %f97;
	add.f32 	%f110, %f98, %f99;
	add.f32 	%f111, %f100, %f101;
	add.f32 	%f112, %f102, %f103;
	add.f32 	%f113, %f105, %f106;
	add.f32 	%f114, %f107, %f108;
	add.f32 	%f115, %f109, %f110;
	add.f32 	%f116, %f111, %f112;
	add.f32 	%f117, %f113, %f114;
	add.f32 	%f118, %f115, %f116;
	add.f32 	%f119, %f117, %f118;
	add.f32 	%f529, %f119, %f104;
	sub.s32 	%r102, %r67, %r400;
	setp.lt.s32 	%p5, %r102, 8192;
	@%p5 bra 	$L__BB20_68;
	add.s32 	%r400, %r400, 8192;
	setp.le.s32 	%p6, %r400, %r47;
	@%p6 bra 	$L__BB20_58;
$L__BB20_60:
	setp.le.s32 	%p7, %r67, %r400;
	@%p7 bra 	$L__BB20_68;
	sub.s32 	%r51, %r67, %r400;
	setp.ge.s32 	%p8, %r46, %r51;
	@%p8 bra 	$L__BB20_68;
	not.b32 	%r103, %r46;
	add.s32 	%r104, %r67, %r103;
	sub.s32 	%r52, %r104, %r400;
	and.b32  	%r105, %r52, 1536;
	setp.eq.s32 	%p9, %r105, 1536;
	mov.u32 	%r404, %r46;
	@%p9 bra 	$L__BB20_65;
	add.s32 	%r402, %r46, %r400;
	shr.u32 	%r106, %r52, 9;
	add.s32 	%r107, %r106, 1;
	and.b32  	%r108, %r107, 3;
	neg.s32 	%r401, %r108;
	mov.u32 	%r404, %r46;
$L__BB20_64:
	.pragma "nounroll";
	mul.wide.u32 	%rd54, %r402, 4;
	add.s64 	%rd53, %rd16, %rd54;
	// begin inline asm
	ld.global.nc.u32 %r109, [%rd53];
	// end inline asm
	mov.b32 	%f121, %r109;
	add.f32 	%f529, %f529, %f121;
	add.s32 	%r404, %r404, 512;
	add.s32 	%r402, %r402, 512;
	add.s32 	%r401, %r401, 1;
	setp.ne.s32 	%p10, %r401, 0;
	@%p10 bra 	$L__BB20_64;
$L__BB20_65:
	setp.lt.u32 	%p11, %r52, 1536;
	@%p11 bra 	$L__BB20_68;
	cvt.u64.u32 	%rd55, %r404;
	cvt.u64.u32 	%rd56, %r400;
	add.s64 	%rd57, %rd55, %rd56;
	shl.b64 	%rd58, %rd57, 2;
	add.s64 	%rd59, %rd58, %rd16;
	add.s64 	%rd132, %rd59, 4096;
	add.s32 	%r405, %r404, %r400;
$L__BB20_67:
	mul.wide.u32 	%rd64, %r405, 4;
	add.s64 	%rd60, %rd16, %rd64;
	// begin inline asm
	ld.global.nc.u32 %r110, [%rd60];
	// end inline asm
	mov.b32 	%f122, %r110;
	add.f32 	%f123, %f529, %f122;
	add.s64 	%rd61, %rd132, -2048;
	// begin inline asm
	ld.global.nc.u32 %r111, [%rd61];
	// end inline asm
	mov.b32 	%f124, %r111;
	add.f32 	%f125, %f123, %f124;
	// begin inline asm
	ld.global.nc.u32 %r112, [%rd132];
	// end inline asm
	mov.b32 	%f126, %r112;
	add.f32 	%f127, %f125, %f126;
	add.s64 	%rd63, %rd132, 2048;
	// begin inline asm
	ld.global.nc.u32 %r113, [%rd63];
	// end inline asm
	mov.b32 	%f128, %r113;
	add.f32 	%f529, %f127, %f128;
	add.s32 	%r404, %r404, 2048;
	add.s64 	%rd132, %rd132, 8192;
	add.s32 	%r405, %r405, 2048;
	setp.lt.s32 	%p12, %r404, %r51;
	@%p12 bra 	$L__BB20_67;
$L__BB20_68:
	// begin inline asm
	mov.u32 %r114, %laneid;
	// end inline asm
	mov.b32 	%r116, %f529;
	mov.b32 	%r117, 1;
	mov.b32 	%r138, 31;
	mov.b32 	%r139, -1;
	// begin inline asm
	shfl.sync.down.b32 %r115, %r116, %r117, %r138, %r139;
	// end inline asm
	setp.gt.s32 	%p13, %r114, 30;
	mov.b32 	%f129, %r115;
	add.f32 	%f130, %f529, %f129;
	selp.f32 	%f131, %f529, %f130, %p13;
	mov.b32 	%r121, %f131;
	mov.b32 	%r122, 2;
	// begin inline asm
	shfl.sync.down.b32 %r120, %r121, %r122, %r138, %r139;
	// end inline asm
	setp.gt.s32 	%p14, %r114, 29;
	mov.b32 	%f132, %r120;
	add.f32 	%f133, %f131, %f132;
	selp.f32 	%f134, %f131, %f133, %p14;
	mov.b32 	%r126, %f134;
	mov.b32 	%r127, 4;
	// begin inline asm
	shfl.sync.down.b32 %r125, %r126, %r127, %r138, %r139;
	// end inline asm
	setp.gt.s32 	%p15, %r114, 27;
	mov.b32 	%f135, %r125;
	add.f32 	%f136, %f134, %f135;
	selp.f32 	%f137, %f134, %f136, %p15;
	mov.b32 	%r131, %f137;
	mov.b32 	%r132, 8;
	// begin inline asm
	shfl.sync.down.b32 %r130, %r131, %r132, %r138, %r139;
	// end inline asm
	setp.gt.s32 	%p16, %r114, 23;
	mov.b32 	%f138, %r130;
	add.f32 	%f139, %f137, %f138;
	selp.f32 	%f140, %f137, %f139, %p16;
	mov.b32 	%r136, %f140;
	mov.b32 	%r137, 16;
	// begin inline asm
	shfl.sync.down.b32 %r135, %r136, %r137, %r138, %r139;
	// end inline asm
	setp.gt.s32 	%p17, %r114, 15;
	mov.b32 	%f141, %r135;
	add.f32 	%f54, %f140, %f141;
	selp.f32 	%f530, %f140, %f54, %p17;
	setp.ne.s32 	%p18, %r114, 0;
	@%p18 bra 	$L__BB20_70;
	shr.u32 	%r140, %r46, 3;
	and.b32  	%r141, %r140, 124;
	mov.u32 	%r142, _ZZN3cub18CUB_300001_SM_10006detail6reduce28DeviceReduceSingleTileKernelINS2_10policy_hubIfjN4cuda3std3__44plusIfEEE10Policy1000EPfSC_iS9_ffNS7_10__identityEEEvT0_T1_T2_T3_T4_T6_E12temp_storage;
	add.s32 	%r143, %r142, %r141;
	st.shared.f32 	[%r143+16], %f54;
$L__BB20_70:
	bar.sync 	0;
	setp.ne.s32 	%p19, %r46, 0;
	@%p19 bra 	$L__BB20_72;
	ld.shared.f32 	%f142, [_ZZN3cub18CUB_300001_SM_10006detail6reduce28DeviceReduceSingleTileKernelINS2_10policy_hubIfjN4cuda3std3__44plusIfEEE10Policy1000EPfSC_iS9_ffNS7_10__identityEEEvT0_T1_T2_T3_T4_T6_E12temp_storage+20];
	add.f32 	%f143, %f530, %f142;
	ld.shared.f32 	%f144, [_ZZN3cub18CUB_300001_SM_10006detail6reduce28DeviceReduceSingleTileKernelINS2_10policy_hubIfjN4cuda3std3__44plusIfEEE10Policy1000EPfSC_iS9_ffNS7_10__identityEEEvT0_T1_T2_T3_T4_T6_E12temp_storage+24];
	add.f32 	%f145, %f143, %f144;
	ld.shared.f32 	%f146, [_ZZN3cub18CUB_300001_SM_10006detail6reduce28DeviceReduceSingleTileKernelINS2_10policy_hubIfjN4cuda3std3__44plusIfEEE10Policy1000EPfSC_iS9_ffNS7_10__identityEEEvT0_T1_T2_T3_T4_T6_E12temp_storage+28];
	add.f32 	%f147, %f145, %f146;
	ld.shared.f32 	%f148, [_ZZN3cub18CUB_300001_SM_10006detail6reduce28DeviceReduceSingleTileKernelINS2_10policy_hubIfjN4cuda3std3__44plusIfEEE10Policy1000EPfSC_iS9_ffNS7_10__identityEEEvT0_T1_T2_T3_T4_T6_E12temp_storage+32];
	add.f32 	%f149, %f147, %f148;
	ld.shared.f32 	%f150, [_ZZN3cub18CUB_300001_SM_10006detail6reduce28DeviceReduceSingleTileKernelINS2_10policy_hubIfjN4cuda3std3__44plusIfEEE10Policy1000EPfSC_iS9_ffNS7_10__identityEEEvT0_T1_T2_T3_T4_T6_E12temp_storage+36];
	add.f32 	%f151, %f149, %f150;
	ld.shared.f32 	%f152, [_ZZN3cub18CUB_300001_SM_10006detail6reduce28DeviceReduceSingleTileKernelINS2_10policy_hubIfjN4cuda3std3__44plusIfEEE10Policy1000EPfSC_iS9_ffNS7_10__identityEEEvT0_T1_T2_T3_T4_T6_E12temp_storage+40];
	add.f32 	%f153, %f151, %f152;
	ld.shared.f32 	%f154, [_ZZN3cub18CUB_300001_SM_10006detail6reduce28DeviceReduceSingleTileKernelINS2_10policy_hubIfjN4cuda3std3__44plusIfEEE10Policy1000EPfSC_iS9_ffNS7_10__identityEEEvT0_T1_T2_T3_T4_T6_E12temp_storage+44];
	add.f32 	%f155, %f153, %f154;
	ld.shared.f32 	%f156, [_ZZN3cub18CUB_300001_SM_10006detail6reduce28DeviceReduceSingleTileKernelINS2_10policy_hubIfjN4cuda3std3__44plusIfEEE10Policy1000EPfSC_iS9_ffNS7_10__identityEEEvT0_T1_T2_T3_T4_T6_E12temp_storage+48];
	add.f32 	%f157, %f155, %f156;
	ld.shared.f32 	%f158, [_ZZN3cub18CUB_300001_SM_10006detail6reduce28DeviceReduceSingleTileKernelINS2_10policy_hubIfjN4cuda3std3__44plusIfEEE10Policy1000EPfSC_iS9_ffNS7_10__identityEEEvT0_T1_T2_T3_T4_T6_E12temp_storage+52];
	add.f32 	%f159, %f157, %f158;
	ld.shared.f32 	%f160, [_ZZN3cub18CUB_300001_SM_10006detail6reduce28DeviceReduceSingleTileKernelINS2_10policy_hubIfjN4cuda3std3__44plusIfEEE10Policy1000EPfSC_iS9_ffNS7_10__identityEEEvT0_T1_T2_T3_T4_T6_E12temp_storage+56];
	add.f32 	%f161, %f159, %f160;
	ld.shared.f32 	%f162, [_ZZN3cub18CUB_300001_SM_10006detail6reduce28DeviceReduceSingleTileKernelINS2_10policy_hubIfjN4cuda3std3__44plusIfEEE10Policy1000EPfSC_iS9_ffNS7_10__identityEEEvT0_T1_T2_T3_T4_T6_E12temp_storage+60];
	add.f32 	%f163, %f161, %f162;
	ld.shared.f32 	%f164, [_ZZN3cub18CUB_300001_SM_10006detail6reduce28DeviceReduceSingleTileKernelINS2_10policy_hubIfjN4cuda3std3__44plusIfEEE10Policy1000EPfSC_iS9_ffNS7_10__identityEEEvT0_T1_T2_T3_T4_T6_E12temp_storage+64];
	add.f32 	%f165, %f163, %f164;
	ld.shared.f32 	%f166, [_ZZN3cub18CUB_300001_SM_10006detail6reduce28DeviceReduceSingleTileKernelINS2_10policy_hubIfjN4cuda3std3__44plusIfEEE10Policy1000EPfSC_iS9_ffNS7_10__identityEEEvT0_T1_T2_T3_T4_T6_E12temp_storage+68];
	add.f32 	%f167, %f165, %f166;
	ld.shared.f32 	%f168, [_ZZN3cub18CUB_300001_SM_10006detail6reduce28DeviceReduceSingleTileKernelINS2_10policy_hubIfjN4cuda3std3__44plusIfEEE10Policy1000EPfSC_iS9_ffNS7_10__identityEEEvT0_T1_T2_T3_T4_T6_E12temp_storage+72];
	add.f32 	%f169, %f167, %f168;
	ld.shared.f32 	%f170, [_ZZN3cub18CUB_300001_SM_10006detail6reduce28DeviceReduceSingleTileKernelINS2_10policy_hubIfjN4cuda3std3__44plusIfEEE10Policy1000EPfSC_iS9_ffNS7_10__identityEEEvT0_T1_T2_T3_T4_T6_E12temp_storage+76];
	add.f32 	%f530, %f169, %f170;
$L__BB20_72:
	mov.u32 	%r379, %tid.x;
	setp.ne.s32 	%p111, %r379, 0;
	@%p111 bra 	$L__BB20_74;
	add.f32 	%f503, %f58, %f530;
	st.global.f32 	[%rd1], %f503;
$L__BB20_74:
	ret;

}
	// .globl	_ZN3cub18CUB_300001_SM_10006detail6reduce28DeviceReduceSingleTileKernelINS2_10policy_hubIfyN4cuda3std3__44plusIfEEE10Policy1000EN6thrust24THRUST_300001_SM_1000_NS6detail15normal_iteratorINSD_10device_ptrIfEEEEPfyS9_ffNS7_10__identityEEEvT0_T1_T2_T3_T4_T6_
.visible .entry _ZN3cub18CUB_300001_SM_10006detail6reduce28DeviceReduceSingleTileKernelINS2_10policy_hubIfyN4cuda3std3__44plusIfEEE10Policy1000EN6thrust24THRUST_300001_SM_1000_NS6detail15normal_iteratorINSD_10device_ptrIfEEEEPfyS9_ffNS7_10__identityEEEvT0_T1_T2_T3_T4_T6_(
	.param .align 8 .b8 _ZN3cub18CUB_300001_SM_10006detail6reduce28DeviceReduceSingleTileKernelINS2_10policy_hubIfyN4cuda3std3__44plusIfEEE10Policy1000EN6thrust24THRUST_300001_SM_1000_NS6detail15normal_iteratorINSD_10device_ptrIfEEEEPfyS9_ffNS7_10__identityEEEvT0_T1_T2_T3_T4_T6__param_0[8],
	.param .u64 .ptr .align 1 _ZN3cub18CUB_300001_SM_10006detail6reduce28DeviceReduceSingleTileKernelINS2_10policy_hubIfyN4cuda3std3__44plusIfEEE10Policy1000EN6thrust24THRUST_300001_SM_1000_NS6detail15normal_iteratorINSD_10device_ptrIfEEEEPfyS9_ffNS7_10__identityEEEvT0_T1_T2_T3_T4_T6__param_1,
	.param .u64 _ZN3cub18CUB_300001_SM_10006detail6reduce28DeviceReduceSingleTileKernelINS2_10policy_hubIfyN4cuda3std3__44plusIfEEE10Policy1000EN6thrust24THRUST_300001_SM_1000_NS6detail15normal_iteratorINSD_10device_ptrIfEEEEPfyS9_ffNS7_10__identityEEEvT0_T1_T2_T3_T4_T6__param_2,
	.param .align 1 .b8 _ZN3cub18CUB_300001_SM_10006detail6reduce28DeviceReduceSingleTileKernelINS2_10policy_hubIfyN4cuda3std3__44plusIfEEE10Policy1000EN6thrust24THRUST_300001_SM_1000_NS6detail15normal_iteratorINSD_10device_ptrIfEEEEPfyS9_ffNS7_10__identityEEEvT0_T1_T2_T3_T4_T6__param_3[1],
	.param .f32 _ZN3cub18CUB_300001_SM_10006detail6reduce28DeviceReduceSingleTileKernelINS2_10policy_hubIfyN4cuda3std3__44plusIfEEE10Policy1000EN6thrust24THRUST_300001_SM_1000_NS6detail15normal_iteratorINSD_10device_ptrIfEEEEPfyS9_ffNS7_10__identityEEEvT0_T1_T2_T3_T4_T6__param_4,
	.param .align 1 .b8 _ZN3cub18CUB_300001_SM_10006detail6reduce28DeviceReduceSingleTileKernelINS2_10policy_hubIfyN4cuda3std3__44plusIfEEE10Policy1000EN6thrust24THRUST_300001_SM_1000_NS6detail15normal_iteratorINSD_10device_ptrIfEEEEPfyS9_ffNS7_10__identityEEEvT0_T1_T2_T3_T4_T6__param_5[1]
)
.maxntid 256
.minnctapersm 1
{
	.reg .pred 	%p<59>;
	.reg .b32 	%r<171>;
	.reg .b32 	%f<328>;
	.reg .b64 	%rd<56>;
	// demoted variable
	.shared .align 4 .b8 _ZZN3cub18CUB_300001_SM_10006detail6reduce28DeviceReduceSingleTileKernelINS2_10policy_hubIfyN4cuda3std3__44plusIfEEE10Policy1000EN6thrust24THRUST_300001_SM_1000_NS6detail15normal_iteratorINSD_10device_ptrIfEEEEPfyS9_ffNS7_10__identityEEEvT0_T1_T2_T3_T4_T6_E12temp_storage[44];
	ld.param.u64 	%rd18, [_ZN3cub18CUB_300001_SM_10006detail6reduce28DeviceReduceSingleTileKernelINS2_10policy_hubIfyN4cuda3std3__44plusIfEEE10Policy1000EN6thrust24THRUST_300001_SM_1000_NS6detail15normal_iteratorINSD_10device_ptrIfEEEEPfyS9_ffNS7_10__identityEEEvT0_T1_T2_T3_T4_T6__param_0];
	ld.param.u64 	%rd20, [_ZN3cub18CUB_300001_SM_10006detail6reduce28DeviceReduceSingleTileKernelINS2_10policy_hubIfyN4cuda3std3__44plusIfEEE10Policy1000EN6thrust24THRUST_300001_SM_1000_NS6detail15normal_iteratorINSD_10device_ptrIfEEEEPfyS9_ffNS7_10__identityEEEvT0_T1_T2_T3_T4_T6__param_1];
	ld.param.u64 	%rd19, [_ZN3cub18CUB_300001_SM_10006detail6reduce28DeviceReduceSingleTileKernelINS2_10policy_hubIfyN4cuda3std3__44plusIfEEE10Policy1000EN6thrust24THRUST_300001_SM_1000_NS6detail15normal_iteratorINSD_10device_ptrIfEEEEPfyS9_ffNS7_10__identityEEEvT0_T1_T2_T3_T4_T6__param_2];
	ld.param.f32 	%f42, [_ZN3cub18CUB_300001_SM_10006detail6reduce28DeviceReduceSingleTileKernelINS2_10policy_hubIfyN4cuda3std3__44plusIfEEE10Policy1000EN6thrust24THRUST_300001_SM_1000_NS6detail15normal_iteratorINSD_10device_ptrIfEEEEPfyS9_ffNS7_10__identityEEEvT0_T1_T2_T3_T4_T6__param_4];
	cvta.to.global.u64 	%rd1, %rd20;
	setp.ne.s64 	%p1, %rd19, 0;
	@%p1 bra 	$L__BB21_3;
	mov.u32 	%r156, %tid.x;
	setp.ne.s32 	%p58, %r156, 0;
	@%p58 bra 	$L__BB21_51;
	st.global.f32 	[%rd1], %f42;
	bra.uni 	$L__BB21_51;
$L__BB21_3:
	cvta.to.global.u64 	%rd2, %rd18;
	setp.gt.u64 	%p2, %rd19, 4095;
	@%p2 bra 	$L__BB21_28;
	cvt.u32.u64 	%r1, %rd19;
	mov.u32 	%r2, %tid.x;
	setp.ge.u32 	%p24, %r2, %r1;
	mov.f32 	%f315, 0f00000000;
	mov.u32 	%r160, %r2;
	@%p24 bra 	$L__BB21_6;
	mul.wide.u32 	%rd41, %r2, 4;
	add.s64 	%rd42, %rd2, %rd41;
	ld.global.f32 	%f315, [%rd42];
	add.s32 	%r160, %r2, 256;
$L__BB21_6:
	setp.ge.u32 	%p25, %r160, %r1;
	@%p25 bra 	$L__BB21_19;
	not.b32 	%r83, %r160;
	add.s32 	%r84, %r83, %r1;
	shr.u32 	%r85, %r84, 8;
	add.s32 	%r5, %r85, 1;
	and.b32  	%r6, %r5, 15;
	setp.lt.u32 	%p26, %r84, 3840;
	@%p26 bra 	$L__BB21_10;
	and.b32  	%r86, %r5, 33554416;
	neg.s32 	%r158, %r86;
	mul.wide.u32 	%rd43, %r160, 4;
	add.s64 	%rd44, %rd43, %rd2;
	add.s64 	%rd51, %rd44, 8192;
$L__BB21_9:
	.pragma "nounroll";
	ld.global.f32 	%f189, [%rd51+-8192];
	add.f32 	%f190, %f315, %f189;
	ld.global.f32 	%f191, [%rd51+-7168];
	add.f32 	%f192, %f190, %f191;
	ld.global.f32 	%f193, [%rd51+-6144];
	add.f32 	%f194, %f192, %f193;
	ld.global.f32 	%f195, [%rd51+-5120];
	add.f32 	%f196, %f194, %f195;
	ld.global.f32 	%f197, [%rd51+-4096];
	add.f32 	%f198, %f196, %f197;
	ld.global.f32 	%f199, [%rd51+-3072];
	add.f32 	%f200, %f198, %f199;
	ld.global.f32 	%f201, [%rd51+-2048];
	add.f32 	%f202, %f200, %f201;
	ld.global.f32 	%f203, [%rd51+-1024];
	add.f32 	%f204, %f202, %f203;
	ld.global.f32 	%f205, [%rd51];
	add.f32 	%f206, %f204, %f205;
	ld.global.f32 	%f207, [%rd51+1024];
	add.f32 	%f208, %f206, %f207;
	ld.global.f32 	%f209, [%rd51+2048];
	add.f32 	%f210, %f208, %f209;
	ld.global.f32 	%f211, [%rd51+3072];
	add.f32 	%f212, %f210, %f211;
	ld.global.f32 	%f213, [%rd51+4096];
	add.f32 	%f214, %f212, %f213;
	ld.global.f32 	%f215, [%rd51+5120];
	add.f32 	%f216, %f214, %f215;
	ld.global.f32 	%f217, [%rd51+6144];
	add.f32 	%f218, %f216, %f217;
	ld.global.f32 	%f219, [%rd51+7168];
	add.f32 	%f315, %f218, %f219;
	add.s32 	%r160, %r160, 4096;
	add.s32 	%r158, %r158, 16;
	add.s64 	%rd51, %rd51, 16384;
	setp.ne.s32 	%p27, %r158, 0;
	@%p27 bra 	$L__BB21_9;
$L__BB21_10:
	setp.eq.s32 	%p28, %r6, 0;
	@%p28 bra 	$L__BB21_19;
	and.b32  	%r13, %r5, 7;
	setp.lt.u32 	%p29, %r6, 8;
	@%p29 bra 	$L__BB21_13;
	mul.wide.s32 	%rd45, %r160, 4;
	add.s64 	%rd46, %rd2, %rd45;
	ld.global.f32 	%f221, [%rd46];
	add.f32 	%f222, %f315, %f221;
	ld.global.f32 	%f223, [%rd46+1024];
	add.f32 	%f224, %f222, %f223;
	ld.global.f32 	%f225, [%rd46+2048];
	add.f32 	%f226, %f224, %f225;
	ld.global.f32 	%f227, [%rd46+3072];
	add.f32 	%f228, %f226, %f227;
	ld.global.f32 	%f229, [%rd46+4096];
	add.f32 	%f230, %f228, %f229;
	ld.global.f32 	%f231, [%rd46+5120];
	add.f32 	%f232, %f230, %f231;
	ld.global.f32 	%f233, [%rd46+6144];
	add.f32 	%f234, %f232, %f233;
	ld.global.f32 	%f235, [%rd46+7168];
	add.f32 	%f315, %f234, %f235;
	add.s32 	%r160, %r160, 2048;
$L__BB21_13:
	setp.eq.s32 	%p30, %r13, 0;
	@%p30 bra 	$L__BB21_19;
	and.b32  	%r16, %r5, 3;
	setp.lt.u32 	%p31, %r13, 4;
	@%p31 bra 	$L__BB21_16;
	mul.wide.s32 	%rd47, %r160, 4;
	add.s64 	%rd48, %rd2, %rd47;
	ld.global.f32 	%f237, [%rd48];
	add.f32 	%f238, %f315, %f237;
	ld.global.f32 	%f239, [%rd48+1024];
	add.f32 	%f240, %f238, %f239;
	ld.global.f32 	%f241, [%rd48+2048];
	add.f32 	%f242, %f240, %f241;
	ld.global.f32 	%f243, [%rd48+3072];
	add.f32 	%f315, %f242, %f243;
	add.s32 	%r160, %r160, 1024;
$L__BB21_16:
	setp.eq.s32 	%p32, %r16, 0;
	@%p32 bra 	$L__BB21_19;
	neg.s32 	%r163, %r16;
$L__BB21_18:
	.pragma "nounroll";
	mul.wide.s32 	%rd49, %r160, 4;
	add.s64 	%rd50, %rd2, %rd49;
	ld.global.f32 	%f244, [%rd50];
	add.f32 	%f315, %f315, %f244;
	add.s32 	%r160, %r160, 256;
	add.s32 	%r163, %r163, 1;
	setp.ne.s32 	%p33, %r163, 0;
	@%p33 bra 	$L__BB21_18;
$L__BB21_19:
	setp.lt.u64 	%p34, %rd19, 256;
	@%p34 bra 	$L__BB21_24;
	// begin inline asm
	mov.u32 %r125, %laneid;
	// end inline asm
	mov.b32 	%r127, %f315;
	mov.b32 	%r128, 1;
	mov.b32 	%r149, 31;
	mov.b32 	%r150, -1;
	// begin inline asm
	shfl.sync.down.b32 %r126, %r127, %r128, %r149, %r150;
	// end inline asm
	setp.gt.s32 	%p50, %r125, 30;
	mov.b32 	%f279, %r126;
	add.f32 	%f280, %f315, %f279;
	selp.f32 	%f281, %f315, %f280, %p50;
	mov.b32 	%r132, %f281;
	mov.b32 	%r133, 2;
	// begin inline asm
	shfl.sync.down.b32 %r131, %r132, %r133, %r149, %r150;
	// end inline asm
	setp.gt.s32 	%p51, %r125, 29;
	mov.b32 	%f282, %r131;
	add.f32 	%f283, %f281, %f282;
	selp.f32 	%f284, %f281, %f283, %p51;
	mov.b32 	%r137, %f284;
	mov.b32 	%r138, 4;
	// begin inline asm
	shfl.sync.down.b32 %r136, %r137, %r138, %r149, %r150;
	// end inline asm
	setp.gt.s32 	%p52, %r125, 27;
	mov.b32 	%f285, %r136;
	add.f32 	%f286, %f284, %f285;
	selp.f32 	%f287, %f284, %f286, %p52;
	mov.b32 	%r142, %f287;
	mov.b32 	%r143, 8;
	// begin inline asm
	shfl.sync.down.b32 %r141, %r142, %r143, %r149, %r150;
	// end inline asm
	setp.gt.s32 	%p53, %r125, 23;
	mov.b32 	%f288, %r141;
	add.f32 	%f289, %f287, %f288;
	selp.f32 	%f290, %f287, %f289, %p53;
	mov.b32 	%r147, %f290;
	mov.b32 	%r148, 16;
	// begin inline asm
	shfl.sync.down.b32 %r146, %r147, %r148, %r149, %r150;
	// end inline asm
	setp.gt.s32 	%p54, %r125, 15;
	mov.b32 	%f291, %r146;
	add.f32 	%f16, %f290, %f291;
	selp.f32 	%f327, %f290, %f16, %p54;
	setp.ne.s32 	%p55, %r125, 0;
	@%p55 bra 	$L__BB21_22;
	shr.u32 	%r151, %r2, 3;
	and.b32  	%r152, %r151, 124;
	mov.u32 	%r153, _ZZN3cub18CUB_300001_SM_10006detail6reduce28DeviceReduceSingleTileKernelINS2_10policy_hubIfyN4cuda3std3__44plusIfEEE10Policy1000EN6thrust24THRUST_300001_SM_1000_NS6detail15normal_iteratorINSD_10device_ptrIfEEEEPfyS9_ffNS7_10__identityEEEvT0_T1_T2_T3_T4_T6_E12temp_storage;
	add.s32 	%r154, %r153, %r152;
	st.shared.f32 	[%r154+8], %f16;
$L__BB21_22:
	bar.sync 	0;
	setp.ne.s32 	%p56, %r2, 0;
	@%p56 bra 	$L__BB21_49;
	ld.shared.f32 	%f292, [_ZZN3cub18CUB_300001_SM_10006detail6reduce28DeviceReduceSingleTileKernelINS2_10policy_hubIfyN4cuda3std3__44plusIfEEE10Policy1000EN6thrust24THRUST_300001_SM_1000_NS6detail15normal_iteratorINSD_10device_ptrIfEEEEPfyS9_ffNS7_10__identityEEEvT0_T1_T2_T3_T4_T6_E12temp_storage+12];
	add.f32 	%f293, %f327, %f292;
	ld.shared.f32 	%f294, [_ZZN3cub18CUB_300001_SM_10006detail6reduce28DeviceReduceSingleTileKernelINS2_10policy_hubIfyN4cuda3std3__44plusIfEEE10Policy1000EN6thrust24THRUST_300001_SM_1000_NS6detail15normal_iteratorINSD_10device_ptrIfEEEEPfyS9_ffNS7_10__identityEEEvT0_T1_T2_T3_T4_T6_E12temp_storage+16];
	add.f32 	%f295, %f293, %f294;
	ld.shared.f32 	%f296, [_ZZN3cub18CUB_300001_SM_10006detail6reduce28DeviceReduceSingleTileKernelINS2_10policy_hubIfyN4cuda3std3__44plusIfEEE10Policy1000EN6thrust24THRUST_300001_SM_1000_NS6detail15normal_iteratorINSD_10device_ptrIfEEEEPfyS9_ffNS7_10__identityEEEvT0_T1_T2_T3_T4_T6_E12temp_storage+20];
	add.f32 	%f297, %f295, %f296;
	ld.shared.f32 	%f298, [_ZZN3cub18CUB_300001_SM_10006detail6reduce28DeviceReduceSingleTileKernelINS2_10policy_hubIfyN4cuda3std3__44plusIfEEE10Policy1000EN6thrust24THRUST_300001_SM_1000_NS6detail15normal_iteratorINSD_10device_ptrIfEEEEPfyS9_ffNS7_10__identityEEEvT0_T1_T2_T3_T4_T6_E12temp_storage+24];
	add.f32 	%f299, %f297, %f298;
	ld.shared.f32 	%f300, [_ZZN3cub18CUB_300001_SM_10006detail6reduce28DeviceReduceSingleTileKernelINS2_10policy_hubIfyN4cuda3std3__44plusIfEEE10Policy1000EN6thrust24THRUST_300001_SM_1000_NS6detail15normal_iteratorINSD_10device_ptrIfEEEEPfyS9_ffNS7_10__identityEEEvT0_T1_T2_T3_T4_T6_E12temp_storage+28];
	add.f32 	%f301, %f299, %f300;
	ld.shared.f32 	%f302, [_ZZN3cub18CUB_300001_SM_10006detail6reduce28DeviceReduceSingleTileKernelINS2_10policy_hubIfyN4cuda3std3__44plusIfEEE10Policy1000EN6thrust24THRUST_300001_SM_1000_NS6detail15normal_iteratorINSD_10device_ptrIfEEEEPfyS9_ffNS7_10__identityEEEvT0_T1_T2_T3_T4_T6_E12temp_storage+32];
	add.f32 	%f303, %f301, %f302;
	ld.shared.f32 	%f304, [_ZZN3cub18CUB_300001_SM_10006detail6reduce28DeviceReduceSingleTileKernelINS2_10policy_hubIfyN4cuda3std3__44plusIfEEE10Policy1000EN6thrust24THRUST_300001_SM_1000_NS6detail15normal_iteratorINSD_10device_ptrIfEEEEPfyS9_ffNS7_10__identityEEEvT0_T1_T2_T3_T4_T6_E12temp_storage+36];
	add.f32 	%f327, %f303, %f304;
	bra.uni 	$L__BB21_49;
$L__BB21_24:
	// begin inline asm
	mov.u32 %r87, %laneid;
	// end inline asm
	and.b32  	%r113, %r2, 992;
	add.s32 	%r114, %r113, 32;
	setp.gt.u32 	%p35, %r114, %r1;
	not.b32 	%r115, %r113;
	add.s32 	%r116, %r1, %r115;
	selp.b32 	%r111, %r116, 31, %p35;
	mov.b32 	%r89, %f315;
	mov.b32 	%r90, 1;
	mov.b32 	%r112, -1;
	// begin inline asm
	shfl.sync.down.b32 %r88, %r89, %r90, %r111, %r112;
	// end inline asm
	setp.lt.s32 	%p36, %r87, %r111;
	mov.b32 	%f245, %r88;
	add.f32 	%f246, %f315, %f245;
	selp.f32 	%f247, %f246, %f315, %p36;
	mov.b32 	%r94, %f247;
	mov.b32 	%r95, 2;
	// begin inline asm
	shfl.sync.down.b32 %r93, %r94, %r95, %r111, %r112;
	// end inline asm
	add.s32 	%r117, %r87, 2;
	setp.gt.s32 	%p37, %r117, %r111;
	mov.b32 	%f248, %r93;
	add.f32 	%f249, %f247, %f248;
	selp.f32 	%f250, %f247, %f249, %p37;
	mov.b32 	%r99, %f250;
	mov.b32 	%r100, 4;
	// begin inline asm
	shfl.sync.down.b32 %r98, %r99, %r100, %r111, %r112;
	// end inline asm
	add.s32 	%r118, %r87, 4;
	setp.gt.s32 	%p38, %r118, %r111;
	mov.b32 	%f251, %r98;
	add.f32 	%f252, %f250, %f251;
	selp.f32 	%f253, %f250, %f252, %p38;
	mov.b32 	%r104, %f253;
	mov.b32 	%r105, 8;
	// begin inline asm
	shfl.sync.down.b32 %r103, %r104, %r105, %r111, %r112;
	// end inline asm
	add.s32 	%r119, %r87, 8;
	setp.gt.s32 	%p39, %r119, %r111;
	mov.b32 	%f254, %r103;
	add.f32 	%f255, %f253, %f254;
	selp.f32 	%f256, %f253, %f255, %p39;
	mov.b32 	%r109, %f256;
	mov.b32 	%r110, 16;
	// begin inline asm
	shfl.sync.down.b32 %r108, %r109, %r110, %r111, %r112;
	// end inline asm
	add.s32 	%r120, %r87, 16;
	setp.gt.s32 	%p40, %r120, %r111;
	mov.b32 	%f257, %r108;
	add.f32 	%f258, %f256, %f257;
	selp.f32 	%f327, %f256, %f258, %p40;
	setp.ne.s32 	%p41, %r87, 0;
	@%p41 bra 	$L__BB21_26;
	shr.u32 	%r121, %r2, 3;
	and.b32  	%r122, %r121, 124;
	mov.u32 	%r123, _ZZN3cub18CUB_300001_SM_10006detail6reduce28DeviceReduceSingleTileKernelINS2_10policy_hubIfyN4cuda3std3__44plusIfEEE10Policy1000EN6thrust24THRUST_300001_SM_1000_NS6detail15normal_iteratorINSD_10device_ptrIfEEEEPfyS9_ffNS7_10__identityEEEvT0_T1_T2_T3_T4_T6_E12temp_storage;
	add.s32 	%r124, %r123, %r122;
	st.shared.f32 	[%r124+8], %f327;
$L__BB21_26:
	bar.sync 	0;
	setp.ne.s32 	%p42, %r2, 0;
	@%p42 bra 	$L__BB21_49;
	setp.gt.u64 	%p43, %rd19, 32;
	ld.shared.f32 	%f259, [_ZZN3cub18CUB_300001_SM_10006detail6reduce28DeviceReduceSingleTileKernelINS2_10policy_hubIfyN4cuda3std3__44plusIfEEE10Policy1000EN6thrust24THRUST_300001_SM_1000_NS6detail15normal_iteratorINSD_10device_ptrIfEEEEPfyS9_ffNS7_10__identityEEEvT0_T1_T2_T3_T4_T6_E12temp_storage+12];
	add.f32 	%f260, %f327, %f259;
	selp.f32 	%f261, %f260, %f327, %p43;
	setp.gt.u64 	%p44, %rd19, 64;
	ld.shared.f32 	%f262, [_ZZN3cub18CUB_300001_SM_10006detail6reduce28DeviceReduceSingleTileKernelINS2_10policy_hubIfyN4cuda3std3__44plusIfEEE10Policy1000EN6thrust24THRUST_300001_SM_1000_NS6detail15normal_iteratorINSD_10device_ptrIfEEEEPfyS9_ffNS7_10__identityEEEvT0_T1_T2_T3_T4_T6_E12temp_storage+16];
	add.f32 	%f263, %f262, %f261;
	selp.f32 	%f264, %f263, %f261, %p44;
	setp.gt.u64 	%p45, %rd19, 96;
	ld.shared.f32 	%f265, [_ZZN3cub18CUB_300001_SM_10006detail6reduce28DeviceReduceSingleTileKernelINS2_10policy_hubIfyN4cuda3std3__44plusIfEEE10Policy1000EN6thrust24THRUST_300001_SM_1000_NS6detail15normal_iteratorINSD_10device_ptrIfEEEEPfyS9_ffNS7_10__identityEEEvT0_T1_T2_T3_T4_T6_E12temp_storage+20];
	add.f32 	%f266, %f265, %f264;
	selp.f32 	%f267, %f266, %f264, %p45;
	setp.gt.u64 	%p46, %rd19, 128;
	ld.shared.f32 	%f268, [_ZZN3cub18CUB_300001_SM_10006detail6reduce28DeviceReduceSingleTileKernelINS2_10policy_hubIfyN4cuda3std3__44plusIfEEE10Policy1000EN6thrust24THRUST_300001_SM_1000_NS6detail15normal_iteratorINSD_10device_ptrIfEEEEPfyS9_ffNS7_10__identityEEEvT0_T1_T2_T3_T4_T6_E12temp_storage+24];
	add.f32 	%f269, %f268, %f267;
	selp.f32 	%f270, %f269, %f267, %p46;
	setp.gt.u64 	%p47, %rd19, 160;
	ld.shared.f32 	%f271, [_ZZN3cub18CUB_300001_SM_10006detail6reduce28DeviceReduceSingleTileKernelINS2_10policy_hubIfyN4cuda3std3__44plusIfEEE10Policy1000EN6thrust24THRUST_300001_SM_1000_NS6detail15normal_iteratorINSD_10device_ptrIfEEEEPfyS9_ffNS7_10__identityEEEvT0_T1_T2_T3_T4_T6_E12temp_storage+28];
	add.f32 	%f272, %f271, %f270;
	selp.f32 	%f273, %f272, %f270, %p47;
	setp.gt.u64 	%p48, %rd19, 192;
	ld.shared.f32 	%f274, [_ZZN3cub18CUB_300001_SM_10006detail6reduce28DeviceReduceSingleTileKernelINS2_10policy_hubIfyN4cuda3std3__44plusIfEEE10Policy1000EN6thrust24THRUST_300001_SM_1000_NS6detail15normal_iteratorINSD_10device_ptrIfEEEEPfyS9_ffNS7_10__identityEEEvT0_T1_T2_T3_T4_T6_E12temp_storage+32];
	add.f32 	%f275, %f274, %f273;
	selp.f32 	%f276, %f275, %f273, %p48;
	setp.gt.u64 	%p49, %rd19, 224;
	ld.shared.f32 	%f277, [_ZZN3cub18CUB_300001_SM_10006detail6reduce28DeviceReduceSingleTileKernelINS2_10policy_hubIfyN4cuda3std3__44plusIfEEE10Policy1000EN6thrust24THRUST_300001_SM_1000_NS6detail15normal_iteratorINSD_10device_ptrIfEEEEPfyS9_ffNS7_10__identityEEEvT0_T1_T2_T3_T4_T6_E12temp_storage+36];
	add.f32 	%f278, %f277, %f276;
	selp.f32 	%f327, %f278, %f276, %p49;
	bra.uni 	$L__BB21_49;
$L__BB21_28:
	mov.u32 	%r24, %tid.x;
	cvt.u64.u32 	%rd6, %r24;
	mul.wide.u32 	%rd22, %r24, 4;
	add.s64 	%rd7, %rd2, %rd22;
	ld.global.f32 	%f43, [%rd7];
	ld.global.f32 	%f44, [%rd7+1024];
	ld.global.f32 	%f45, [%rd7+2048];
	ld.global.f32 	%f46, [%rd7+3072];
	ld.global.f32 	%f47, [%rd7+4096];
	ld.global.f32 	%f48, [%rd7+5120];
	ld.global.f32 	%f49, [%rd7+6144];
	ld.global.f32 	%f50, [%rd7+7168];
	ld.global.f32 	%f51, [%rd7+8192];
	ld.global.f32 	%f52, [%rd7+9216];
	ld.global.f32 	%f53, [%rd7+10240];
	ld.global.f32 	%f54, [%rd7+11264];
	ld.global.f32 	%f55, [%rd7+12288];
	ld.global.f32 	%f56, [%rd7+13312];
	ld.global.f32 	%f57, [%rd7+14336];
	ld.global.f32 	%f58, [%rd7+15360];
	add.f32 	%f59, %f43, %f44;
	add.f32 	%f60, %f45, %f46;
	add.f32 	%f61, %f47, %f48;
	add.f32 	%f62, %f49, %f50;
	add.f32 	%f63, %f51, %f52;
	add.f32 	%f64, %f53, %f54;
	add.f32 	%f65, %f55, %f56;
	add.f32 	%f66, %f57, %f58;
	add.f32 	%f67, %f59, %f60;
	add.f32 	%f68, %f61, %f62;
	add.f32 	%f69, %f63, %f64;
	add.f32 	%f70, %f65, %f66;
	add.f32 	%f71, %f67, %f68;
	add.f32 	%f72, %f69, %f70;
	add.f32 	%f326, %f71, %f72;
	add.s64 	%rd8, %rd19, -4096;
	setp.lt.u64 	%p3, %rd8, 4096;
	mov.b64 	%rd53, 4096;
	@%p3 bra 	$L__BB21_32;
	mov.b64 	%rd53, 4096;
$L__BB21_30:
	shl.b64 	%rd24, %rd53, 2;
	add.s64 	%rd25, %rd7, %rd24;
	ld.global.f32 	%f73, [%rd25];
	ld.global.f32 	%f74, [%rd25+1024];
	ld.global.f32 	%f75, [%rd25+2048];
	ld.global.f32 	%f76, [%rd25+3072];
	ld.global.f32 	%f77, [%rd25+4096];
	ld.global.f32 	%f78, [%rd25+5120];
	ld.global.f32 	%f79, [%rd25+6144];
	ld.global.f32 	%f80, [%rd25+7168];
	ld.global.f32 	%f81, [%rd25+8192];
	ld.global.f32 	%f82, [%rd25+9216];
	ld.global.f32 	%f83, [%rd25+10240];
	ld.global.f32 	%f84, [%rd25+11264];
	ld.global.f32 	%f85, [%rd25+12288];
	ld.global.f32 	%f86, [%rd25+13312];
	ld.global.f32 	%f87, [%rd25+14336];
	ld.global.f32 	%f88, [%rd25+15360];
	add.f32 	%f89, %f326, %f73;
	add.f32 	%f90, %f74, %f75;
	add.f32 	%f91, %f76, %f77;
	add.f32 	%f92, %f78, %f79;
	add.f32 	%f93, %f80, %f81;
	add.f32 	%f94, %f82, %f83;
	add.f32 	%f95, %f84, %f85;
	add.f32 	%f96, %f86, %f87;
	add.f32 	%f97, %f89, %f90;
	add.f32 	%f98, %f91, %f92;
	add.f32 	%f99, %f93, %f94;
	add.f32 	%f100, %f95, %f96;
	add.f32 	%f101, %f97, %f98;
	add.f32 	%f102, %f99, %f100;
	add.f32 	%f103, %f101, %f102;
	add.f32 	%f326, %f103, %f88;
	sub.s64 	%rd26, %rd19, %rd53;
	setp.lt.u64 	%p4, %rd26, 4096;
	@%p4 bra 	$L__BB21_45;
	add.s64 	%rd53, %rd53, 4096;
	setp.le.u64 	%p5, %rd53, %rd8;
	@%p5 bra 	$L__BB21_30;
$L__BB21_32:
	setp.le.u64 	%p6, %rd19, %rd53;
	cvt.u32.u64 	%r42, %rd53;
	cvt.u32.u64 	%r43, %rd19;
	sub.s32 	%r44, %r43, %r42;
	setp.ge.s32 	%p7, %r24, %r44;
	or.pred  	%p8, %p6, %p7;
	@%p8 bra 	$L__BB21_45;
	not.b32 	%r47, %r24;
	add.s32 	%r48, %r47, %r43;
	sub.s32 	%r50, %r48, %r42;
	shr.u32 	%r51, %r50, 8;
	add.s32 	%r25, %r51, 1;
	and.b32  	%r26, %r25, 15;
	setp.lt.u32 	%p9, %r50, 3840;
	mov.u32 	%r167, %r24;
	@%p9 bra 	$L__BB21_36;
	and.b32  	%r52, %r25, 33554416;
	neg.s32 	%r165, %r52;
	add.s64 	%rd27, %rd53, %rd6;
	shl.b64 	%rd28, %rd27, 2;
	add.s64 	%rd29, %rd28, %rd2;
	add.s64 	%rd54, %rd29, 8192;
	mov.u32 	%r167, %r24;
$L__BB21_35:
	.pragma "nounroll";
	ld.global.f32 	%f105, [%rd54+-8192];
	add.f32 	%f106, %f326, %f105;
	ld.global.f32 	%f107, [%rd54+-7168];
	add.f32 	%f108, %f106, %f107;
	ld.global.f32 	%f109, [%rd54+-6144];
	add.f32 	%f110, %f108, %f109;
	ld.global.f32 	%f111, [%rd54+-5120];
	add.f32 	%f112, %f110, %f111;
	ld.global.f32 	%f113, [%rd54+-4096];
	add.f32 	%f114, %f112, %f113;
	ld.global.f32 	%f115, [%rd54+-3072];
	add.f32 	%f116, %f114, %f115;
	ld.global.f32 	%f117, [%rd54+-2048];
	add.f32 	%f118, %f116, %f117;
	ld.global.f32 	%f119, [%rd54+-1024];
	add.f32 	%f120, %f118, %f119;
	ld.global.f32 	%f121, [%rd54];
	add.f32 	%f122, %f120, %f121;
	ld.global.f32 	%f123, [%rd54+1024];
	add.f32 	%f124, %f122, %f123;
	ld.global.f32 	%f125, [%rd54+2048];
	add.f32 	%f126, %f124, %f125;
	ld.global.f32 	%f127, [%rd54+3072];
	add.f32 	%f128, %f126, %f127;
	ld.global.f32 	%f129, [%rd54+4096];
	add.f32 	%f130, %f128, %f129;
	ld.global.f32 	%f131, [%rd54+5120];
	add.f32 	%f132, %f130, %f131;
	ld.global.f32 	%f133, [%rd54+6144];
	add.f32 	%f134, %f132, %f133;
	ld.global.f32 	%f135, [%rd54+7168];
	add.f32 	%f326, %f134, %f135;
	add.s32 	%r167, %r167, 4096;
	add.s32 	%r165, %r165, 16;
	add.s64 	%rd54, %rd54, 16384;
	setp.ne.s32 	%p10, %r165, 0;
	@%p10 bra 	$L__BB21_35;
$L__BB21_36:
	setp.eq.s32 	%p11, %r26, 0;
	@%p11 bra 	$L__BB21_45;
	and.b32  	%r33, %r25, 7;
	setp.lt.u32 	%p12, %r26, 8;
	@%p12 bra 	$L__BB21_39;
	cvt.u64.u32 	%rd30, %r167;
	add.s64 	%rd31, %rd53, %rd30;
	shl.b64 	%rd32, %rd31, 2;
	add.s64 	%rd33, %rd2, %rd32;
	ld.global.f32 	%f137, [%rd33];
	add.f32 	%f138, %f326, %f137;
	ld.global.f32 	%f139, [%rd33+1024];
	add.f32 	%f140, %f138, %f139;
	ld.global.f32 	%f141, [%rd33+2048];
	add.f32 	%f142, %f140, %f141;
	ld.global.f32 	%f143, [%rd33+3072];
	add.f32 	%f144, %f142, %f143;
	ld.global.f32 	%f145, [%rd33+4096];
	add.f32 	%f146, %f144, %f145;
	ld.global.f32 	%f147, [%rd33+5120];
	add.f32 	%f148, %f146, %f147;
	ld.global.f32 	%f149, [%rd33+6144];
	add.f32 	%f150, %f148, %f149;
	ld.global.f32 	%f151, [%rd33+7168];
	add.f32 	%f326, %f150, %f151;
	add.s32 	%r167, %r167, 2048;
$L__BB21_39:
	setp.eq.s32 	%p13, %r33, 0;
	@%p13 bra 	$L__BB21_45;
	and.b32  	%r36, %r25, 3;
	setp.lt.u32 	%p14, %r33, 4;
	@%p14 bra 	$L__BB21_42;
	cvt.u64.u32 	%rd34, %r167;
	add.s64 	%rd35, %rd53, %rd34;
	shl.b64 	%rd36, %rd35, 2;
	add.s64 	%rd37, %rd2, %rd36;
	ld.global.f32 	%f153, [%rd37];
	add.f32 	%f154, %f326, %f153;
	ld.global.f32 	%f155, [%rd37+1024];
	add.f32 	%f156, %f154, %f155;
	ld.global.f32 	%f157, [%rd37+2048];
	add.f32 	%f158, %f156, %f157;
	ld.global.f32 	%f159, [%rd37+3072];
	add.f32 	%f326, %f158, %f159;
	add.s32 	%r167, %r167, 1024;
$L__BB21_42:
	setp.eq.s32 	%p15, %r36, 0;
	@%p15 bra 	$L__BB21_45;
	cvt.u64.u32 	%rd38, %r167;
	add.s64 	%rd39, %rd53, %rd38;
	shl.b64 	%rd40, %rd39, 2;
	add.s64 	%rd55, %rd2, %rd40;
	neg.s32 	%r170, %r36;
$L__BB21_44:
	.pragma "nounroll";
	ld.global.f32 	%f160, [%rd55];
	add.f32 	%f326, %f326, %f160;
	add.s64 	%rd55, %rd55, 1024;
	add.s32 	%r170, %r170, 1;
	setp.ne.s32 	%p16, %r170, 0;
	@%p16 bra 	$L__BB21_44;
$L__BB21_45:
	// begin inline asm
	mov.u32 %r53, %laneid;
	// end inline asm
	mov.b32 	%r55, %f326;
	mov.b32 	%r56, 1;
	mov.b32 	%r77, 31;
	mov.b32 	%r78, -1;
	// begin inline asm
	shfl.sync.down.b32 %r54, %r55, %r56, %r77, %r78;
	// end inline asm
	setp.gt.s32 	%p17, %r53, 30;
	mov.b32 	%f161, %r54;
	add.f32 	%f162, %f326, %f161;
	selp.f32 	%f163, %f326, %f162, %p17;
	mov.b32 	%r60, %f163;
	mov.b32 	%r61, 2;
	// begin inline asm
	shfl.sync.down.b32 %r59, %r60, %r61, %r77, %r78;
	// end inline asm
	setp.gt.s32 	%p18, %r53, 29;
	mov.b32 	%f164, %r59;
	add.f32 	%f165, %f163, %f164;
	selp.f32 	%f166, %f163, %f165, %p18;
	mov.b32 	%r65, %f166;
	mov.b32 	%r66, 4;
	// begin inline asm
	shfl.sync.down.b32 %r64, %r65, %r66, %r77, %r78;
	// end inline asm
	setp.gt.s32 	%p19, %r53, 27;
	mov.b32 	%f167, %r64;
	add.f32 	%f168, %f166, %f167;
	selp.f32 	%f169, %f166, %f168, %p19;
	mov.b32 	%r70, %f169;
	mov.b32 	%r71, 8;
	// begin inline asm
	shfl.sync.down.b32 %r69, %r70, %r71, %r77, %r78;
	// end inline asm
	setp.gt.s32 	%p20, %r53, 23;
	mov.b32 	%f170, %r69;
	add.f32 	%f171, %f169, %f170;
	selp.f32 	%f172, %f169, %f171, %p20;
	mov.b32 	%r75, %f172;
	mov.b32 	%r76, 16;
	// begin inline asm
	shfl.sync.down.b32 %r74, %r75, %r76, %r77, %r78;
	// end inline asm
	setp.gt.s32 	%p21, %r53, 15;
	mov.b32 	%f173, %r74;
	add.f32 	%f38, %f172, %f173;
	selp.f32 	%f327, %f172, %f38, %p21;
	setp.ne.s32 	%p22, %r53, 0;
	@%p22 bra 	$L__BB21_47;
	shr.u32 	%r79, %r24, 3;
	and.b32  	%r80, %r79, 124;
	mov.u32 	%r81, _ZZN3cub18CUB_300001_SM_10006detail6reduce28DeviceReduceSingleTileKernelINS2_10policy_hubIfyN4cuda3std3__44plusIfEEE10Policy1000EN6thrust24THRUST_300001_SM_1000_NS6detail15normal_iteratorINSD_10device_ptrIfEEEEPfyS9_ffNS7_10__identityEEEvT0_T1_T2_T3_T4_T6_E12temp_storage;
	add.s32 	%r82, %r81, %r80;
	st.shared.f32 	[%r82+8], %f38;
$L__BB21_47:
	bar.sync 	0;
	setp.ne.s32 	%p23, %r24, 0;
	@%p23 bra 	$L__BB21_49;
	ld.shared.f32 	%f174, [_ZZN3cub18CUB_300001_SM_10006detail6reduce28DeviceReduceSingleTileKernelINS2_10policy_hubIfyN4cuda3std3__44plusIfEEE10Policy1000EN6thrust24THRUST_300001_SM_1000_NS6detail15normal_iteratorINSD_10device_ptrIfEEEEPfyS9_ffNS7_10__identityEEEvT0_T1_T2_T3_T4_T6_E12temp_storage+12];
	add.f32 	%f175, %f327, %f174;
	ld.shared.f32 	%f176, [_ZZN3cub18CUB_300001_SM_10006detail6reduce28DeviceReduceSingleTileKernelINS2_10policy_hubIfyN4cuda3std3__44plusIfEEE10Policy1000EN6thrust24THRUST_300001_SM_1000_NS6detail15normal_iteratorINSD_10device_ptrIfEEEEPfyS9_ffNS7_10__identityEEEvT0_T1_T2_T3_T4_T6_E12temp_storage+16];
	add.f32 	%f177, %f175, %f176;
	ld.shared.f32 	%f178, [_ZZN3cub18CUB_300001_SM_10006detail6reduce28DeviceReduceSingleTileKernelINS2_10policy_hubIfyN4cuda3std3__44plusIfEEE10Policy1000EN6thrust24THRUST_300001_SM_1000_NS6detail15normal_iteratorINSD_10device_ptrIfEEEEPfyS9_ffNS7_10__identityEEEvT0_T1_T2_T3_T4_T6_E12temp_storage+20];
	add.f32 	%f179, %f177, %f178;
	ld.shared.f32 	%f180, [_ZZN3cub18CUB_300001_SM_10006detail6reduce28DeviceReduceSingleTileKernelINS2_10policy_hubIfyN4cuda3std3__44plusIfEEE10Policy1000EN6thrust24THRUST_300001_SM_1000_NS6detail15normal_iteratorINSD_10device_ptrIfEEEEPfyS9_ffNS7_10__identityEEEvT0_T1_T2_T3_T4_T6_E12temp_storage+24];
	add.f32 	%f181, %f179, %f180;
	ld.shared.f32 	%f182, [_ZZN3cub18CUB_300001_SM_10006detail6reduce28DeviceReduceSingleTileKernelINS2_10policy_hubIfyN4cuda3std3__44plusIfEEE10Policy1000EN6thrust24THRUST_300001_SM_1000_NS6detail15normal_iteratorINSD_10device_ptrIfEEEEPfyS9_ffNS7_10__identityEEEvT0_T1_T2_T3_T4_T6_E12temp_storage+28];
	add.f32 	%f183, %f181, %f182;
	ld.shared.f32 	%f184, [_ZZN3cub18CUB_300001_SM_10006detail6reduce28DeviceReduceSingleTileKernelINS2_10policy_hubIfyN4cuda3std3__44plusIfEEE10Policy1000EN6thrust24THRUST_300001_SM_1000_NS6detail15normal_iteratorINSD_10device_ptrIfEEEEPfyS9_ffNS7_10__identityEEEvT0_T1_T2_T3_T4_T6_E12temp_storage+32];
	add.f32 	%f185, %f183, %f184;
	ld.shared.f32 	%f186, [_ZZN3cub18CUB_300001_SM_10006detail6reduce28DeviceReduceSingleTileKernelINS2_10policy_hubIfyN4cuda3std3__44plusIfEEE10Policy1000EN6thrust24THRUST_300001_SM_1000_NS6detail15normal_iteratorINSD_10device_ptrIfEEEEPfyS9_ffNS7_10__identityEEEvT0_T1_T2_T3_T4_T6_E12temp_storage+36];
	add.f32 	%f327, %f185, %f186;
$L__BB21_49:
	mov.u32 	%r155, %tid.x;
	setp.ne.s32 	%p57, %r155, 0;
	@%p57 bra 	$L__BB21_51;
	add.f32 	%f305, %f42, %f327;
	st.global.f32 	[%rd1], %f305;
$L__BB21_51:
	ret;

}
	// .globl	_ZN3cub18CUB_300001_SM_10006detail6reduce18DeviceReduceKernelINS2_10policy_hubIfyN4cuda3std3__44plusIfEEE10Policy1000EN6thrust24THRUST_300001_SM_1000_NS6detail15normal_iteratorINSD_10device_ptrIfEEEEyS9_fNS7_10__identityEEEvT0_PT3_T1_NS0_13GridEvenShareISN_EET2_T4_
.visible .entry _ZN3cub18CUB_300001_SM_10006detail6reduce18DeviceReduceKernelINS2_10policy_hubIfyN4cuda3std3__44plusIfEEE10Policy1000EN6thrust24THRUST_300001_SM_1000_NS6detail15normal_iteratorINSD_10device_ptrIfEEEEyS9_fNS7_10__identityEEEvT0_PT3_T1_NS0_13GridEvenShareISN_EET2_T4_(
	.param .align 8 .b8 _ZN3cub18CUB_300001_SM_10006detail6reduce18DeviceReduceKernelINS2_10policy_hubIfyN4cuda3std3__44plusIfEEE10Policy1000EN6thrust24THRUST_300001_SM_1000_NS6detail15normal_iteratorINSD_10device_ptrIfEEEEyS9_fNS7_10__identityEEEvT0_PT3_T1_NS0_13GridEvenShareISN_EET2_T4__param_0[8],
	.param .u64 .ptr .align 1 _ZN3cub18CUB_300001_SM_10006detail6reduce18DeviceReduceKernelINS2_10policy_hubIfyN4cuda3std3__44plusIfEEE10Policy1000EN6thrust24THRUST_300001_SM_1000_NS6detail15normal_iteratorINSD_10device_ptrIfEEEEyS9_fNS7_10__identityEEEvT0_PT3_T1_NS0_13GridEvenShareISN_EET2_T4__param_1,
	.param .u64 _ZN3cub18CUB_300001_SM_10006detail6reduce18DeviceReduceKernelINS2_10policy_hubIfyN4cuda3std3__44plusIfEEE10Policy1000EN6thrust24THRUST_300001_SM_1000_NS6detail15normal_iteratorINSD_10device_ptrIfEEEEyS9_fNS7_10__identityEEEvT0_PT3_T1_NS0_13GridEvenShareISN_EET2_T4__param_2,
	.param .align 8 .b8 _ZN3cub18CUB_300001_SM_10006detail6reduce18DeviceReduceKernelINS2_10policy_hubIfyN4cuda3std3__44plusIfEEE10Policy1000EN6thrust24THRUST_300001_SM_1000_NS6detail15normal_iteratorINSD_10device_ptrIfEEEEyS9_fNS7_10__identityEEEvT0_PT3_T1_NS0_13GridEvenShareISN_EET2_T4__param_3[72],
	.param .align 1 .b8 _ZN3cub18CUB_300001_SM_10006detail6reduce18DeviceReduceKernelINS2_10policy_hubIfyN4cuda3std3__44plusIfEEE10Policy1000EN6thrust24THRUST_300001_SM_1000_NS6detail15normal_iteratorINSD_10device_ptrIfEEEEyS9_fNS7_10__identityEEEvT0_PT3_T1_NS0_13GridEvenShareISN_EET2_T4__param_4[1],
	.param .align 1 .b8 _ZN3cub18CUB_300001_SM_10006detail6reduce18DeviceReduceKernelINS2_10policy_hubIfyN4cuda3std3__44plusIfEEE10Policy1000EN6thrust24THRUST_300001_SM_1000_NS6detail15normal_iteratorINSD_10device_ptrIfEEEEyS9_fNS7_10__identityEEEvT0_PT3_T1_NS0_13GridEvenShareISN_EET2_T4__param_5[1]
)
.maxntid 256
{
	.reg .pred 	%p<57>;
	.reg .b16 	%rs<4>;
	.reg .b32 	%r<206>;
	.reg .b32 	%f<324>;
	.reg .b64 	%rd<78>;
	// demoted variable
	.shared .align 4 .b8 _ZZN3cub18CUB_300001_SM_10006detail6reduce18DeviceReduceKernelINS2_10policy_hubIfyN4cuda3std3__44plusIfEEE10Policy1000EN6thrust24THRUST_300001_SM_1000_NS6detail15normal_iteratorINSD_10device_ptrIfEEEEyS9_fNS7_10__identityEEEvT0_PT3_T1_NS0_13GridEvenShareISN_EET2_T4_E12temp_storage[44];
	ld.param.u64 	%rd1, [_ZN3cub18CUB_300001_SM_10006detail6reduce18DeviceReduceKernelINS2_10policy_hubIfyN4cuda3std3__44plusIfEEE10Policy1000EN6thrust24THRUST_300001_SM_1000_NS6detail15normal_iteratorINSD_10device_ptrIfEEEEyS9_fNS7_10__identityEEEvT0_PT3_T1_NS0_13GridEvenShareISN_EET2_T4__param_3+32];
	ld.param.u32 	%r1, [_ZN3cub18CUB_300001_SM_10006detail6reduce18DeviceReduceKernelINS2_10policy_hubIfyN4cuda3std3__44plusIfEEE10Policy1000EN6thrust24THRUST_300001_SM_1000_NS6detail15normal_iteratorINSD_10device_ptrIfEEEEyS9_fNS7_10__identityEEEvT0_PT3_T1_NS0_13GridEvenShareISN_EET2_T4__param_3+40];
	ld.param.u64 	%rd25, [_ZN3cub18CUB_300001_SM_10006detail6reduce18DeviceReduceKernelINS2_10policy_hubIfyN4cuda3std3__44plusIfEEE10Policy1000EN6thrust24THRUST_300001_SM_1000_NS6detail15normal_iteratorINSD_10device_ptrIfEEEEyS9_fNS7_10__identityEEEvT0_PT3_T1_NS0_13GridEvenShareISN_EET2_T4__param_0];
	cvta.to.global.u64 	%rd2, %rd25;
	mov.u32 	%r2, %ctaid.x;
	shl.b32 	%r50, %r1, 12;
	cvt.s64.s32 	%rd3, %r50;
	shl.b32 	%r51, %r2, 12;
	cvt.u64.u32 	%rd4, %r51;
	sub.s64 	%rd5, %rd1, %rd4;
	setp.gt.u64 	%p1, %rd5, 4095;
	@%p1 bra 	$L__BB22_25;
	cvt.u32.u64 	%r112, %rd4;
	cvt.u32.u64 	%r3, %rd1;
	sub.s32 	%r4, %r3, %r112;
	mov.u32 	%r5, %tid.x;
	setp.ge.s32 	%p23, %r5, %r4;
	mov.f32 	%f312, 0f00000000;
	mov.u32 	%r193, %r5;
	@%p23 bra 	$L__BB22_3;
	add.s32 	%r114, %r112, %r5;
	mul.wide.u32 	%rd51, %r114, 4;
	add.s64 	%rd52, %rd2, %rd51;
	ld.global.f32 	%f312, [%rd52];
	add.s32 	%r193, %r5, 256;
$L__BB22_3:
	setp.ge.s32 	%p24, %r193, %r4;
	@%p24 bra 	$L__BB22_16;
	not.b32 	%r116, %r193;
	add.s32 	%r117, %r116, %r3;
	sub.s32 	%r118, %r117, %r112;
	shr.u32 	%r119, %r118, 8;
	add.s32 	%r8, %r119, 1;
	and.b32  	%r9, %r8, 15;
	setp.lt.u32 	%p25, %r118, 3840;
	@%p25 bra 	$L__BB22_7;
	and.b32  	%r120, %r8, 33554416;
	neg.s32 	%r191, %r120;
	mul.wide.u32 	%rd53, %r2, 16384;
	mul.wide.u32 	%rd54, %r193, 4;
	or.b64  	%rd55, %rd53, %rd54;
	add.s64 	%rd56, %rd55, %rd2;
	add.s64 	%rd72, %rd56, 8192;
$L__BB22_6:
	.pragma "nounroll";
	ld.global.f32 	%f187, [%rd72+-8192];
	add.f32 	%f188, %f312, %f187;
	ld.global.f32 	%f189, [%rd72+-7168];
	add.f32 	%f190, %f188, %f189;
	ld.global.f32 	%f191, [%rd72+-6144];
	add.f32 	%f192, %f190, %f191;
	ld.global.f32 	%f193, [%rd72+-5120];
	add.f32 	%f194, %f192, %f193;
	ld.global.f32 	%f195, [%rd72+-4096];
	add.f32 	%f196, %f194, %f195;
	ld.global.f32 	%f197, [%rd72+-3072];
	add.f32 	%f198, %f196, %f197;
	ld.global.f32 	%f199, [%rd72+-2048];
	add.f32 	%f200, %f198, %f199;
	ld.global.f32 	%f201, [%rd72+-1024];
	add.f32 	%f202, %f200, %f201;
	ld.global.f32 	%f203, [%rd72];
	add.f32 	%f204, %f202, %f203;
	ld.global.f32 	%f205, [%rd72+1024];
	add.f32 	%f206, %f204, %f205;
	ld.global.f32 	%f207, [%rd72+2048];
	add.f32 	%f208, %f206, %f207;
	ld.global.f32 	%f209, [%rd72+3072];
	add.f32 	%f210, %f208, %f209;
	ld.global.f32 	%f211, [%rd72+4096];
	add.f32 	%f212, %f210, %f211;
	ld.global.f32 	%f213, [%rd72+5120];
	add.f32 	%f214, %f212, %f213;
	ld.global.f32 	%f215, [%rd72+6144];
	add.f32 	%f216, %f214, %f215;
	ld.global.f32 	%f217, [%rd72+7168];
	add.f32 	%f312, %f216, %f217;
	add.s32 	%r193, %r193, 4096;
	add.s32 	%r191, %r191, 16;
	add.s64 	%rd72, %rd72, 16384;
	setp.ne.s32 	%p26, %r191, 0;
	@%p26 bra 	$L__BB22_6;
$L__BB22_7:
	setp.eq.s32 	%p27, %r9, 0;
	@%p27 bra 	$L__BB22_16;
	and.b32  	%r16, %r8, 7;
	setp.lt.u32 	%p28, %r9, 8;
	@%p28 bra 	$L__BB22_10;
	cvt.s64.s32 	%rd57, %r193;
	add.s64 	%rd58, %rd57, %rd4;
	shl.b64 	%rd59, %rd58, 2;
	add.s64 	%rd60, %rd2, %rd59;
	ld.global.f32 	%f219, [%rd60];
	add.f32 	%f220, %f312, %f219;
	ld.global.f32 	%f221, [%rd60+1024];
	add.f32 	%f222, %f220, %f221;
	ld.global.f32 	%f223, [%rd60+2048];
	add.f32 	%f224, %f222, %f223;
	ld.global.f32 	%f225, [%rd60+3072];
	add.f32 	%f226, %f224, %f225;
	ld.global.f32 	%f227, [%rd60+4096];
	add.f32 	%f228, %f226, %f227;
	ld.global.f32 	%f229, [%rd60+5120];
	add.f32 	%f230, %f228, %f229;
	ld.global.f32 	%f231, [%rd60+6144];
	add.f32 	%f232, %f230, %f231;
	ld.global.f32 	%f233, [%rd60+7168];
	add.f32 	%f312, %f232, %f233;
	add.s32 	%r193, %r193, 2048;
$L__BB22_10:
	setp.eq.s32 	%p29, %r16, 0;
	@%p29 bra 	$L__BB22_16;
	and.b32  	%r19, %r8, 3;
	setp.lt.u32 	%p30, %r16, 4;
	@%p30 bra 	$L__BB22_13;
	cvt.s64.s32 	%rd61, %r193;
	add.s64 	%rd62, %rd61, %rd4;
	shl.b64 	%rd63, %rd62, 2;
	add.s64 	%rd64, %rd2, %rd63;
	ld.global.f32 	%f235, [%rd64];
	add.f32 	%f236, %f312, %f235;
	ld.global.f32 	%f237, [%rd64+1024];
	add.f32 	%f238, %f236, %f237;
	ld.global.f32 	%f239, [%rd64+2048];
	add.f32 	%f240, %f238, %f239;
	ld.global.f32 	%f241, [%rd64+3072];
	add.f32 	%f312, %f240, %f241;
	add.s32 	%r193, %r193, 1024;
$L__BB22_13:
	setp.eq.s32 	%p31, %r19, 0;
	@%p31 bra 	$L__BB22_16;
	mul.wide.u32 	%rd65, %r2, 16384;
	add.s64 	%rd9, %rd2, %rd65;
	neg.s32 	%r196, %r19;
$L__BB22_15:
	.pragma "nounroll";
	mul.wide.s32 	%rd66, %r193, 4;
	add.s64 	%rd67, %rd9, %rd66;
	ld.global.f32 	%f242, [%rd67];
	add.f32 	%f312, %f312, %f242;
	add.s32 	%r193, %r193, 256;
	add.s32 	%r196, %r196, 1;
	setp.ne.s32 	%p32, %r196, 0;
	@%p32 bra 	$L__BB22_15;
$L__BB22_16:
	setp.lt.s32 	%p33, %r4, 256;
	@%p33 bra 	$L__BB22_21;
	// begin inline asm
	mov.u32 %r159, %laneid;
	// end inline asm
	mov.b32 	%r161, %f312;
	mov.b32 	%r162, 1;
	mov.b32 	%r183, 31;
	mov.b32 	%r184, -1;
	// begin inline asm
	shfl.sync.down.b32 %r160, %r161, %r162, %r183, %r184;
	// end inline asm
	setp.gt.s32 	%p49, %r159, 30;
	mov.b32 	%f277, %r160;
	add.f32 	%f278, %f312, %f277;
	selp.f32 	%f279, %f312, %f278, %p49;
	mov.b32 	%r166, %f279;
	mov.b32 	%r167, 2;
	// begin inline asm
	shfl.sync.down.b32 %r165, %r166, %r167, %r183, %r184;
	// end inline asm
	setp.gt.s32 	%p50, %r159, 29;
	mov.b32 	%f280, %r165;
	add.f32 	%f281, %f279, %f280;
	selp.f32 	%f282, %f279, %f281, %p50;
	mov.b32 	%r171, %f282;
	mov.b32 	%r172, 4;
	// begin inline asm
	shfl.sync.down.b32 %r170, %r171, %r172, %r183, %r184;
	// end inline asm
	setp.gt.s32 	%p51, %r159, 27;
	mov.b32 	%f283, %r170;
	add.f32 	%f284, %f282, %f283;
	selp.f32 	%f285, %f282, %f284, %p51;
	mov.b32 	%r176, %f285;
	mov.b32 	%r177, 8;
	// begin inline asm
	shfl.sync.down.b32 %r175, %r176, %r177, %r183, %r184;
	// end inline asm
	setp.gt.s32 	%p52, %r159, 23;
	mov.b32 	%f286, %r175;
	add.f32 	%f287, %f285, %f286;
	selp.f32 	%f288, %f285, %f287, %p52;
	mov.b32 	%r181, %f288;
	mov.b32 	%r182, 16;
	// begin inline asm
	shfl.sync.down.b32 %r180, %r181, %r182, %r183, %r184;
	// end inline asm
	setp.gt.s32 	%p53, %r159, 15;
	mov.b32 	%f289, %r180;
	add.f32 	%f16, %f288, %f289;
	selp.f32 	%f323, %f288, %f16, %p53;
	setp.ne.s32 	%p54, %r159, 0;
	@%p54 bra 	$L__BB22_19;
	shr.u32 	%r185, %r5, 3;
	and.b32  	%r186, %r185, 124;
	mov.u32 	%r187, _ZZN3cub18CUB_300001_SM_10006detail6reduce18DeviceReduceKernelINS2_10policy_hubIfyN4cuda3std3__44plusIfEEE10Policy1000EN6thrust24THRUST_300001_SM_1000_NS6detail15normal_iteratorINSD_10device_ptrIfEEEEyS9_fNS7_10__identityEEEvT0_PT3_T1_NS0_13GridEvenShareISN_EET2_T4_E12temp_storage;
	add.s32 	%r188, %r187, %r186;
	st.shared.f32 	[%r188+8], %f16;
$L__BB22_19:
	bar.sync 	0;
	setp.ne.s32 	%p55, %r5, 0;
	@%p55 bra 	$L__BB22_46;
	ld.shared.f32 	%f290, [_ZZN3cub18CUB_300001_SM_10006detail6reduce18DeviceReduceKernelINS2_10policy_hubIfyN4cuda3std3__44plusIfEEE10Policy1000EN6thrust24THRUST_300001_SM_1000_NS6detail15normal_iteratorINSD_10device_ptrIfEEEEyS9_fNS7_10__identityEEEvT0_PT3_T1_NS0_13GridEvenShareISN_EET2_T4_E12temp_storage+12];
	add.f32 	%f291, %f323, %f290;
	ld.shared.f32 	%f292, [_ZZN3cub18CUB_300001_SM_10006detail6reduce18DeviceReduceKernelINS2_10policy_hubIfyN4cuda3std3__44plusIfEEE10Policy1000EN6thrust24THRUST_300001_SM_1000_NS6detail15normal_iteratorINSD_10device_ptrIfEEEEyS9_fNS7_10__identityEEEvT0_PT3_T1_NS0_13GridEvenShareISN_EET2_T4_E12temp_storage+16];
	add.f32 	%f293, %f291, %f292;
	ld.shared.f32 	%f294, [_ZZN3cub18CUB_300001_SM_10006detail6reduce18DeviceReduceKernelINS2_10policy_hubIfyN4cuda3std3__44plusIfEEE10Policy1000EN6thrust24THRUST_300001_SM_1000_NS6detail15normal_iteratorINSD_10device_ptrIfEEEEyS9_fNS7_10__identityEEEvT0_PT3_T1_NS0_13GridEvenShareISN_EET2_T4_E12temp_storage+20];
	add.f32 	%f295, %f293, %f294;
	ld.shared.f32 	%f296, [_ZZN3cub18CUB_300001_SM_10006detail6reduce18DeviceReduceKernelINS2_10policy_hubIfyN4cuda3std3__44plusIfEEE10Policy1000EN6thrust24THRUST_300001_SM_1000_NS6detail15normal_iteratorINSD_10device_ptrIfEEEEyS9_fNS7_10__identityEEEvT0_PT3_T1_NS0_13GridEvenShareISN_EET2_T4_E12temp_storage+24];
	add.f32 	%f297, %f295, %f296;
	ld.shared.f32 	%f298, [_ZZN3cub18CUB_300001_SM_10006detail6reduce18DeviceReduceKernelINS2_10policy_hubIfyN4cuda3std3__44plusIfEEE10Policy1000EN6thrust24THRUST_300001_SM_1000_NS6detail15normal_iteratorINSD_10device_ptrIfEEEEyS9_fNS7_10__identityEEEvT0_PT3_T1_NS0_13GridEvenShareISN_EET2_T4_E12temp_storage+28];
	add.f32 	%f299, %f297, %f298;
	ld.shared.f32 	%f300, [_ZZN3cub18CUB_300001_SM_10006detail6reduce18DeviceReduceKernelINS2_10policy_hubIfyN4cuda3std3__44plusIfEEE10Policy1000EN6thrust24THRUST_300001_SM_1000_NS6detail15normal_iteratorINSD_10device_ptrIfEEEEyS9_fNS7_10__identityEEEvT0_PT3_T1_NS0_13GridEvenShareISN_EET2_T4_E12temp_storage+32];
	add.f32 	%f301, %f299, %f300;
	ld.shared.f32 	%f302, [_ZZN3cub18CUB_300001_SM_10006detail6reduce18DeviceReduceKernelINS2_10policy_hubIfyN4cuda3std3__44plusIfEEE10Policy1000EN6thrust24THRUST_300001_SM_1000_NS6detail15normal_iteratorINSD_10device_ptrIfEEEEyS9_fNS7_10__identityEEEvT0_PT3_T1_NS0_13GridEvenShareISN_EET2_T4_E12temp_storage+36];
	add.f32 	%f323, %f301, %f302;
	bra.uni 	$L__BB22_46;
$L__BB22_21:
	// begin inline asm
	mov.u32 %r121, %laneid;
	// end inline asm
	and.b32  	%r147, %r5, 992;
	add.s32 	%r148, %r147, 32;
	setp.gt.s32 	%p34, %r148, %r4;
	not.b32 	%r149, %r147;
	add.s32 	%r150, %r4, %r149;
	selp.b32 	%r145, %r150, 31, %p34;
	mov.b32 	%r123, %f312;
	mov.b32 	%r124, 1;
	mov.b32 	%r146, -1;
	// begin inline asm
	shfl.sync.down.b32 %r122, %r123, %r124, %r145, %r146;
	// end inline asm
	setp.lt.s32 	%p35, %r121, %r145;
	mov.b32 	%f243, %r122;
	add.f32 	%f244, %f312, %f243;
	selp.f32 	%f245, %f244, %f312, %p35;
	mov.b32 	%r128, %f245;
	mov.b32 	%r129, 2;
	// begin inline asm
	shfl.sync.down.b32 %r127, %r128, %r129, %r145, %r146;
	// end inline asm
	add.s32 	%r151, %r121, 2;
	setp.gt.s32 	%p36, %r151, %r145;
	mov.b32 	%f246, %r127;
	add.f32 	%f247, %f245, %f246;
	selp.f32 	%f248, %f245, %f247, %p36;
	mov.b32 	%r133, %f248;
	mov.b32 	%r134, 4;
	// begin inline asm
	shfl.sync.down.b32 %r132, %r133, %r134, %r145, %r146;
	// end inline asm
	add.s32 	%r152, %r121, 4;
	setp.gt.s32 	%p37, %r152, %r145;
	mov.b32 	%f249, %r132;
	add.f32 	%f250, %f248, %f249;
	selp.f32 	%f251, %f248, %f250, %p37;
	mov.b32 	%r138, %f251;
	mov.b32 	%r139, 8;
	// begin inline asm
	shfl.sync.down.b32 %r137, %r138, %r139, %r145, %r146;
	// end inline asm
	add.s32 	%r153, %r121, 8;
	setp.gt.s32 	%p38, %r153, %r145;
	mov.b32 	%f252, %r137;
	add.f32 	%f253, %f251, %f252;
	selp.f32 	%f254, %f251, %f253, %p38;
	mov.b32 	%r143, %f254;
	mov.b32 	%r144, 16;
	// begin inline asm
	shfl.sync.down.b32 %r142, %r143, %r144, %r145, %r146;
	// end inline asm
	add.s32 	%r154, %r121, 16;
	setp.gt.s32 	%p39, %r154, %r145;
	mov.b32 	%f255, %r142;
	add.f32 	%f256, %f254, %f255;
	selp.f32 	%f323, %f254, %f256, %p39;
	setp.ne.s32 	%p40, %r121, 0;
	@%p40 bra 	$L__BB22_23;
	shr.u32 	%r155, %r5, 3;
	and.b32  	%r156, %r155, 124;
	mov.u32 	%r157, _ZZN3cub18CUB_300001_SM_10006detail6reduce18DeviceReduceKernelINS2_10policy_hubIfyN4cuda3std3__44plusIfEEE10Policy1000EN6thrust24THRUST_300001_SM_1000_NS6detail15normal_iteratorINSD_10device_ptrIfEEEEyS9_fNS7_10__identityEEEvT0_PT3_T1_NS0_13GridEvenShareISN_EET2_T4_E12temp_storage;
	add.s32 	%r158, %r157, %r156;
	st.shared.f32 	[%r158+8], %f323;
$L__BB22_23:
	bar.sync 	0;
	setp.ne.s32 	%p41, %r5, 0;
	@%p41 bra 	$L__BB22_46;
	setp.gt.s32 	%p42, %r4, 32;
	ld.shared.f32 	%f257, [_ZZN3cub18CUB_300001_SM_10006detail6reduce18DeviceReduceKernelINS2_10policy_hubIfyN4cuda3std3__44plusIfEEE10Policy1000EN6thrust24THRUST_300001_SM_1000_NS6detail15normal_iteratorINSD_10device_ptrIfEEEEyS9_fNS7_10__identityEEEvT0_PT3_T1_NS0_13GridEvenShareISN_EET2_T4_E12temp_storage+12];
	add.f32 	%f258, %f323, %f257;
	selp.f32 	%f259, %f258, %f323, %p42;
	setp.gt.s32 	%p43, %r4, 64;
	ld.shared.f32 	%f260, [_ZZN3cub18CUB_300001_SM_10006detail6reduce18DeviceReduceKernelINS2_10policy_hubIfyN4cuda3std3__44plusIfEEE10Policy1000EN6thrust24THRUST_300001_SM_1000_NS6detail15normal_iteratorINSD_10device_ptrIfEEEEyS9_fNS7_10__identityEEEvT0_PT3_T1_NS0_13GridEvenShareISN_EET2_T4_E12temp_storage+16];
	add.f32 	%f261, %f260, %f259;
	selp.f32 	%f262, %f261, %f259, %p43;
	setp.gt.s32 	%p44, %r4, 96;
	ld.shared.f32 	%f263, [_ZZN3cub18CUB_300001_SM_10006detail6reduce18DeviceReduceKernelINS2_10policy_hubIfyN4cuda3std3__44plusIfEEE10Policy1000EN6thrust24THRUST_300001_SM_1000_NS6detail15normal_iteratorINSD_10device_ptrIfEEEEyS9_fNS7_10__identityEEEvT0_PT3_T1_NS0_13GridEvenShareISN_EET2_T4_E12temp_storage+20];
	add.f32 	%f264, %f263, %f262;
	selp.f32 	%f265, %f264, %f262, %p44;
	setp.gt.s32 	%p45, %r4, 128;
	ld.shared.f32 	%f266, [_ZZN3cub18CUB_300001_SM_10006detail6reduce18DeviceReduceKernelINS2_10policy_hubIfyN4cuda3std3__44plusIfEEE10Policy1000EN6thrust24THRUST_300001_SM_1000_NS6detail15normal_iteratorINSD_10device_ptrIfEEEEyS9_fNS7_10__identityEEEvT0_PT3_T1_NS0_13GridEvenShareISN_EET2_T4_E12temp_storage+24];
	add.f32 	%f267, %f266, %f265;
	selp.f32 	%f268, %f267, %f265, %p45;
	setp.gt.s32 	%p46, %r4, 160;
	ld.shared.f32 	%f269, [_ZZN3cub18CUB_300001_SM_10006detail6reduce18DeviceReduceKernelINS2_10policy_hubIfyN4cuda3std3__44plusIfEEE10Policy1000EN6thrust24THRUST_300001_SM_1000_NS6detail15normal_iteratorINSD_10device_ptrIfEEEEyS9_fNS7_10__identityEEEvT0_PT3_T1_NS0_13GridEvenShareISN_EET2_T4_E12temp_storage+28];
	add.f32 	%f270, %f269, %f268;
	selp.f32 	%f271, %f270, %f268, %p46;
	setp.gt.s32 	%p47, %r4, 192;
	ld.shared.f32 	%f272, [_ZZN3cub18CUB_300001_SM_10006detail6reduce18DeviceReduceKernelINS2_10policy_hubIfyN4cuda3std3__44plusIfEEE10Policy1000EN6thrust24THRUST_300001_SM_1000_NS6detail15normal_iteratorINSD_10device_ptrIfEEEEyS9_fNS7_10__identityEEEvT0_PT3_T1_NS0_13GridEvenShareISN_EET2_T4_E12temp_storage+32];
	add.f32 	%f273, %f272, %f271;
	selp.f32 	%f274, %f273, %f271, %p47;
	setp.gt.s32 	%p48, %r4, 224;
	ld.shared.f32 	%f275, [_ZZN3cub18CUB_300001_SM_10006detail6reduce18DeviceReduceKernelINS2_10policy_hubIfyN4cuda3std3__44plusIfEEE10Policy1000EN6thrust24THRUST_300001_SM_1000_NS6detail15normal_iteratorINSD_10device_ptrIfEEEEyS9_fNS7_10__identityEEEvT0_PT3_T1_NS0_13GridEvenShareISN_EET2_T4_E12temp_storage+36];
	add.f32 	%f276, %f275, %f274;
	selp.f32 	%f323, %f276, %f274, %p48;
	bra.uni 	$L__BB22_46;
$L__BB22_25:
	cvt.u32.u64 	%r52, %rd4;
	mov.u32 	%r27, %tid.x;
	add.s32 	%r53, %r27, %r52;
	mul.wide.u32 	%rd26, %r53, 4;
	add.s64 	%rd27, %rd2, %rd26;
	ld.global.f32 	%f41, [%rd27];
	ld.global.f32 	%f42, [%rd27+1024];
	ld.global.f32 	%f43, [%rd27+2048];
	ld.global.f32 	%f44, [%rd27+3072];
	ld.global.f32 	%f45, [%rd27+4096];
	ld.global.f32 	%f46, [%rd27+5120];
	ld.global.f32 	%f47, [%rd27+6144];
	ld.global.f32 	%f48, [%rd27+7168];
	ld.global.f32 	%f49, [%rd27+8192];
	ld.global.f32 	%f50, [%rd27+9216];
	ld.global.f32 	%f51, [%rd27+10240];
	ld.global.f32 	%f52, [%rd27+11264];
	ld.global.f32 	%f53, [%rd27+12288];
	ld.global.f32 	%f54, [%rd27+13312];
	ld.global.f32 	%f55, [%rd27+14336];
	ld.global.f32 	%f56, [%rd27+15360];
	add.f32 	%f57, %f41, %f42;
	add.f32 	%f58, %f43, %f44;
	add.f32 	%f59, %f45, %f46;
	add.f32 	%f60, %f47, %f48;
	add.f32 	%f61, %f49, %f50;
	add.f32 	%f62, %f51, %f52;
	add.f32 	%f63, %f53, %f54;
	add.f32 	%f64, %f55, %f56;
	add.f32 	%f65, %f57, %f58;
	add.f32 	%f66, %f59, %f60;
	add.f32 	%f67, %f61, %f62;
	add.f32 	%f68, %f63, %f64;
	add.f32 	%f69, %f65, %f66;
	add.f32 	%f70, %f67, %f68;
	add.f32 	%f322, %f69, %f70;
	setp.lt.u64 	%p2, %rd5, %rd3;
	@%p2 bra 	$L__BB22_42;
	cvt.u32.u64 	%r55, %rd3;
	cvt.u64.u32 	%rd28, %r27;
	add.s64 	%rd74, %rd4, %rd3;
	cvt.u32.u64 	%r28, %rd1;
	not.b32 	%r57, %r27;
	add.s32 	%r58, %r57, %r28;
	sub.s32 	%r59, %r58, %r55;
	sub.s32 	%r198, %r59, %r52;
	add.s64 	%rd29, %rd74, %rd28;
	shl.b64 	%rd30, %rd29, 2;
	add.s64 	%rd31, %rd30, %rd2;
	add.s64 	%rd73, %rd31, 8192;
	mov.b32 	%r199, 0;
	shl.b32 	%r60, %r1, 12;
	mov.u64 	%rd75, %rd4;
$L__BB22_27:
	cvt.s64.s32 	%rd15, %r60;
	add.s64 	%rd75, %rd75, %rd15;
	add.s64 	%rd32, %rd1, -4096;
	setp.gt.u64 	%p3, %rd75, %rd32;
	@%p3 bra 	$L__BB22_29;
	shl.b32 	%r61, %r1, 12;
	cvt.s64.s32 	%rd33, %r61;
	cvt.u64.u32 	%rd34, %r27;
	add.s64 	%rd35, %rd75, %rd34;
	shl.b64 	%rd36, %rd35, 2;
	add.s64 	%rd37, %rd2, %rd36;
	ld.global.f32 	%f71, [%rd37];
	ld.global.f32 	%f72, [%rd37+1024];
	ld.global.f32 	%f73, [%rd37+2048];
	ld.global.f32 	%f74, [%rd37+3072];
	ld.global.f32 	%f75, [%rd37+4096];
	ld.global.f32 	%f76, [%rd37+5120];
	ld.global.f32 	%f77, [%rd37+6144];
	ld.global.f32 	%f78, [%rd37+7168];
	ld.global.f32 	%f79, [%rd37+8192];
	ld.global.f32 	%f80, [%rd37+9216];
	ld.global.f32 	%f81, [%rd37+10240];
	ld.global.f32 	%f82, [%rd37+11264];
	ld.global.f32 	%f83, [%rd37+12288];
	ld.global.f32 	%f84, [%rd37+13312];
	ld.global.f32 	%f85, [%rd37+14336];
	ld.global.f32 	%f86, [%rd37+15360];
	add.f32 	%f87, %f322, %f71;
	add.f32 	%f88, %f72, %f73;
	add.f32 	%f89, %f74, %f75;
	add.f32 	%f90, %f76, %f77;
	add.f32 	%f91, %f78, %f79;
	add.f32 	%f92, %f80, %f81;
	add.f32 	%f93, %f82, %f83;
	add.f32 	%f94, %f84, %f85;
	add.f32 	%f95, %f87, %f88;
	add.f32 	%f96, %f89, %f90;
	add.f32 	%f97, %f91, %f92;
	add.f32 	%f98, %f93, %f94;
	add.f32 	%f99, %f95, %f96;
	add.f32 	%f100, %f97, %f98;
	add.f32 	%f101, %f99, %f100;
	add.f32 	%f322, %f101, %f86;
	sub.s64 	%rd38, %rd1, %rd75;
	setp.lt.u64 	%p4, %rd38, %rd33;
	add.s32 	%r199, %r199, 1;
	add.s64 	%rd74, %rd74, %rd33;
	sub.s32 	%r198, %r198, %r61;
	mul.wide.s32 	%rd39, %r61, 4;
	add.s64 	%rd73, %rd73, %rd39;
	@%p4 bra 	$L__BB22_42;
	bra.uni 	$L__BB22_27;
$L__BB22_29:
	setp.le.u64 	%p5, %rd1, %rd75;
	cvt.u32.u64 	%r62, %rd75;
	cvt.u32.u64 	%r63, %rd1;
	sub.s32 	%r64, %r63, %r62;
	setp.ge.s32 	%p6, %r27, %r64;
	or.pred  	%p7, %p5, %p6;
	@%p7 bra 	$L__BB22_42;
	cvt.u32.u64 	%r66, %rd15;
	cvt.u32.u64 	%r67, %rd4;
	not.b32 	%r68, %r27;
	add.s32 	%r69, %r68, %r28;
	add.s32 	%r70, %r66, %r67;
	sub.s32 	%r71, %r69, %r70;
	mul.lo.s32 	%r72, %r1, %r199;
	shl.b32 	%r73, %r72, 12;
	sub.s32 	%r74, %r71, %r73;
	shr.u32 	%r75, %r74, 8;
	add.s32 	%r34, %r75, 1;
	and.b32  	%r35, %r34, 15;
	setp.lt.u32 	%p8, %r74, 3840;
	mov.u32 	%r202, %r27;
	@%p8 bra 	$L__BB22_33;
	shr.u32 	%r76, %r198, 8;
	add.s32 	%r77, %r76, 1;
	and.b32  	%r78, %r77, 33554416;
	neg.s32 	%r200, %r78;
	mov.u32 	%r202, %r27;
$L__BB22_32:
	.pragma "nounroll";
	ld.global.f32 	%f103, [%rd73+-8192];
	add.f32 	%f104, %f322, %f103;
	ld.global.f32 	%f105, [%rd73+-7168];
	add.f32 	%f106, %f104, %f105;
	ld.global.f32 	%f107, [%rd73+-6144];
	add.f32 	%f108, %f106, %f107;
	ld.global.f32 	%f109, [%rd73+-5120];
	add.f32 	%f110, %f108, %f109;
	ld.global.f32 	%f111, [%rd73+-4096];
	add.f32 	%f112, %f110, %f111;
	ld.global.f32 	%f113, [%rd73+-3072];
	add.f32 	%f114, %f112, %f113;
	ld.global.f32 	%f115, [%rd73+-2048];
	add.f32 	%f116, %f114, %f115;
	ld.global.f32 	%f117, [%rd73+-1024];
	add.f32 	%f118, %f116, %f117;
	ld.global.f32 	%f119, [%rd73];
	add.f32 	%f120, %f118, %f119;
	ld.global.f32 	%f121, [%rd73+1024];
	add.f32 	%f122, %f120, %f121;
	ld.global.f32 	%f123, [%rd73+2048];
	add.f32 	%f124, %f122, %f123;
	ld.global.f32 	%f125, [%rd73+3072];
	add.f32 	%f126, %f124, %f125;
	ld.global.f32 	%f127, [%rd73+4096];
	add.f32 	%f128, %f126, %f127;
	ld.global.f32 	%f129, [%rd73+5120];
	add.f32 	%f130, %f128, %f129;
	ld.global.f32 	%f131, [%rd73+6144];
	add.f32 	%f132, %f130, %f131;
	ld.global.f32 	%f133, [%rd73+7168];
	add.f32 	%f322, %f132, %f133;
	add.s32 	%r202, %r202, 4096;
	add.s32 	%r200, %r200, 16;
	add.s64 	%rd73, %rd73, 16384;
	setp.ne.s32 	%p9, %r200, 0;
	@%p9 bra 	$L__BB22_32;
$L__BB22_33:
	setp.eq.s32 	%p10, %r35, 0;
	@%p10 bra 	$L__BB22_42;
	and.b32  	%r42, %r34, 7;
	setp.lt.u32 	%p11, %r35, 8;
	@%p11 bra 	$L__BB22_36;
	cvt.u64.u32 	%rd40, %r202;
	add.s64 	%rd41, %rd75, %rd40;
	shl.b64 	%rd42, %rd41, 2;
	add.s64 	%rd43, %rd2, %rd42;
	ld.global.f32 	%f135, [%rd43];
	add.f32 	%f136, %f322, %f135;
	ld.global.f32 	%f137, [%rd43+1024];
	add.f32 	%f138, %f136, %f137;
	ld.global.f32 	%f139, [%rd43+2048];
	add.f32 	%f140, %f138, %f139;
	ld.global.f32 	%f141, [%rd43+3072];
	add.f32 	%f142, %f140, %f141;
	ld.global.f32 	%f143, [%rd43+4096];
	add.f32 	%f144, %f142, %f143;
	ld.global.f32 	%f145, [%rd43+5120];
	add.f32 	%f146, %f144, %f145;
	ld.global.f32 	%f147, [%rd43+6144];
	add.f32 	%f148, %f146, %f147;
	ld.global.f32 	%f149, [%rd43+7168];
	add.f32 	%f322, %f148, %f149;
	add.s32 	%r202, %r202, 2048;
$L__BB22_36:
	setp.eq.s32 	%p12, %r42, 0;
	@%p12 bra 	$L__BB22_42;
	setp.lt.u32 	%p13, %r42, 4;
	@%p13 bra 	$L__BB22_39;
	cvt.u64.u32 	%rd44, %r202;
	add.s64 	%rd45, %rd75, %rd44;
	shl.b64 	%rd46, %rd45, 2;
	add.s64 	%rd47, %rd2, %rd46;
	ld.global.f32 	%f151, [%rd47];
	add.f32 	%f152, %f322, %f151;
	ld.global.f32 	%f153, [%rd47+1024];
	add.f32 	%f154, %f152, %f153;
	ld.global.f32 	%f155, [%rd47+2048];
	add.f32 	%f156, %f154, %f155;
	ld.global.f32 	%f157, [%rd47+3072];
	add.f32 	%f322, %f156, %f157;
	add.s32 	%r202, %r202, 1024;
$L__BB22_39:
	and.b32  	%r79, %r34, 3;
	setp.eq.s32 	%p14, %r79, 0;
	@%p14 bra 	$L__BB22_42;
	cvt.u64.u32 	%rd48, %r202;
	add.s64 	%rd49, %rd48, %rd74;
	shl.b64 	%rd50, %rd49, 2;
	add.s64 	%rd77, %rd2, %rd50;
	cvt.u16.u32 	%rs1, %r198;
	shr.u16 	%rs2, %rs1, 8;
	add.s16 	%rs3, %rs2, 1;
	cvt.u32.u16 	%r80, %rs3;
	and.b32  	%r81, %r80, 3;
	neg.s32 	%r205, %r81;
$L__BB22_41:
	.pragma "nounroll";
	ld.global.f32 	%f158, [%rd77];
	add.f32 	%f322, %f322, %f158;
	add.s64 	%rd77, %rd77, 1024;
	add.s32 	%r205, %r205, 1;
	setp.ne.s32 	%p15, %r205, 0;
	@%p15 bra 	$L__BB22_41;
$L__BB22_42:
	// begin inline asm
	mov.u32 %r82, %laneid;
	// end inline asm
	mov.b32 	%r84, %f322;
	mov.b32 	%r85, 1;
	mov.b32 	%r106, 31;
	mov.b32 	%r107, -1;
	// begin inline asm
	shfl.sync.down.b32 %r83, %r84, %r85, %r106, %r107;
	// end inline asm
	setp.gt.s32 	%p16, %r82, 30;
	mov.b32 	%f159, %r83;
	add.f32 	%f160, %f322, %f159;
	selp.f32 	%f161, %f322, %f160, %p16;
	mov.b32 	%r89, %f161;
	mov.b32 	%r90, 2;
	// begin inline asm
	shfl.sync.down.b32 %r88, %r89, %r90, %r106, %r107;
	// end inline asm
	setp.gt.s32 	%p17, %r82, 29;
	mov.b32 	%f162, %r88;
	add.f32 	%f163, %f161, %f162;
	selp.f32 	%f164, %f161, %f163, %p17;
	mov.b32 	%r94, %f164;
	mov.b32 	%r95, 4;
	// begin inline asm
	shfl.sync.down.b32 %r93, %r94, %r95, %r106, %r107;
	// end inline asm
	setp.gt.s32 	%p18, %r82, 27;
	mov.b32 	%f165, %r93;
	add.f32 	%f166, %f164, %f165;
	selp.f32 	%f167, %f164, %f166, %p18;
	mov.b32 	%r99, %f167;
	mov.b32 	%r100, 8;
	// begin inline asm
	shfl.sync.down.b32 %r98, %r99, %r100, %r106, %r107;
	// end inline asm
	setp.gt.s32 	%p19, %r82, 23;
	mov.b32 	%f168, %r98;
	add.f32 	%f169, %f167, %f168;
	selp.f32 	%f170, %f167, %f169, %p19;
	mov.b32 	%r104, %f170;
	mov.b32 	%r105, 16;
	// begin inline asm
	shfl.sync.down.b32 %r103, %r104, %r105, %r106, %r107;
	// end inline asm
	setp.gt.s32 	%p20, %r82, 15;
	mov.b32 	%f171, %r103;
	add.f32 	%f37, %f170, %f171;
	selp.f32 	%f323, %f170, %f37, %p20;
	setp.ne.s32 	%p21, %r82, 0;
	@%p21 bra 	$L__BB22_44;
	shr.u32 	%r108, %r27, 3;
	and.b32  	%r109, %r108, 124;
	mov.u32 	%r110, _ZZN3cub18CUB_300001_SM_10006detail6reduce18DeviceReduceKernelINS2_10policy_hubIfyN4cuda3std3__44plusIfEEE10Policy1000EN6thrust24THRUST_300001_SM_1000_NS6detail15normal_iteratorINSD_10device_ptrIfEEEEyS9_fNS7_10__identityEEEvT0_PT3_T1_NS0_13GridEvenShareISN_EET2_T4_E12temp_storage;
	add.s32 	%r111, %r110, %r109;
	st.shared.f32 	[%r111+8], %f37;
$L__BB22_44:
	bar.sync 	0;
	setp.ne.s32 	%p22, %r27, 0;
	@%p22 bra 	$L__BB22_46;
	ld.shared.f32 	%f172, [_ZZN3cub18CUB_300001_SM_10006detail6reduce18DeviceReduceKernelINS2_10policy_hubIfyN4cuda3std3__44plusIfEEE10Policy1000EN6thrust24THRUST_300001_SM_1000_NS6detail15normal_iteratorINSD_10device_ptrIfEEEEyS9_fNS7_10__identityEEEvT0_PT3_T1_NS0_13GridEvenShareISN_EET2_T4_E12temp_storage+12];
	add.f32 	%f173, %f323, %f172;
	ld.shared.f32 	%f174, [_ZZN3cub18CUB_300001_SM_10006detail6reduce18DeviceReduceKernelINS2_10policy_hubIfyN4cuda3std3__44plusIfEEE10Policy1000EN6thrust24THRUST_300001_SM_1000_NS6detail15normal_iteratorINSD_10device_ptrIfEEEEyS9_fNS7_10__identityEEEvT0_PT3_T1_NS0_13GridEvenShareISN_EET2_T4_E12temp_storage+16];
	add.f32 	%f175, %f173, %f174;
	ld.shared.f32 	%f176, [_ZZN3cub18CUB_300001_SM_10006detail6reduce18DeviceReduceKernelINS2_10policy_hubIfyN4cuda3std3__44plusIfEEE10Policy1000EN6thrust24THRUST_300001_SM_1000_NS6detail15normal_iteratorINSD_10device_ptrIfEEEEyS9_fNS7_10__identityEEEvT0_PT3_T1_NS0_13GridEvenShareISN_EET2_T4_E12temp_storage+20];
	add.f32 	%f177, %f175, %f176;
	ld.shared.f32 	%f178, [_ZZN3cub18CUB_300001_SM_10006detail6reduce18DeviceReduceKernelINS2_10policy_hubIfyN4cuda3std3__44plusIfEEE10Policy1000EN6thrust24THRUST_300001_SM_1000_NS6detail15normal_iteratorINSD_10device_ptrIfEEEEyS9_fNS7_10__identityEEEvT0_PT3_T1_NS0_13GridEvenShareISN_EET2_T4_E12temp_storage+24];
	add.f32 	%f179, %f177, %f178;
	ld.shared.f32 	%f180, [_ZZN3cub18CUB_300001_SM_10006detail6reduce18DeviceReduceKernelINS2_10policy_hubIfyN4cuda3std3__44plusIfEEE10Policy1000EN6thrust24THRUST_300001_SM_1000_NS6detail15normal_iteratorINSD_10device_ptrIfEEEEyS9_fNS7_10__identityEEEvT0_PT3_T1_NS0_13GridEvenShareISN_EET2_T4_E12temp_storage+28];
	add.f32 	%f181, %f179, %f180;
	ld.shared.f32 	%f182, [_ZZN3cub18CUB_300001_SM_10006detail6reduce18DeviceReduceKernelINS2_10policy_hubIfyN4cuda3std3__44plusIfEEE10Policy1000EN6thrust24THRUST_300001_SM_1000_NS6detail15normal_iteratorINSD_10device_ptrIfEEEEyS9_fNS7_10__identityEEEvT0_PT3_T1_NS0_13GridEvenShareISN_EET2_T4_E12temp_storage+32];
	add.f32 	%f183, %f181, %f182;
	ld.shared.f32 	%f184, [_ZZN3cub18CUB_300001_SM_10006detail6reduce18DeviceReduceKernelINS2_10policy_hubIfyN4cuda3std3__44plusIfEEE10Policy1000EN6thrust24THRUST_300001_SM_1000_NS6detail15normal_iteratorINSD_10device_ptrIfEEEEyS9_fNS7_10__identityEEEvT0_PT3_T1_NS0_13GridEvenShareISN_EET2_T4_E12temp_storage+36];
	add.f32 	%f323, %f183, %f184;
$L__BB22_46:
	mov.u32 	%r189, %tid.x;
	setp.ne.s32 	%p56, %r189, 0;
	@%p56 bra 	$L__BB22_48;
	ld.param.u64 	%rd71, [_ZN3cub18CUB_300001_SM_10006detail6reduce18DeviceReduceKernelINS2_10policy_hubIfyN4cuda3std3__44plusIfEEE10Policy1000EN6thrust24THRUST_300001_SM_1000_NS6detail15normal_iteratorINSD_10device_ptrIfEEEEyS9_fNS7_10__identityEEEvT0_PT3_T1_NS0_13GridEvenShareISN_EET2_T4__param_1];
	cvta.to.global.u64 	%rd68, %rd71;
	mul.wide.u32 	%rd69, %r2, 4;
	add.s64 	%rd70, %rd68, %rd69;
	st.global.f32 	[%rd70], %f323;
$L__BB22_48:
	ret;

}
	// .globl	_ZN3cub18CUB_300001_SM_10006detail6reduce28DeviceReduceSingleTileKernelINS2_10policy_hubIfyN4cuda3std3__44plusIfEEE10Policy1000EPfSC_iS9_ffNS7_10__identityEEEvT0_T1_T2_T3_T4_T6_
.visible .entry _ZN3cub18CUB_300001_SM_10006detail6reduce28DeviceReduceSingleTileKernelINS2_10policy_hubIfyN4cuda3std3__44plusIfEEE10Policy1000EPfSC_iS9_ffNS7_10__identityEEEvT0_T1_T2_T3_T4_T6_(
	.param .u64 .ptr .align 1 _ZN3cub18CUB_300001_SM_10006detail6reduce28DeviceReduceSingleTileKernelINS2_10policy_hubIfyN4cuda3std3__44plusIfEEE10Policy1000EPfSC_iS9_ffNS7_10__identityEEEvT0_T1_T2_T3_T4_T6__param_0,
	.param .u64 .ptr .align 1 _ZN3cub18CUB_300001_SM_10006detail6reduce28DeviceReduceSingleTileKernelINS2_10policy_hubIfyN4cuda3std3__44plusIfEEE10Policy1000EPfSC_iS9_ffNS7_10__identityEEEvT0_T1_T2_T3_T4_T6__param_1,
	.param .u32 _ZN3cub18CUB_300001_SM_10006detail6reduce28DeviceReduceSingleTileKernelINS2_10policy_hubIfyN4cuda3std3__44plusIfEEE10Policy1000EPfSC_iS9_ffNS7_10__identityEEEvT0_T1_T2_T3_T4_T6__param_2,
	.param .align 1 .b8 _ZN3cub18CUB_300001_SM_10006detail6reduce28DeviceReduceSingleTileKernelINS2_10policy_hubIfyN4cuda3std3__44plusIfEEE10Policy1000EPfSC_iS9_ffNS7_10__identityEEEvT0_T1_T2_T3_T4_T6__param_3[1],
	.param .f32 _ZN3cub18CUB_300001_SM_10006detail6reduce28DeviceReduceSingleTileKernelINS2_10policy_hubIfyN4cuda3std3__44plusIfEEE10Policy1000EPfSC_iS9_ffNS7_10__identityEEEvT0_T1_T2_T3_T4_T6__param_4,
	.param .align 1 .b8 _ZN3cub18CUB_300001_SM_10006detail6reduce28DeviceReduceSingleTileKernelINS2_10policy_hubIfyN4cuda3std3__44plusIfEEE10Policy1000EPfSC_iS9_ffNS7_10__identityEEEvT0_T1_T2_T3_T4_T6__param_5[1]
)
.maxntid 256
.minnctapersm 1
{
	.reg .pred 	%p<97>;
	.reg .b32 	%r<407>;
	.reg .b32 	%f<419>;
	.reg .b64 	%rd<125>;
	// demoted variable
	.shared .align 4 .b8 _ZZN3cub18CUB_300001_SM_10006detail6reduce28DeviceReduceSingleTileKernelINS2_10policy_hubIfyN4cuda3std3__44plusIfEEE10Policy1000EPfSC_iS9_ffNS7_10__identityEEEvT0_T1_T2_T3_T4_T6_E12temp_storage[44];
	ld.param.u64 	%rd16, [_ZN3cub18CUB_300001_SM_10006detail6reduce28DeviceReduceSingleTileKernelINS2_10policy_hubIfyN4cuda3std3__44plusIfEEE10Policy1000EPfSC_iS9_ffNS7_10__identityEEEvT0_T1_T2_T3_T4_T6__param_0];
	ld.param.u64 	%rd17, [_ZN3cub18CUB_300001_SM_10006detail6reduce28DeviceReduceSingleTileKernelINS2_10policy_hubIfyN4cuda3std3__44plusIfEEE10Policy1000EPfSC_iS9_ffNS7_10__identityEEEvT0_T1_T2_T3_T4_T6__param_1];
	ld.param.u32 	%r67, [_ZN3cub18CUB_300001_SM_10006detail6reduce28DeviceReduceSingleTileKernelINS2_10policy_hubIfyN4cuda3std3__44plusIfEEE10Policy1000EPfSC_iS9_ffNS7_10__identityEEEvT0_T1_T2_T3_T4_T6__param_2];
	ld.param.f32 	%f58, [_ZN3cub18CUB_300001_SM_10006detail6reduce28DeviceReduceSingleTileKernelINS2_10policy_hubIfyN4cuda3std3__44plusIfEEE10Policy1000EPfSC_iS9_ffNS7_10__identityEEEvT0_T1_T2_T3_T4_T6__param_4];
	cvta.to.global.u64 	%rd1, %rd17;
	setp.ne.s32 	%p1, %r67, 0;
	@%p1 bra 	$L__BB23_3;
	mov.u32 	%r380, %tid.x;
	setp.ne.s32 	%p96, %r380, 0;
	@%p96 bra 	$L__BB23_74;
	st.global.f32 	[%rd1], %f58;
	bra.uni 	$L__BB23_74;
$L__BB23_3:
	and.b64  	%rd18, %rd16, 15;
	setp.ne.s64 	%p2, %rd18, 0;
	@%p2 bra 	$L__BB23_38;
	setp.gt.s32 	%p49, %r67, 4095;
	@%p49 bra 	$L__BB23_22;
	mov.u32 	%r1, %tid.x;
	setp.ge.s32 	%p66, %r1, %r67;
	mov.f32 	%f397, 0f00000000;
	mov.u32 	%r384, %r1;
	@%p66 bra 	$L__BB23_7;
	mul.wide.u32 	%rd113, %r1, 4;
	add.s64 	%rd112, %rd16, %rd113;
	// begin inline asm
	ld.global.nc.u32 %r300, [%rd112];
	// end inline asm
	mov.b32 	%f397, %r300;
	add.s32 	%r384, %r1, 256;
$L__BB23_7:
	setp.ge.s32 	%p67, %r384, %r67;
	@%p67 bra 	$L__BB23_13;
	not.b32 	%r301, %r384;
	add.s32 	%r4, %r67, %r301;
	and.b32  	%r302, %r4, 768;
	setp.eq.s32 	%p68, %r302, 768;
	@%p68 bra 	$L__BB23_11;
	mul.wide.u32 	%rd114, %r384, 4;
	add.s64 	%rd121, %rd16, %rd114;
	shr.u32 	%r303, %r4, 8;
	add.s32 	%r304, %r303, 1;
	and.b32  	%r305, %r304, 3;
	neg.s32 	%r382, %r305;
$L__BB23_10:
	.pragma "nounroll";
	// begin inline asm
	ld.global.nc.u32 %r306, [%rd121];
	// end inline asm
	mov.b32 	%f323, %r306;
	add.f32 	%f397, %f397, %f323;
	add.s32 	%r384, %r384, 256;
	add.s64 	%rd121, %rd121, 1024;
	add.s32 	%r382, %r382, 1;
	setp.ne.s32 	%p69, %r382, 0;
	@%p69 bra 	$L__BB23_10;
$L__BB23_11:
	setp.lt.u32 	%p70, %r4, 768;
	@%p70 bra 	$L__BB23_13;
$L__BB23_12:
	mul.wide.s32 	%rd120, %r384, 4;
	add.s64 	%rd116, %rd16, %rd120;
	// begin inline asm
	ld.global.nc.u32 %r307, [%rd116];
	// end inline asm
	mov.b32 	%f324, %r307;
	add.f32 	%f325, %f397, %f324;
	add.s64 	%rd117, %rd116, 1024;
	// begin inline asm
	ld.global.nc.u32 %r308, [%rd117];
	// end inline asm
	mov.b32 	%f326, %r308;
	add.f32 	%f327, %f325, %f326;
	add.s64 	%rd118, %rd116, 2048;
	// begin inline asm
	ld.global.nc.u32 %r309, [%rd118];
	// end inline asm
	mov.b32 	%f328, %r309;
	add.f32 	%f329, %f327, %f328;
	add.s64 	%rd119, %rd116, 3072;
	// begin inline asm
	ld.global.nc.u32 %r310, [%rd119];
	// end inline asm
	mov.b32 	%f330, %r310;
	add.f32 	%f397, %f329, %f330;
	add.s32 	%r384, %r384, 1024;
	setp.lt.s32 	%p71, %r384, %r67;
	@%p71 bra 	$L__BB23_12;
$L__BB23_13:
	setp.lt.s32 	%p72, %r67, 256;
	@%p72 bra 	$L__BB23_18;
	// begin inline asm
	mov.u32 %r349, %laneid;
	// end inline asm
	mov.b32 	%r351, %f397;
	mov.b32 	%r352, 1;
	mov.b32 	%r373, 31;
	mov.b32 	%r374, -1;
	// begin inline asm
	shfl.sync.down.b32 %r350, %r351, %r352, %r373, %r374;
	// end inline asm
	setp.gt.s32 	%p88, %r349, 30;
	mov.b32 	%f365, %r350;
	add.f32 	%f366, %f397, %f365;
	selp.f32 	%f367, %f397, %f366, %p88;
	mov.b32 	%r356, %f367;
	mov.b32 	%r357, 2;
	// begin inline asm
	shfl.sync.down.b32 %r355, %r356, %r357, %r373, %r374;
	// end inline asm
	setp.gt.s32 	%p89, %r349, 29;
	mov.b32 	%f368, %r355;
	add.f32 	%f369, %f367, %f368;
	selp.f32 	%f370, %f367, %f369, %p89;
	mov.b32 	%r361, %f370;
	mov.b32 	%r362, 4;
	// begin inline asm
	shfl.sync.down.b32 %r360, %r361, %r362, %r373, %r374;
	// end inline asm
	setp.gt.s32 	%p90, %r349, 27;
	mov.b32 	%f371, %r360;
	add.f32 	%f372, %f370, %f371;
	selp.f32 	%f373, %f370, %f372, %p90;
	mov.b32 	%r366, %f373;
	mov.b32 	%r367, 8;
	// begin inline asm
	shfl.sync.down.b32 %r365, %r366, %r367, %r373, %r374;
	// end inline asm
	setp.gt.s32 	%p91, %r349, 23;
	mov.b32 	%f374, %r365;
	add.f32 	%f375, %f373, %f374;
	selp.f32 	%f376, %f373, %f375, %p91;
	mov.b32 	%r371, %f376;
	mov.b32 	%r372, 16;
	// begin inline asm
	shfl.sync.down.b32 %r370, %r371, %r372, %r373, %r374;
	// end inline asm
	setp.gt.s32 	%p92, %r349, 15;
	mov.b32 	%f377, %r370;
	add.f32 	%f10, %f376, %f377;
	selp.f32 	%f418, %f376, %f10, %p92;
	setp.ne.s32 	%p93, %r349, 0;
	@%p93 bra 	$L__BB23_16;
	shr.u32 	%r375, %r1, 3;
	and.b32  	%r376, %r375, 124;
	mov.u32 	%r377, _ZZN3cub18CUB_300001_SM_10006detail6reduce28DeviceReduceSingleTileKernelINS2_10policy_hubIfyN4cuda3std3__44plusIfEEE10Policy1000EPfSC_iS9_ffNS7_10__identityEEEvT0_T1_T2_T3_T4_T6_E12temp_storage;
	add.s32 	%r378, %r377, %r376;
	st.shared.f32 	[%r378+8], %f10;
$L__BB23_16:
	bar.sync 	0;
	setp.ne.s32 	%p94, %r1, 0;
	@%p94 bra 	$L__BB23_72;
	ld.shared.f32 	%f378, [_ZZN3cub18CUB_300001_SM_10006detail6reduce28DeviceReduceSingleTileKernelINS2_10policy_hubIfyN4cuda3std3__44plusIfEEE10Policy1000EPfSC_iS9_ffNS7_10__identityEEEvT0_T1_T2_T3_T4_T6_E12temp_storage+12];
	add.f32 	%f379, %f418, %f378;
	ld.shared.f32 	%f380, [_ZZN3cub18CUB_300001_SM_10006detail6reduce28DeviceReduceSingleTileKernelINS2_10policy_hubIfyN4cuda3std3__44plusIfEEE10Policy1000EPfSC_iS9_ffNS7_10__identityEEEvT0_T1_T2_T3_T4_T6_E12temp_storage+16];
	add.f32 	%f381, %f379, %f380;
	ld.shared.f32 	%f382, [_ZZN3cub18CUB_300001_SM_10006detail6reduce28DeviceReduceSingleTileKernelINS2_10policy_hubIfyN4cuda3std3__44plusIfEEE10Policy1000EPfSC_iS9_ffNS7_10__identityEEEvT0_T1_T2_T3_T4_T6_E12temp_storage+20];
	add.f32 	%f383, %f381, %f382;
	ld.shared.f32 	%f384, [_ZZN3cub18CUB_300001_SM_10006detail6reduce28DeviceReduceSingleTileKernelINS2_10policy_hubIfyN4cuda3std3__44plusIfEEE10Policy1000EPfSC_iS9_ffNS7_10__identityEEEvT0_T1_T2_T3_T4_T6_E12temp_storage+24];
	add.f32 	%f385, %f383, %f384;
	ld.shared.f32 	%f386, [_ZZN3cub18CUB_300001_SM_10006detail6reduce28DeviceReduceSingleTileKernelINS2_10policy_hubIfyN4cuda3std3__44plusIfEEE10Policy1000EPfSC_iS9_ffNS7_10__identityEEEvT0_T1_T2_T3_T4_T6_E12temp_storage+28];
	add.f32 	%f387, %f385, %f386;
	ld.shared.f32 	%f388, [_ZZN3cub18CUB_300001_SM_10006detail6reduce28DeviceReduceSingleTileKernelINS2_10policy_hubIfyN4cuda3std3__44plusIfEEE10Policy1000EPfSC_iS9_ffNS7_10__identityEEEvT0_T1_T2_T3_T4_T6_E12temp_storage+32];
	add.f32 	%f389, %f387, %f388;
	ld.shared.f32 	%f390, [_ZZN3cub18CUB_300001_SM_10006detail6reduce28DeviceReduceSingleTileKernelINS2_10policy_hubIfyN4cuda3std3__44plusIfEEE10Policy1000EPfSC_iS9_ffNS7_10__identityEEEvT0_T1_T2_T3_T4_T6_E12temp_storage+36];
	add.f32 	%f418, %f389, %f390;
	bra.uni 	$L__BB23_72;
$L__BB23_18:
	// begin inline asm
	mov.u32 %r311, %laneid;
	// end inline asm
	and.b32  	%r337, %r1, 992;
	add.s32 	%r338, %r337, 32;
	setp.gt.s32 	%p73, %r338, %r67;
	not.b32 	%r339, %r337;
	add.s32 	%r340, %r67, %r339;
	selp.b32 	%r335, %r340, 31, %p73;
	mov.b32 	%r313, %f397;
	mov.b32 	%r314, 1;
	mov.b32 	%r336, -1;
	// begin inline asm
	shfl.sync.down.b32 %r312, %r313, %r314, %r335, %r336;
	// end inline asm
	setp.lt.s32 	%p74, %r311, %r335;
	mov.b32 	%f331, %r312;
	add.f32 	%f332, %f397, %f331;
	selp.f32 	%f333, %f332, %f397, %p74;
	mov.b32 	%r318, %f333;
	mov.b32 	%r319, 2;
	// begin inline asm
	shfl.sync.down.b32 %r317, %r318, %r319, %r335, %r336;
	// end inline asm
	add.s32 	%r341, %r311, 2;
	setp.gt.s32 	%p75, %r341, %r335;
	mov.b32 	%f334, %r317;
	add.f32 	%f335, %f333, %f334;
	selp.f32 	%f336, %f333, %f335, %p75;
	mov.b32 	%r323, %f336;
	mov.b32 	%r324, 4;
	// begin inline asm
	shfl.sync.down.b32 %r322, %r323, %r324, %r335, %r336;
	// end inline asm
	add.s32 	%r342, %r311, 4;
	setp.gt.s32 	%p76, %r342, %r335;
	mov.b32 	%f337, %r322;
	add.f32 	%f338, %f336, %f337;
	selp.f32 	%f339, %f336, %f338, %p76;
	mov.b32 	%r328, %f339;
	mov.b32 	%r329, 8;
	// begin inline asm
	shfl.sync.down.b32 %r327, %r328, %r329, %r335, %r336;
	// end inline asm
	add.s32 	%r343, %r311, 8;
	setp.gt.s32 	%p77, %r343, %r335;
	mov.b32 	%f340, %r327;
	add.f32 	%f341, %f339, %f340;
	selp.f32 	%f342, %f339, %f341, %p77;
	mov.b32 	%r333, %f342;
	mov.b32 	%r334, 16;
	// begin inline asm
	shfl.sync.down.b32 %r332, %r333, %r334, %r335, %r336;
	// end inline asm
	add.s32 	%r344, %r311, 16;
	setp.gt.s32 	%p78, %r344, %r335;
	mov.b32 	%f343, %r332;
	add.f32 	%f344, %f342, %f343;
	selp.f32 	%f418, %f342, %f344, %p78;
	setp.ne.s32 	%p79, %r311, 0;
	@%p79 bra 	$L__BB23_20;
	shr.u32 	%r345, %r1, 3;
	and.b32  	%r346, %r345, 124;
	mov.u32 	%r347, _ZZN3cub18CUB_300001_SM_10006detail6reduce28DeviceReduceSingleTileKernelINS2_10policy_hubIfyN4cuda3std3__44plusIfEEE10Policy1000EPfSC_iS9_ffNS7_10__identityEEEvT0_T1_T2_T3_T4_T6_E12temp_storage;
	add.s32 	%r348, %r347, %r346;
	st.shared.f32 	[%r348+8], %f418;
$L__BB23_20:
	bar.sync 	0;
	setp.ne.s32 	%p80, %r1, 0;
	@%p80 bra 	$L__BB23_72;
	setp.gt.s32 	%p81, %r67, 32;
	ld.shared.f32 	%f345, [_ZZN3cub18CUB_300001_SM_10006detail6reduce28DeviceReduceSingleTileKernelINS2_10policy_hubIfyN4cuda3std3__44plusIfEEE10Policy1000EPfSC_iS9_ffNS7_10__identityEEEvT0_T1_T2_T3_T4_T6_E12temp_storage+12];
	add.f32 	%f346, %f418, %f345;
	selp.f32 	%f347, %f346, %f418, %p81;
	setp.gt.s32 	%p82, %r67, 64;
	ld.shared.f32 	%f348, [_ZZN3cub18CUB_300001_SM_10006detail6reduce28DeviceReduceSingleTileKernelINS2_10policy_hubIfyN4cuda3std3__44plusIfEEE10Policy1000EPfSC_iS9_ffNS7_10__identityEEEvT0_T1_T2_T3_T4_T6_E12temp_storage+16];
	add.f32 	%f349, %f348, %f347;
	selp.f32 	%f350, %f349, %f347, %p82;
	setp.gt.s32 	%p83, %r67, 96;
	ld.shared.f32 	%f351, [_ZZN3cub18CUB_300001_SM_10006detail6reduce28DeviceReduceSingleTileKernelINS2_10policy_hubIfyN4cuda3std3__44plusIfEEE10Policy1000EPfSC_iS9_ffNS7_10__identityEEEvT0_T1_T2_T3_T4_T6_E12temp_storage+20];
	add.f32 	%f352, %f351, %f350;
	selp.f32 	%f353, %f352, %f350, %p83;
	setp.gt.s32 	%p84, %r67, 128;
	ld.shared.f32 	%f354, [_ZZN3cub18CUB_300001_SM_10006detail6reduce28DeviceReduceSingleTileKernelINS2_10policy_hubIfyN4cuda3std3__44plusIfEEE10Policy1000EPfSC_iS9_ffNS7_10__identityEEEvT0_T1_T2_T3_T4_T6_E12temp_storage+24];
	add.f32 	%f355, %f354, %f353;
	selp.f32 	%f356, %f355, %f353, %p84;
	setp.gt.s32 	%p85, %r67, 160;
	ld.shared.f32 	%f357, [_ZZN3cub18CUB_300001_SM_10006detail6reduce28DeviceReduceSingleTileKernelINS2_10policy_hubIfyN4cuda3std3__44plusIfEEE10Policy1000EPfSC_iS9_ffNS7_10__identityEEEvT0_T1_T2_T3_T4_T6_E12temp_storage+28];
	add.f32 	%f358, %f357, %f356;
	selp.f32 	%f359, %f358, %f356, %p85;
	setp.gt.s32 	%p86, %r67, 192;
	ld.shared.f32 	%f360, [_ZZN3cub18CUB_300001_SM_10006detail6reduce28DeviceReduceSingleTileKernelINS2_10policy_hubIfyN4cuda3std3__44plusIfEEE10Policy1000EPfSC_iS9_ffNS7_10__identityEEEvT0_T1_T2_T3_T4_T6_E12temp_storage+32];
	add.f32 	%f361, %f360, %f359;
	selp.f32 	%f362, %f361, %f359, %p86;
	setp.gt.s32 	%p87, %r67, 224;
	ld.shared.f32 	%f363, [_ZZN3cub18CUB_300001_SM_10006detail6reduce28DeviceReduceSingleTileKernelINS2_10policy_hubIfyN4cuda3std3__44plusIfEEE10Policy1000EPfSC_iS9_ffNS7_10__identityEEEvT0_T1_T2_T3_T4_T6_E12temp_storage+36];
	add.f32 	%f364, %f363, %f362;
	selp.f32 	%f418, %f364, %f362, %p87;
	bra.uni 	$L__BB23_72;
$L__BB23_22:
	mov.u32 	%r13, %tid.x;
	shl.b32 	%r224, %r13, 2;
	mul.wide.u32 	%rd86, %r224, 4;
	add.s64 	%rd76, %rd16, %rd86;
	// begin inline asm
	ld.global.nc.v2.u64 {%rd74, %rd75}, [%rd76];
	// end inline asm
	mov.b64 	{%r225, %r226}, %rd75;
	mov.b64 	{%r227, %r228}, %rd74;
	mov.b32 	%f225, %r228;
	mov.b32 	%f226, %r227;
	mov.b32 	%f227, %r226;
	mov.b32 	%f228, %r225;
	add.s64 	%rd79, %rd76, 4096;
	// begin inline asm
	ld.global.nc.v2.u64 {%rd77, %rd78}, [%rd79];
	// end inline asm
	mov.b64 	{%r229, %r230}, %rd78;
	mov.b64 	{%r231, %r232}, %rd77;
	mov.b32 	%f229, %r232;
	mov.b32 	%f230, %r231;
	mov.b32 	%f231, %r230;
	mov.b32 	%f232, %r229;
	add.s64 	%rd82, %rd76, 8192;
	// begin inline asm
	ld.global.nc.v2.u64 {%rd80, %rd81}, [%rd82];
	// end inline asm
	mov.b64 	{%r233, %r234}, %rd81;
	mov.b64 	{%r235, %r236}, %rd80;
	mov.b32 	%f233, %r236;
	mov.b32 	%f234, %r235;
	mov.b32 	%f235, %r234;
	mov.b32 	%f236, %r233;
	add.s64 	%rd85, %rd76, 12288;
	// begin inline asm
	ld.global.nc.v2.u64 {%rd83, %rd84}, [%rd85];
	// end inline asm
	mov.b64 	{%r237, %r238}, %rd84;
	mov.b64 	{%r239, %r240}, %rd83;
	mov.b32 	%f237, %r240;
	mov.b32 	%f238, %r239;
	mov.b32 	%f239, %r238;
	mov.b32 	%f240, %r237;
	add.f32 	%f241, %f226, %f225;
	add.f32 	%f242, %f228, %f227;
	add.f32 	%f243, %f230, %f229;
	add.f32 	%f244, %f232, %f231;
	add.f32 	%f245, %f234, %f233;
	add.f32 	%f246, %f236, %f235;
	add.f32 	%f247, %f238, %f237;
	add.f32 	%f248, %f240, %f239;
	add.f32 	%f249, %f241, %f242;
	add.f32 	%f250, %f243, %f244;
	add.f32 	%f251, %f245, %f246;
	add.f32 	%f252, %f247, %f248;
	add.f32 	%f253, %f249, %f250;
	add.f32 	%f254, %f251, %f252;
	add.f32 	%f404, %f253, %f254;
	setp.lt.u32 	%p50, %r67, 8192;
	mov.b32 	%r387, 4096;
	@%p50 bra 	$L__BB23_26;
	add.s32 	%r14, %r67, -4096;
	mov.b32 	%r387, 4096;
$L__BB23_24:
	mul.wide.s32 	%rd99, %r387, 4;
	add.s64 	%rd89, %rd76, %rd99;
	// begin inline asm
	ld.global.nc.v2.u64 {%rd87, %rd88}, [%rd89];
	// end inline asm
	mov.b64 	{%r242, %r243}, %rd88;
	mov.b64 	{%r244, %r245}, %rd87;
	mov.b32 	%f255, %r245;
	mov.b32 	%f256, %r244;
	mov.b32 	%f257, %r243;
	mov.b32 	%f258, %r242;
	add.s64 	%rd92, %rd89, 4096;
	// begin inline asm
	ld.global.nc.v2.u64 {%rd90, %rd91}, [%rd92];
	// end inline asm
	mov.b64 	{%r246, %r247}, %rd91;
	mov.b64 	{%r248, %r249}, %rd90;
	mov.b32 	%f259, %r249;
	mov.b32 	%f260, %r248;
	mov.b32 	%f261, %r247;
	mov.b32 	%f262, %r246;
	add.s64 	%rd95, %rd89, 8192;
	// begin inline asm
	ld.global.nc.v2.u64 {%rd93, %rd94}, [%rd95];
	// end inline asm
	mov.b64 	{%r250, %r251}, %rd94;
	mov.b64 	{%r252, %r253}, %rd93;
	mov.b32 	%f263, %r253;
	mov.b32 	%f264, %r252;
	mov.b32 	%f265, %r251;
	mov.b32 	%f266, %r250;
	add.s64 	%rd98, %rd89, 12288;
	// begin inline asm
	ld.global.nc.v2.u64 {%rd96, %rd97}, [%rd98];
	// end inline asm
	mov.b64 	{%r254, %r255}, %rd97;
	mov.b64 	{%r256, %r257}, %rd96;
	mov.b32 	%f267, %r257;
	mov.b32 	%f268, %r256;
	mov.b32 	%f269, %r255;
	mov.b32 	%f270, %r254;
	add.f32 	%f271, %f404, %f256;
	add.f32 	%f272, %f255, %f258;
	add.f32 	%f273, %f257, %f260;
	add.f32 	%f274, %f259, %f262;
	add.f32 	%f275, %f261, %f264;
	add.f32 	%f276, %f263, %f266;
	add.f32 	%f277, %f265, %f268;
	add.f32 	%f278, %f267, %f270;
	add.f32 	%f279, %f271, %f272;
	add.f32 	%f280, %f273, %f274;
	add.f32 	%f281, %f275, %f276;
	add.f32 	%f282, %f277, %f278;
	add.f32 	%f283, %f279, %f280;
	add.f32 	%f284, %f281, %f282;
	add.f32 	%f285, %f283, %f284;
	add.f32 	%f404, %f285, %f269;
	sub.s32 	%r258, %r67, %r387;
	setp.lt.s32 	%p51, %r258, 4096;
	@%p51 bra 	$L__BB23_34;
	add.s32 	%r387, %r387, 4096;
	setp.le.s32 	%p52, %r387, %r14;
	@%p52 bra 	$L__BB23_24;
$L__BB23_26:
	setp.le.s32 	%p53, %r67, %r387;
	@%p53 bra 	$L__BB23_34;
	sub.s32 	%r18, %r67, %r387;
	setp.ge.s32 	%p54, %r13, %r18;
	@%p54 bra 	$L__BB23_34;
	not.b32 	%r259, %r13;
	add.s32 	%r260, %r67, %r259;
	sub.s32 	%r19, %r260, %r387;
	and.b32  	%r261, %r19, 768;
	setp.eq.s32 	%p55, %r261, 768;
	mov.u32 	%r391, %r13;
	@%p55 bra 	$L__BB23_31;
	add.s32 	%r389, %r13, %r387;
	shr.u32 	%r262, %r19, 8;
	add.s32 	%r263, %r262, 1;
	and.b32  	%r264, %r263, 3;
	neg.s32 	%r388, %r264;
	mov.u32 	%r391, %r13;
$L__BB23_30:
	.pragma "nounroll";
	mul.wide.u32 	%rd101, %r389, 4;
	add.s64 	%rd100, %rd16, %rd101;
	// begin inline asm
	ld.global.nc.u32 %r265, [%rd100];
	// end inline asm
	mov.b32 	%f287, %r265;
	add.f32 	%f404, %f404, %f287;
	add.s32 	%r391, %r391, 256;
	add.s32 	%r389, %r389, 256;
	add.s32 	%r388, %r388, 1;
	setp.ne.s32 	%p56, %r388, 0;
	@%p56 bra 	$L__BB23_30;
$L__BB23_31:
	setp.lt.u32 	%p57, %r19, 768;
	@%p57 bra 	$L__BB23_34;
	cvt.u64.u32 	%rd102, %r391;
	cvt.u64.u32 	%rd103, %r387;
	add.s64 	%rd104, %rd102, %rd103;
	shl.b64 	%rd105, %rd104, 2;
	add.s64 	%rd106, %rd105, %rd16;
	add.s64 	%rd122, %rd106, 2048;
	add.s32 	%r392, %r391, %r387;
$L__BB23_33:
	mul.wide.u32 	%rd111, %r392, 4;
	add.s64 	%rd107, %rd16, %rd111;
	// begin inline asm
	ld.global.nc.u32 %r266, [%rd107];
	// end inline asm
	mov.b32 	%f288, %r266;
	add.f32 	%f289, %f404, %f288;
	add.s64 	%rd108, %rd122, -1024;
	// begin inline asm
	ld.global.nc.u32 %r267, [%rd108];
	// end inline asm
	mov.b32 	%f290, %r267;
	add.f32 	%f291, %f289, %f290;
	// begin inline asm
	ld.global.nc.u32 %r268, [%rd122];
	// end inline asm
	mov.b32 	%f292, %r268;
	add.f32 	%f293, %f291, %f292;
	add.s64 	%rd110, %rd122, 1024;
	// begin inline asm
	ld.global.nc.u32 %r269, [%rd110];
	// end inline asm
	mov.b32 	%f294, %r269;
	add.f32 	%f404, %f293, %f294;
	add.s32 	%r391, %r391, 1024;
	add.s64 	%rd122, %rd122, 4096;
	add.s32 	%r392, %r392, 1024;
	setp.lt.s32 	%p58, %r391, %r18;
	@%p58 bra 	$L__BB23_33;
$L__BB23_34:
	// begin inline asm
	mov.u32 %r270, %laneid;
	// end inline asm
	mov.b32 	%r272, %f404;
	mov.b32 	%r273, 1;
	mov.b32 	%r294, 31;
	mov.b32 	%r295, -1;
	// begin inline asm
	shfl.sync.down.b32 %r271, %r272, %r273, %r294, %r295;
	// end inline asm
	setp.gt.s32 	%p59, %r270, 30;
	mov.b32 	%f295, %r271;
	add.f32 	%f296, %f404, %f295;
	selp.f32 	%f297, %f404, %f296, %p59;
	mov.b32 	%r277, %f297;
	mov.b32 	%r278, 2;
	// begin inline asm
	shfl.sync.down.b32 %r276, %r277, %r278, %r294, %r295;
	// end inline asm
	setp.gt.s32 	%p60, %r270, 29;
	mov.b32 	%f298, %r276;
	add.f32 	%f299, %f297, %f298;
	selp.f32 	%f300, %f297, %f299, %p60;
	mov.b32 	%r282, %f300;
	mov.b32 	%r283, 4;
	// begin inline asm
	shfl.sync.down.b32 %r281, %r282, %r283, %r294, %r295;
	// end inline asm
	setp.gt.s32 	%p61, %r270, 27;
	mov.b32 	%f301, %r281;
	add.f32 	%f302, %f300, %f301;
	selp.f32 	%f303, %f300, %f302, %p61;
	mov.b32 	%r287, %f303;
	mov.b32 	%r288, 8;
	// begin inline asm
	shfl.sync.down.b32 %r286, %r287, %r288, %r294, %r295;
	// end inline asm
	setp.gt.s32 	%p62, %r270, 23;
	mov.b32 	%f304, %r286;
	add.f32 	%f305, %f303, %f304;
	selp.f32 	%f306, %f303, %f305, %p62;
	mov.b32 	%r292, %f306;
	mov.b32 	%r293, 16;
	// begin inline asm
	shfl.sync.down.b32 %r291, %r292, %r293, %r294, %r295;
	// end inline asm
	setp.gt.s32 	%p63, %r270, 15;
	mov.b32 	%f307, %r291;
	add.f32 	%f26, %f306, %f307;
	selp.f32 	%f418, %f306, %f26, %p63;
	setp.ne.s32 	%p64, %r270, 0;
	@%p64 bra 	$L__BB23_36;
	shr.u32 	%r296, %r13, 3;
	and.b32  	%r297, %r296, 124;
	mov.u32 	%r298, _ZZN3cub18CUB_300001_SM_10006detail6reduce28DeviceReduceSingleTileKernelINS2_10policy_hubIfyN4cuda3std3__44plusIfEEE10Policy1000EPfSC_iS9_ffNS7_10__identityEEEvT0_T1_T2_T3_T4_T6_E12temp_storage;
	add.s32 	%r299, %r298, %r297;
	st.shared.f32 	[%r299+8], %f26;
$L__BB23_36:
	bar.sync 	0;
	setp.ne.s32 	%p65, %r13, 0;
	@%p65 bra 	$L__BB23_72;
	ld.shared.f32 	%f308, [_ZZN3cub18CUB_300001_SM_10006detail6reduce28DeviceReduceSingleTileKernelINS2_10policy_hubIfyN4cuda3std3__44plusIfEEE10Policy1000EPfSC_iS9_ffNS7_10__identityEEEvT0_T1_T2_T3_T4_T6_E12temp_storage+12];
	add.f32 	%f309, %f418, %f308;
	ld.shared.f32 	%f310, [_ZZN3cub18CUB_300001_SM_10006detail6reduce28DeviceReduceSingleTileKernelINS2_10policy_hubIfyN4cuda3std3__44plusIfEEE10Policy1000EPfSC_iS9_ffNS7_10__identityEEEvT0_T1_T2_T3_T4_T6_E12temp_storage+16];
	add.f32 	%f311, %f309, %f310;
	ld.shared.f32 	%f312, [_ZZN3cub18CUB_300001_SM_10006detail6reduce28DeviceReduceSingleTileKernelINS2_10policy_hubIfyN4cuda3std3__44plusIfEEE10Policy1000EPfSC_iS9_ffNS7_10__identityEEEvT0_T1_T2_T3_T4_T6_E12temp_storage+20];
	add.f32 	%f313, %f311, %f312;
	ld.shared.f32 	%f314, [_ZZN3cub18CUB_300001_SM_10006detail6reduce28DeviceReduceSingleTileKernelINS2_10policy_hubIfyN4cuda3std3__44plusIfEEE10Policy1000EPfSC_iS9_ffNS7_10__identityEEEvT0_T1_T2_T3_T4_T6_E12temp_storage+24];
	add.f32 	%f315, %f313, %f314;
	ld.shared.f32 	%f316, [_ZZN3cub18CUB_300001_SM_10006detail6reduce28DeviceReduceSingleTileKernelINS2_10policy_hubIfyN4cuda3std3__44plusIfEEE10Policy1000EPfSC_iS9_ffNS7_10__identityEEEvT0_T1_T2_T3_T4_T6_E12temp_storage+28];
	add.f32 	%f317, %f315, %f316;
	ld.shared.f32 	%f318, [_ZZN3cub18CUB_300001_SM_10006detail6reduce28DeviceReduceSingleTileKernelINS2_10policy_hubIfyN4cuda3std3__44plusIfEEE10Policy1000EPfSC_iS9_ffNS7_10__identityEEEvT0_T1_T2_T3_T4_T6_E12temp_storage+32];
	add.f32 	%f319, %f317, %f318;
	ld.shared.f32 	%f320, [_ZZN3cub18CUB_300001_SM_10006detail6reduce28DeviceReduceSingleTileKernelINS2_10policy_hubIfyN4cuda3std3__44plusIfEEE10Policy1000EPfSC_iS9_ffNS7_10__identityEEEvT0_T1_T2_T3_T4_T6_E12temp_storage+36];
	add.f32 	%f418, %f319, %f320;
	bra.uni 	$L__BB23_72;
$L__BB23_38:
	setp.gt.s32 	%p3, %r67, 4095;
	@%p3 bra 	$L__BB23_56;
	mov.u32 	%r34, %tid.x;
	setp.ge.s32 	%p20, %r34, %r67;
	mov.f32 	%f410, 0f00000000;
	mov.u32 	%r397, %r34;
	@%p20 bra 	$L__BB23_41;
	mul.wide.u32 	%rd66, %r34, 4;
	add.s64 	%rd65, %rd16, %rd66;
	// begin inline asm
	ld.global.nc.u32 %r144, [%rd65];
	// end inline asm
	mov.b32 	%f410, %r144;
	add.s32 	%r397, %r34, 256;
$L__BB23_41:
	setp.ge.s32 	%p21, %r397, %r67;
	@%p21 bra 	$L__BB23_47;
	not.b32 	%r145, %r397;
	add.s32 	%r37, %r67, %r145;
	and.b32  	%r146, %r37, 768;
	setp.eq.s32 	%p22, %r146, 768;
	@%p22 bra 	$L__BB23_45;
	mul.wide.u32 	%rd67, %r397, 4;
	add.s64 	%rd123, %rd16, %rd67;
	shr.u32 	%r147, %r37, 8;
	add.s32 	%r148, %r147, 1;
	and.b32  	%r149, %r148, 3;
	neg.s32 	%r395, %r149;
$L__BB23_44:
	.pragma "nounroll";
	// begin inline asm
	ld.global.nc.u32 %r150, [%rd123];
	// end inline asm
	mov.b32 	%f157, %r150;
	add.f32 	%f410, %f410, %f157;
	add.s32 	%r397, %r397, 256;
	add.s64 	%rd123, %rd123, 1024;
	add.s32 	%r395, %r395, 1;
	setp.ne.s32 	%p23, %r395, 0;
	@%p23 bra 	$L__BB23_44;
$L__BB23_45:
	setp.lt.u32 	%p24, %r37, 768;
	@%p24 bra 	$L__BB23_47;
$L__BB23_46:
	mul.wide.s32 	%rd73, %r397, 4;
	add.s64 	%rd69, %rd16, %rd73;
	// begin inline asm
	ld.global.nc.u32 %r151, [%rd69];
	// end inline asm
	mov.b32 	%f158, %r151;
	add.f32 	%f159, %f410, %f158;
	add.s64 	%rd70, %rd69, 1024;
	// begin inline asm
	ld.global.nc.u32 %r152, [%rd70];
	// end inline asm
	mov.b32 	%f160, %r152;
	add.f32 	%f161, %f159, %f160;
	add.s64 	%rd71, %rd69, 2048;
	// begin inline asm
	ld.global.nc.u32 %r153, [%rd71];
	// end inline asm
	mov.b32 	%f162, %r153;
	add.f32 	%f163, %f161, %f162;
	add.s64 	%rd72, %rd69, 3072;
	// begin inline asm
	ld.global.nc.u32 %r154, [%rd72];
	// end inline asm
	mov.b32 	%f164, %r154;
	add.f32 	%f410, %f163, %f164;
	add.s32 	%r397, %r397, 1024;
	setp.lt.s32 	%p25, %r397, %r67;
	@%p25 bra 	$L__BB23_46;
$L__BB23_47:
	setp.lt.s32 	%p26, %r67, 256;
	@%p26 bra 	$L__BB23_52;
	// begin inline asm
	mov.u32 %r193, %laneid;
	// end inline asm
	mov.b32 	%r195, %f410;
	mov.b32 	%r196, 1;
	mov.b32 	%r217, 31;
	mov.b32 	%r218, -1;
	// begin inline asm
	shfl.sync.down.b32 %r194, %r195, %r196, %r217, %r218;
	// end inline asm
	setp.gt.s32 	%p42, %r193, 30;
	mov.b32 	%f199, %r194;
	add.f32 	%f200, %f410, %f199;
	selp.f32 	%f201, %f410, %f200, %p42;
	mov.b32 	%r200, %f201;
	mov.b32 	%r201, 2;
	// begin inline asm
	shfl.sync.down.b32 %r199, %r200, %r201, %r217, %r218;
	// end inline asm
	setp.gt.s32 	%p43, %r193, 29;
	mov.b32 	%f202, %r199;
	add.f32 	%f203, %f201, %f202;
	selp.f32 	%f204, %f201, %f203, %p43;
	mov.b32 	%r205, %f204;
	mov.b32 	%r206, 4;
	// begin inline asm
	shfl.sync.down.b32 %r204, %r205, %r206, %r217, %r218;
	// end inline asm
	setp.gt.s32 	%p44, %r193, 27;
	mov.b32 	%f205, %r204;
	add.f32 	%f206, %f204, %f205;
	selp.f32 	%f207, %f204, %f206, %p44;
	mov.b32 	%r210, %f207;
	mov.b32 	%r211, 8;
	// begin inline asm
	shfl.sync.down.b32 %r209, %r210, %r211, %r217, %r218;
	// end inline asm
	setp.gt.s32 	%p45, %r193, 23;
	mov.b32 	%f208, %r209;
	add.f32 	%f209, %f207, %f208;
	selp.f32 	%f210, %f207, %f209, %p45;
	mov.b32 	%r215, %f210;
	mov.b32 	%r216, 16;
	// begin inline asm
	shfl.sync.down.b32 %r214, %r215, %r216, %r217, %r218;
	// end inline asm
	setp.gt.s32 	%p46, %r193, 15;
	mov.b32 	%f211, %r214;
	add.f32 	%f38, %f210, %f211;
	selp.f32 	%f418, %f210, %f38, %p46;
	setp.ne.s32 	%p47, %r193, 0;
	@%p47 bra 	$L__BB23_50;
	shr.u32 	%r219, %r34, 3;
	and.b32  	%r220, %r219, 124;
	mov.u32 	%r221, _ZZN3cub18CUB_300001_SM_10006detail6reduce28DeviceReduceSingleTileKernelINS2_10policy_hubIfyN4cuda3std3__44plusIfEEE10Policy1000EPfSC_iS9_ffNS7_10__identityEEEvT0_T1_T2_T3_T4_T6_E12temp_storage;
	add.s32 	%r222, %r221, %r220;
	st.shared.f32 	[%r222+8], %f38;
$L__BB23_50:
	bar.sync 	0;
	setp.ne.s32 	%p48, %r34, 0;
	@%p48 bra 	$L__BB23_72;
	ld.shared.f32 	%f212, [_ZZN3cub18CUB_300001_SM_10006detail6reduce28DeviceReduceSingleTileKernelINS2_10policy_hubIfyN4cuda3std3__44plusIfEEE10Policy1000EPfSC_iS9_ffNS7_10__identityEEEvT0_T1_T2_T3_T4_T6_E12temp_storage+12];
	add.f32 	%f213, %f418, %f212;
	ld.shared.f32 	%f214, [_ZZN3cub18CUB_300001_SM_10006detail6reduce28DeviceReduceSingleTileKernelINS2_10policy_hubIfyN4cuda3std3__44plusIfEEE10Policy1000EPfSC_iS9_ffNS7_10__identityEEEvT0_T1_T2_T3_T4_T6_E12temp_storage+16];
	add.f32 	%f215, %f213, %f214;
	ld.shared.f32 	%f216, [_ZZN3cub18CUB_300001_SM_10006detail6reduce28DeviceReduceSingleTileKernelINS2_10policy_hubIfyN4cuda3std3__44plusIfEEE10Policy1000EPfSC_iS9_ffNS7_10__identityEEEvT0_T1_T2_T3_T4_T6_E12temp_storage+20];
	add.f32 	%f217, %f215, %f216;
	ld.shared.f32 	%f218, [_ZZN3cub18CUB_300001_SM_10006detail6reduce28DeviceReduceSingleTileKernelINS2_10policy_hubIfyN4cuda3std3__44plusIfEEE10Policy1000EPfSC_iS9_ffNS7_10__identityEEEvT0_T1_T2_T3_T4_T6_E12temp_storage+24];
	add.f32 	%f219, %f217, %f218;
	ld.shared.f32 	%f220, [_ZZN3cub18CUB_300001_SM_10006detail6reduce28DeviceReduceSingleTileKernelINS2_10policy_hubIfyN4cuda3std3__44plusIfEEE10Policy1000EPfSC_iS9_ffNS7_10__identityEEEvT0_T1_T2_T3_T4_T6_E12temp_storage+28];
	add.f32 	%f221, %f219, %f220;
	ld.shared.f32 	%f222, [_ZZN3cub18CUB_300001_SM_10006detail6reduce28DeviceReduceSingleTileKernelINS2_10policy_hubIfyN4cuda3std3__44plusIfEEE10Policy1000EPfSC_iS9_ffNS7_10__identityEEEvT0_T1_T2_T3_T4_T6_E12temp_storage+32];
	add.f32 	%f223, %f221, %f222;
	ld.shared.f32 	%f224, [_ZZN3cub18CUB_300001_SM_10006detail6reduce28DeviceReduceSingleTileKernelINS2_10policy_hubIfyN4cuda3std3__44plusIfEEE10Policy1000EPfSC_iS9_ffNS7_10__identityEEEvT0_T1_T2_T3_T4_T6_E12temp_storage+36];
	add.f32 	%f418, %f223, %f224;
	bra.uni 	$L__BB23_72;
$L__BB23_52:
	// begin inline asm
	mov.u32 %r155, %laneid;
	// end inline asm
	and.b32  	%r181, %r34, 992;
	add.s32 	%r182, %r181, 32;
	setp.gt.s32 	%p27, %r182, %r67;
	not.b32 	%r183, %r181;
	add.s32 	%r184, %r67, %r183;
	selp.b32 	%r179, %r184, 31, %p27;
	mov.b32 	%r157, %f410;
	mov.b32 	%r158, 1;
	mov.b32 	%r180, -1;
	// begin inline asm
	shfl.sync.down.b32 %r156, %r157, %r158, %r179, %r180;
	// end inline asm
	setp.lt.s32 	%p28, %r155, %r179;
	mov.b32 	%f165, %r156;
	add.f32 	%f166, %f410, %f165;
	selp.f32 	%f167, %f166, %f410, %p28;
	mov.b32 	%r162, %f167;
	mov.b32 	%r163, 2;
	// begin inline asm
	shfl.sync.down.b32 %r161, %r162, %r163, %r179, %r180;
	// end inline asm
	add.s32 	%r185, %r155, 2;
	setp.gt.s32 	%p29, %r185, %r179;
	mov.b32 	%f168, %r161;
	add.f32 	%f169, %f167, %f168;
	selp.f32 	%f170, %f167, %f169, %p29;
	mov.b32 	%r167, %f170;
	mov.b32 	%r168, 4;
	// begin inline asm
	shfl.sync.down.b32 %r166, %r167, %r168, %r179, %r180;
	// end inline asm
	add.s32 	%r186, %r155, 4;
	setp.gt.s32 	%p30, %r186, %r179;
	mov.b32 	%f171, %r166;
	add.f32 	%f172, %f170, %f171;
	selp.f32 	%f173, %f170, %f172, %p30;
	mov.b32 	%r172, %f173;
	mov.b32 	%r173, 8;
	// begin inline asm
	shfl.sync.down.b32 %r171, %r172, %r173, %r179, %r180;
	// end inline asm
	add.s32 	%r187, %r155, 8;
	setp.gt.s32 	%p31, %r187, %r179;
	mov.b32 	%f174, %r171;
	add.f32 	%f175, %f173, %f174;
	selp.f32 	%f176, %f173, %f175, %p31;
	mov.b32 	%r177, %f176;
	mov.b32 	%r178, 16;
	// begin inline asm
	shfl.sync.down.b32 %r176, %r177, %r178, %r179, %r180;
	// end inline asm
	add.s32 	%r188, %r155, 16;
	setp.gt.s32 	%p32, %r188, %r179;
	mov.b32 	%f177, %r176;
	add.f32 	%f178, %f176, %f177;
	selp.f32 	%f418, %f176, %f178, %p32;
	setp.ne.s32 	%p33, %r155, 0;
	@%p33 bra 	$L__BB23_54;
	shr.u32 	%r189, %r34, 3;
	and.b32  	%r190, %r189, 124;
	mov.u32 	%r191, _ZZN3cub18CUB_300001_SM_10006detail6reduce28DeviceReduceSingleTileKernelINS2_10policy_hubIfyN4cuda3std3__44plusIfEEE10Policy1000EPfSC_iS9_ffNS7_10__identityEEEvT0_T1_T2_T3_T4_T6_E12temp_storage;
	add.s32 	%r192, %r191, %r190;
	st.shared.f32 	[%r192+8], %f418;
$L__BB23_54:
	bar.sync 	0;
	setp.ne.s32 	%p34, %r34, 0;
	@%p34 bra 	$L__BB23_72;
	setp.gt.s32 	%p35, %r67, 32;
	ld.shared.f32 	%f179, [_ZZN3cub18CUB_300001_SM_10006detail6reduce28DeviceReduceSingleTileKernelINS2_10policy_hubIfyN4cuda3std3__44plusIfEEE10Policy1000EPfSC_iS9_ffNS7_10__identityEEEvT0_T1_T2_T3_T4_T6_E12temp_storage+12];
	add.f32 	%f180, %f418, %f179;
	selp.f32 	%f181, %f180, %f418, %p35;
	setp.gt.s32 	%p36, %r67, 64;
	ld.shared.f32 	%f182, [_ZZN3cub18CUB_300001_SM_10006detail6reduce28DeviceReduceSingleTileKernelINS2_10policy_hubIfyN4cuda3std3__44plusIfEEE10Policy1000EPfSC_iS9_ffNS7_10__identityEEEvT0_T1_T2_T3_T4_T6_E12temp_storage+16];
	add.f32 	%f183, %f182, %f181;
	selp.f32 	%f184, %f183, %f181, %p36;
	setp.gt.s32 	%p37, %r67, 96;
	ld.shared.f32 	%f185, [_ZZN3cub18CUB_300001_SM_10006detail6reduce28DeviceReduceSingleTileKernelINS2_10policy_hubIfyN4cuda3std3__44plusIfEEE10Policy1000EPfSC_iS9_ffNS7_10__identityEEEvT0_T1_T2_T3_T4_T6_E12temp_storage+20];
	add.f32 	%f186, %f185, %f184;
	selp.f32 	%f187, %f186, %f184, %p37;
	setp.gt.s32 	%p38, %r67, 128;
	ld.shared.f32 	%f188, [_ZZN3cub18CUB_300001_SM_10006detail6reduce28DeviceReduceSingleTileKernelINS2_10policy_hubIfyN4cuda3std3__44plusIfEEE10Policy1000EPfSC_iS9_ffNS7_10__identityEEEvT0_T1_T2_T3_T4_T6_E12temp_storage+24];
	add.f32 	%f189, %f188, %f187;
	selp.f32 	%f190, %f189, %f187, %p38;
	setp.gt.s32 	%p39, %r67, 160;
	ld.shared.f32 	%f191, [_ZZN3cub18CUB_300001_SM_10006detail6reduce28DeviceReduceSingleTileKernelINS2_10policy_hubIfyN4cuda3std3__44plusIfEEE10Policy1000EPfSC_iS9_ffNS7_10__identityEEEvT0_T1_T2_T3_T4_T6_E12temp_storage+28];
	add.f32 	%f192, %f191, %f190;
	selp.f32 	%f193, %f192, %f190, %p39;
	setp.gt.s32 	%p40, %r67, 192;
	ld.shared.f32 	%f194, [_ZZN3cub18CUB_300001_SM_10006detail6reduce28DeviceReduceSingleTileKernelINS2_10policy_hubIfyN4cuda3std3__44plusIfEEE10Policy1000EPfSC_iS9_ffNS7_10__identityEEEvT0_T1_T2_T3_T4_T6_E12temp_storage+32];
	add.f32 	%f195, %f194, %f193;
	selp.f32 	%f196, %f195, %f193, %p40;
	setp.gt.s32 	%p41, %r67, 224;
	ld.shared.f32 	%f197, [_ZZN3cub18CUB_300001_SM_10006detail6reduce28DeviceReduceSingleTileKernelINS2_10policy_hubIfyN4cuda3std3__44plusIfEEE10Policy1000EPfSC_iS9_ffNS7_10__identityEEEvT0_T1_T2_T3_T4_T6_E12temp_storage+36];
	add.f32 	%f198, %f197, %f196;
	selp.f32 	%f418, %f198, %f196, %p41;
	bra.uni 	$L__BB23_72;
$L__BB23_56:
	mov.u32 	%r46, %tid.x;
	mul.wide.u32 	%rd35, %r46, 4;
	add.s64 	%rd19, %rd16, %rd35;
	// begin inline asm
	ld.global.nc.u32 %r68, [%rd19];
	// end inline asm
	mov.b32 	%f59, %r68;
	add.s64 	%rd20, %rd19, 1024;
	// begin inline asm
	ld.global.nc.u32 %r69, [%rd20];
	// end inline asm
	mov.b32 	%f60, %r69;
	add.s64 	%rd21, %rd19, 2048;
	// begin inline asm
	ld.global.nc.u32 %r70, [%rd21];
	// end inline asm
	mov.b32 	%f61, %r70;
	add.s64 	%rd22, %rd19, 3072;
	// begin inline asm
	ld.global.nc.u32 %r71, [%rd22];
	// end inline asm
	mov.b32 	%f62, %r71;
	add.s64 	%rd23, %rd19, 4096;
	// begin inline asm
	ld.global.nc.u32 %r72, [%rd23];
	// end inline asm
	mov.b32 	%f63, %r72;
	add.s64 	%rd24, %rd19, 5120;
	// begin inline asm
	ld.global.nc.u32 %r73, [%rd24];
	// end inline asm
	mov.b32 	%f64, %r73;
	add.s64 	%rd25, %rd19, 6144;
	// begin inline asm
	ld.global.nc.u32 %r74, [%rd25];
	// end inline asm
	mov.b32 	%f65, %r74;
	add.s64 	%rd26, %rd19, 7168;
	// begin inline asm
	ld.global.nc.u32 %r75, [%rd26];
	// end inline asm
	mov.b32 	%f66, %r75;
	add.s64 	%rd27, %rd19, 8192;
	// begin inline asm
	ld.global.nc.u32 %r76, [%rd27];
	// end inline asm
	mov.b32 	%f67, %r76;
	add.s64 	%rd28, %rd19, 9216;
	// begin inline asm
	ld.global.nc.u32 %r77, [%rd28];
	// end inline asm
	mov.b32 	%f68, %r77;
	add.s64 	%rd29, %rd19, 10240;
	// begin inline asm
	ld.global.nc.u32 %r78, [%rd29];
	// end inline asm
	mov.b32 	%f69, %r78;
	add.s64 	%rd30, %rd19, 11264;
	// begin inline asm
	ld.global.nc.u32 %r79, [%rd30];
	// end inline asm
	mov.b32 	%f70, %r79;
	add.s64 	%rd31, %rd19, 12288;
	// begin inline asm
	ld.global.nc.u32 %r80, [%rd31];
	// end inline asm
	mov.b32 	%f71, %r80;
	add.s64 	%rd32, %rd19, 13312;
	// begin inline asm
	ld.global.nc.u32 %r81, [%rd32];
	// end inline asm
	mov.b32 	%f72, %r81;
	add.s64 	%rd33, %rd19, 14336;
	// begin inline asm
	ld.global.nc.u32 %r82, [%rd33];
	// end inline asm
	mov.b32 	%f73, %r82;
	add.s64 	%rd34, %rd19, 15360;
	// begin inline asm
	ld.global.nc.u32 %r83, [%rd34];
	// end inline asm
	mov.b32 	%f74, %r83;
	add.f32 	%f75, %f59, %f60;
	add.f32 	%f76, %f61, %f62;
	add.f32 	%f77, %f63, %f64;
	add.f32 	%f78, %f65, %f66;
	add.f32 	%f79, %f67, %f68;
	add.f32 	%f80, %f69, %f70;
	add.f32 	%f81, %f71, %f72;
	add.f32 	%f82, %f73, %f74;
	add.f32 	%f83, %f75, %f76;
	add.f32 	%f84, %f77, %f78;
	add.f32 	%f85, %f79, %f80;
	add.f32 	%f86, %f81, %f82;
	add.f32 	%f87, %f83, %f84;
	add.f32 	%f88, %f85, %f86;
	add.f32 	%f417, %f87, %f88;
	setp.lt.u32 	%p4, %r67, 8192;
	mov.b32 	%r400, 4096;
	@%p4 bra 	$L__BB23_60;
	add.s32 	%r47, %r67, -4096;
	mov.b32 	%r400, 4096;
$L__BB23_58:
	mul.wide.s32 	%rd52, %r400, 4;
	add.s64 	%rd36, %rd19, %rd52;
	// begin inline asm
	ld.global.nc.u32 %r86, [%rd36];
	// end inline asm
	mov.b32 	%f89, %r86;
	add.s64 	%rd37, %rd36, 1024;
	// begin inline asm
	ld.global.nc.u32 %r87, [%rd37];
	// end inline asm
	mov.b32 	%f90, %r87;
	add.s64 	%rd38, %rd36, 2048;
	// begin inline asm
	ld.global.nc.u32 %r88, [%rd38];
	// end inline asm
	mov.b32 	%f91, %r88;
	add.s64 	%rd39, %rd36, 3072;
	// begin inline asm
	ld.global.nc.u32 %r89, [%rd39];
	// end inline asm
	mov.b32 	%f92, %r89;
	add.s64 	%rd40, %rd36, 4096;
	// begin inline asm
	ld.global.nc.u32 %r90, [%rd40];
	// end inline asm
	mov.b32 	%f93, %r90;
	add.s64 	%rd41, %rd36, 5120;
	// begin inline asm
	ld.global.nc.u32 %r91, [%rd41];
	// end inline asm
	mov.b32 	%f94, %r91;
	add.s64 	%rd42, %rd36, 6144;
	// begin inline asm
	ld.global.nc.u32 %r92, [%rd42];
	// end inline asm
	mov.b32 	%f95, %r92;
	add.s64 	%rd43, %rd36, 7168;
	// begin inline asm
	ld.global.nc.u32 %r93, [%rd43];
	// end inline asm
	mov.b32 	%f96, %r93;
	add.s64 	%rd44, %rd36, 8192;
	// begin inline asm
	ld.global.nc.u32 %r94, [%rd44];
	// end inline asm
	mov.b32 	%f97, %r94;
	add.s64 	%rd45, %rd36, 9216;
	// begin inline asm
	ld.global.nc.u32 %r95, [%rd45];
	// end inline asm
	mov.b32 	%f98, %r95;
	add.s64 	%rd46, %rd36, 10240;
	// begin inline asm
	ld.global.nc.u32 %r96, [%rd46];
	// end inline asm
	mov.b32 	%f99, %r96;
	add.s64 	%rd47, %rd36, 11264;
	// begin inline asm
	ld.global.nc.u32 %r97, [%rd47];
	// end inline asm
	mov.b32 	%f100, %r97;
	add.s64 	%rd48, %rd36, 12288;
	// begin inline asm
	ld.global.nc.u32 %r98, [%rd48];
	// end inline asm
	mov.b32 	%f101, %r98;
	add.s64 	%rd49, %rd36, 13312;
	// begin inline asm
	ld.global.nc.u32 %r99, [%rd49];
	// end inline asm
	mov.b32 	%f102, %r99;
	add.s64 	%rd50, %rd36, 14336;
	// begin inline asm
	ld.global.nc.u32 %r100, [%rd50];
	// end inline asm
	mov.b32 	%f103, %r100;
	add.s64 	%rd51, %rd36, 15360;
	// begin inline asm
	ld.global.nc.u32 %r101, [%rd51];
	// end inline asm
	mov.b32 	%f104, %r101;
	add.f32 	%f105, %f417, %f89;
	add.f32 	%f106, %f90, %f91;
	add.f32 	%f107, %f92, %f93;
	add.f32 	%f108, %f94, %f95;
	add.f32 	%f109, %f96, %f97;
	add.f32 	%f110, %f98, %f99;
	add.f32 	%f111, %f100, %f101;
	add.f32 	%f112, %f102, %f103;
	add.f32 	%f113, %f105, %f106;
	add.f32 	%f114, %f107, %f108;
	add.f32 	%f115, %f109, %f110;
	add.f32 	%f116, %f111, %f112;
	add.f32 	%f117, %f113, %f114;
	add.f32 	%f118, %f115, %f116;
	add.f32 	%f119, %f117, %f118;
	add.f32 	%f417, %f119, %f104;
	sub.s32 	%r102, %r67, %r400;
	setp.lt.s32 	%p5, %r102, 4096;
	@%p5 bra 	$L__BB23_68;
	add.s32 	%r400, %r400, 4096;
	setp.le.s32 	%p6, %r400, %r47;
	@%p6 bra 	$L__BB23_58;
$L__BB23_60:
	setp.le.s32 	%p7, %r67, %r400;
	@%p7 bra 	$L__BB23_68;
	sub.s32 	%r51, %r67, %r400;
	setp.ge.s32 	%p8, %r46, %r51;
	@%p8 bra 	$L__BB23_68;
	not.b32 	%r103, %r46;
	add.s32 	%r104, %r67, %r103;
	sub.s32 	%r52, %r104, %r400;
	and.b32  	%r105, %r52, 768;
	setp.eq.s32 	%p9, %r105, 768;
	mov.u32 	%r404, %r46;
	@%p9 bra 	$L__BB23_65;
	add.s32 	%r402, %r46, %r400;
	shr.u32 	%r106, %r52, 8;
	add.s32 	%r107, %r106, 1;
	and.b32  	%r108, %r107, 3;
	neg.s32 	%r401, %r108;
	mov.u32 	%r404, %r46;
$L__BB23_64:
	.pragma "nounroll";
	mul.wide.u32 	%rd54, %r402, 4;
	add.s64 	%rd53, %rd16, %rd54;
	// begin inline asm
	ld.global.nc.u32 %r109, [%rd53];
	// end inline asm
	mov.b32 	%f121, %r109;
	add.f32 	%f417, %f417, %f121;
	add.s32 	%r404, %r404, 256;
	add.s32 	%r402, %r402, 256;
	add.s32 	%r401, %r401, 1;
	setp.ne.s32 	%p10, %r401, 0;
	@%p10 bra 	$L__BB23_64;
$L__BB23_65:
	setp.lt.u32 	%p11, %r52, 768;
	@%p11 bra 	$L__BB23_68;
	cvt.u64.u32 	%rd55, %r404;
	cvt.u64.u32 	%rd56, %r400;
	add.s64 	%rd57, %rd55, %rd56;
	shl.b64 	%rd58, %rd57, 2;
	add.s64 	%rd59, %rd58, %rd16;
	add.s64 	%rd124, %rd59, 2048;
	add.s32 	%r405, %r404, %r400;
$L__BB23_67:
	mul.wide.u32 	%rd64, %r405, 4;
	add.s64 	%rd60, %rd16, %rd64;
	// begin inline asm
	ld.global.nc.u32 %r110, [%rd60];
	// end inline asm
	mov.b32 	%f122, %r110;
	add.f32 	%f123, %f417, %f122;
	add.s64 	%rd61, %rd124, -1024;
	// begin inline asm
	ld.global.nc.u32 %r111, [%rd61];
	// end inline asm
	mov.b32 	%f124, %r111;
	add.f32 	%f125, %f123, %f124;
	// begin inline asm
	ld.global.nc.u32 %r112, [%rd124];
	// end inline asm
	mov.b32 	%f126, %r112;
	add.f32 	%f127, %f125, %f126;
	add.s64 	%rd63, %rd124, 1024;
	// begin inline asm
	ld.global.nc.u32 %r113, [%rd63];
	// end inline asm
	mov.b32 	%f128, %r113;
	add.f32 	%f417, %f127, %f128;
	add.s32 	%r404, %r404, 1024;
	add.s64 	%rd124, %rd124, 4096;
	add.s32 	%r405, %r405, 1024;
	setp.lt.s32 	%p12, %r404, %r51;
	@%p12 bra 	$L__BB23_67;
$L__BB23_68:
	// begin inline asm
	mov.u32 %r114, %laneid;
	// end inline asm
	mov.b32 	%r116, %f417;
	mov.b32 	%r117, 1;
	mov.b32 	%r138, 31;
	mov.b32 	%r139, -1;
	// begin inline asm
	shfl.sync.down.b32 %r115, %r116, %r117, %r138, %r139;
	// end inline asm
	setp.gt.s32 	%p13, %r114, 30;
	mov.b32 	%f129, %r115;
	add.f32 	%f130, %f417, %f129;
	selp.f32 	%f131, %f417, %f130, %p13;
	mov.b32 	%r121, %f131;
	mov.b32 	%r122, 2;
	// begin inline asm
	shfl.sync.down.b32 %r120, %r121, %r122, %r138, %r139;
	// end inline asm
	setp.gt.s32 	%p14, %r114, 29;
	mov.b32 	%f132, %r120;
	add.f32 	%f133, %f131, %f132;
	selp.f32 	%f134, %f131, %f133, %p14;
	mov.b32 	%r126, %f134;
	mov.b32 	%r127, 4;
	// begin inline asm
	shfl.sync.down.b32 %r125, %r126, %r127, %r138, %r139;
	// end inline asm
	setp.gt.s32 	%p15, %r114, 27;
	mov.b32 	%f135, %r125;
	add.f32 	%f136, %f134, %f135;
	selp.f32 	%f137, %f134, %f136, %p15;
	mov.b32 	%r131, %f137;
	mov.b32 	%r132, 8;
	// begin inline asm
	shfl.sync.down.b32 %r130, %r131, %r132, %r138, %r139;
	// end inline asm
	setp.gt.s32 	%p16, %r114, 23;
	mov.b32 	%f138, %r130;
	add.f32 	%f139, %f137, %f138;
	selp.f32 	%f140, %f137, %f139, %p16;
	mov.b32 	%r136, %f140;
	mov.b32 	%r137, 16;
	// begin inline asm
	shfl.sync.down.b32 %r135, %r136, %r137, %r138, %r139;
	// end inline asm
	setp.gt.s32 	%p17, %r114, 15;
	mov.b32 	%f141, %r135;
	add.f32 	%f54, %f140, %f141;
	selp.f32 	%f418, %f140, %f54, %p17;
	setp.ne.s32 	%p18, %r114, 0;
	@%p18 bra 	$L__BB23_70;
	shr.u32 	%r140, %r46, 3;
	and.b32  	%r141, %r140, 124;
	mov.u32 	%r142, _ZZN3cub18CUB_300001_SM_10006detail6reduce28DeviceReduceSingleTileKernelINS2_10policy_hubIfyN4cuda3std3__44plusIfEEE10Policy1000EPfSC_iS9_ffNS7_10__identityEEEvT0_T1_T2_T3_T4_T6_E12temp_storage;
	add.s32 	%r143, %r142, %r141;
	st.shared.f32 	[%r143+8], %f54;
$L__BB23_70:
	bar.sync 	0;
	setp.ne.s32 	%p19, %r46, 0;
	@%p19 bra 	$L__BB23_72;
	ld.shared.f32 	%f142, [_ZZN3cub18CUB_300001_SM_10006detail6reduce28DeviceReduceSingleTileKernelINS2_10policy_hubIfyN4cuda3std3__44plusIfEEE10Policy1000EPfSC_iS9_ffNS7_10__identityEEEvT0_T1_T2_T3_T4_T6_E12temp_storage+12];
	add.f32 	%f143, %f418, %f142;
	ld.shared.f32 	%f144, [_ZZN3cub18CUB_300001_SM_10006detail6reduce28DeviceReduceSingleTileKernelINS2_10policy_hubIfyN4cuda3std3__44plusIfEEE10Policy1000EPfSC_iS9_ffNS7_10__identityEEEvT0_T1_T2_T3_T4_T6_E12temp_storage+16];
	add.f32 	%f145, %f143, %f144;
	ld.shared.f32 	%f146, [_ZZN3cub18CUB_300001_SM_10006detail6reduce28DeviceReduceSingleTileKernelINS2_10policy_hubIfyN4cuda3std3__44plusIfEEE10Policy1000EPfSC_iS9_ffNS7_10__identityEEEvT0_T1_T2_T3_T4_T6_E12temp_storage+20];
	add.f32 	%f147, %f145, %f146;
	ld.shared.f32 	%f148, [_ZZN3cub18CUB_300001_SM_10006detail6reduce28DeviceReduceSingleTileKernelINS2_10policy_hubIfyN4cuda3std3__44plusIfEEE10Policy1000EPfSC_iS9_ffNS7_10__identityEEEvT0_T1_T2_T3_T4_T6_E12temp_storage+24];
	add.f32 	%f149, %f147, %f148;
	ld.shared.f32 	%f150, [_ZZN3cub18CUB_300001_SM_10006detail6reduce28DeviceReduceSingleTileKernelINS2_10policy_hubIfyN4cuda3std3__44plusIfEEE10Policy1000EPfSC_iS9_ffNS7_10__identityEEEvT0_T1_T2_T3_T4_T6_E12temp_storage+28];
	add.f32 	%f151, %f149, %f150;
	ld.shared.f32 	%f152, [_ZZN3cub18CUB_300001_SM_10006detail6reduce28DeviceReduceSingleTileKernelINS2_10policy_hubIfyN4cuda3std3__44plusIfEEE10Policy1000EPfSC_iS9_ffNS7_10__identityEEEvT0_T1_T2_T3_T4_T6_E12temp_storage+32];
	add.f32 	%f153, %f151, %f152;
	ld.shared.f32 	%f154, [_ZZN3cub18CUB_300001_SM_10006detail6reduce28DeviceReduceSingleTileKernelINS2_10policy_hubIfyN4cuda3std3__44plusIfEEE10Policy1000EPfSC_iS9_ffNS7_10__identityEEEvT0_T1_T2_T3_T4_T6_E12temp_storage+36];
	add.f32 	%f418, %f153, %f154;
$L__BB23_72:
	mov.u32 	%r379, %tid.x;
	setp.ne.s32 	%p95, %r379, 0;
	@%p95 bra 	$L__BB23_74;
	add.f32 	%f391, %f58, %f418;
	st.global.f32 	[%rd1], %f391;
$L__BB23_74:
	ret;

}


// ===== COMPILED SASS (sm_100) =====

	.target	sm_100

	.elftype	@"ET_EXEC"


//--------------------- .note.nv.tkinfo           --------------------------
	.section	.note.nv.tkinfo,"",@"SHT_NOTE"
	.sectionflags	@"SHF_NOTE_NV_TKINFO"
	.tkinfo
        /*0018*/ 	.word	0x00000002
        /*0030*/ 	.string	""
        /*0030*/ 	.string	"ptxas"
        /*0030*/ 	.string	"Cuda compilation tools, release 13.0, V13.0.88"
        /*0030*/ 	.string	"Build cuda_13.0.r13.0/compiler.36424714_0"
        /*0030*/ 	.string	"-arch sm_100 -m 64 "



//--------------------- .note.nv.cuinfo           --------------------------
	.section	.note.nv.cuinfo,"",@"SHT_NOTE"
	.sectionflags	@"SHF_NOTE_NV_CUINFO"
        /*0018*/ 	.short	0x0002
        /*001a*/ 	.short	0x0064
        /*001c*/ 	.short	0x0082
	.zero		2


//--------------------- .nv.info                  --------------------------
	.section	.nv.info,"",@"SHT_CUDA_INFO"
	.align	4


	//----- nvinfo : EIATTR_REGCOUNT
	.align		4
        /*0000*/ 	.byte	0x04, 0x2f
        /*0002*/ 	.short	(.L_56 - .L_55)
	.align		4
.L_55:
        /*0004*/ 	.word	index@(_Z19generateIndividualsPA10_fff)
        /*0008*/ 	.word	0x00000018


	//----- nvinfo : EIATTR_FRAME_SIZE
	.align		4
.L_56:
        /*000c*/ 	.byte	0x04, 0x11
        /*000e*/ 	.short	(.L_58 - .L_57)
	.align		4
.L_57:
        /*0010*/ 	.word	index@(_Z19generateIndividualsPA10_fff)
        /*0014*/ 	.word	0x00000010


	//----- nvinfo : EIATTR_REGCOUNT
	.align		4
.L_58:
        /*0018*/ 	.byte	0x04, 0x2f
        /*001a*/ 	.short	(.L_60 - .L_59)
	.align		4
.L_59:
        /*001c*/ 	.word	index@(_ZN6thrust24THRUST_300001_SM_1000_NS8cuda_cub4core6detail13_kernel_agentINS1_8__reduce11ReduceAgentINS0_12zip_iteratorIN4cuda3std3__45tupleIJNS0_6detail15normal_iteratorINS0_10device_ptrIfEEEENS0_17counting_iteratorIlNS0_11use_defaultESI_SI_EEEEEEEPNSB_IJflEEESM_iNS1_9__extrema9arg_min_fIflNSA_4lessIfEEEEEEJSL_SN_iSS_EEEvDpT0_)
        /*0020*/ 	.word	0x0000001e


	//----- nvinfo : EIATTR_FRAME_SIZE
	.align		4
.L_60:
        /*0024*/ 	.byte	0x04, 0x11
        /*0026*/ 	.short	(.L_62 - .L_61)
	.align		4
.L_61:
        /*0028*/ 	.word	index@(_ZN6thrust24THRUST_300001_SM_1000_NS8cuda_cub4core6detail13_kernel_agentINS1_8__reduce11ReduceAgentINS0_12zip_iteratorIN4cuda3std3__45tupleIJNS0_6detail15normal_iteratorINS0_10device_ptrIfEEEENS0_17counting_iteratorIlNS0_11use_defaultESI_SI_EEEEEEEPNSB_IJflEEESM_iNS1_9__extrema9arg_min_fIflNSA_4lessIfEEEEEEJSL_SN_iSS_EEEvDpT0_)
        /*002c*/ 	.word	0x00000000


	//----- nvinfo : EIATTR_REGCOUNT
	.align		4
.L_62:
        /*0030*/ 	.byte	0x04, 0x2f
        /*0032*/ 	.short	(.L_64 - .L_63)
	.align		4
.L_63:
        /*0034*/ 	.word	index@(_ZN6thrust24THRUST_300001_SM_1000_NS8cuda_cub4core6detail13_kernel_agentINS1_8__reduce11ReduceAgentINS0_12zip_iteratorIN4cuda3std3__45tupleIJNS0_6detail15normal_iteratorINS0_10device_ptrIfEEEENS0_17counting_iteratorIlNS0_11use_defaultESI_SI_EEEEEEEPNSB_IJflEEESM_iNS1_9__extrema9arg_min_fIflNSA_4lessIfEEEEEEJSL_SN_iN3cub18CUB_300001_SM_100013GridEvenShareIiEENSV_9GridQueueIjEESS_EEEvDpT0_)
        /*0038*/ 	.word	0x0000001d


	//----- nvinfo : EIATTR_FRAME_SIZE
	.align		4
.L_64:
        /*003c*/ 	.byte	0x04, 0x11
        /*003e*/ 	.short	(.L_66 - .L_65)
	.align		4
.L_65:
        /*0040*/ 	.word	index@(_ZN6thrust24THRUST_300001_SM_1000_NS8cuda_cub4core6detail13_kernel_agentINS1_8__reduce11ReduceAgentINS0_12zip_iteratorIN4cuda3std3__45tupleIJNS0_6detail15normal_iteratorINS0_10device_ptrIfEEEENS0_17counting_iteratorIlNS0_11use_defaultESI_SI_EEEEEEEPNSB_IJflEEESM_iNS1_9__extrema9arg_min_fIflNSA_4lessIfEEEEEEJSL_SN_iN3cub18CUB_300001_SM_100013GridEvenShareIiEENSV_9GridQueueIjEESS_EEEvDpT0_)
        /*0044*/ 	.word	0x00000000


	//----- nvinfo : EIATTR_REGCOUNT
	.align		4
.L_66:
        /*0048*/ 	.byte	0x04, 0x2f
        /*004a*/ 	.short	(.L_68 - .L_67)
	.align		4
.L_67:
        /*004c*/ 	.word	index@(_ZN6thrust24THRUST_300001_SM_1000_NS8cuda_cub4core6detail13_kernel_agentINS1_8__reduce10DrainAgentIiEEJN3cub18CUB_300001_SM_10009GridQueueIjEEiEEEvDpT0_)
        /*0050*/ 	.word	0x00000008


	//----- nvinfo : EIATTR_FRAME_SIZE
	.align		4
.L_68:
        /*0054*/ 	.byte	0x04, 0x11
        /*0056*/ 	.short	(.L_70 - .L_69)
	.align		4
.L_69:
        /*0058*/ 	.word	index@(_ZN6thrust24THRUST_300001_SM_1000_NS8cuda_cub4core6detail13_kernel_agentINS1_8__reduce10DrainAgentIiEEJN3cub18CUB_300001_SM_10009GridQueueIjEEiEEEvDpT0_)
        /*005c*/ 	.word	0x00000000


	//----- nvinfo : EIATTR_REGCOUNT
	.align		4
.L_70:
        /*0060*/ 	.byte	0x04, 0x2f
        /*0062*/ 	.short	(.L_72 - .L_71)
	.align		4
.L_71:
        /*0064*/ 	.word	index@(_ZN6thrust24THRUST_300001_SM_1000_NS8cuda_cub4core6detail13_kernel_agentINS1_8__reduce11ReduceAgentIPN4cuda3std3__45tupleIJflEEESC_SB_iNS1_9__extrema9arg_min_fIflNS9_4lessIfEEEEEEJSC_SC_iSH_EEEvDpT0_)
        /*0068*/ 	.word	0x0000001e


	//----- nvinfo : EIATTR_FRAME_SIZE
	.align		4
.L_72:
        /*006c*/ 	.byte	0x04, 0x11
        /*006e*/ 	.short	(.L_74 - .L_73)
	.align		4
.L_73:
        /*0070*/ 	.word	index@(_ZN6thrust24THRUST_300001_SM_1000_NS8cuda_cub4core6detail13_kernel_agentINS1_8__reduce11ReduceAgentIPN4cuda3std3__45tupleIJflEEESC_SB_iNS1_9__extrema9arg_min_fIflNS9_4lessIfEEEEEEJSC_SC_iSH_EEEvDpT0_)
        /*0074*/ 	.word	0x00000000


	//----- nvinfo : EIATTR_REGCOUNT
	.align		4
.L_74:
        /*0078*/ 	.byte	0x04, 0x2f
        /*007a*/ 	.short	(.L_76 - .L_75)
	.align		4
.L_75:
        /*007c*/ 	.word	index@(_ZN6thrust24THRUST_300001_SM_1000_NS8cuda_cub4core6detail13_kernel_agentINS1_8__reduce11ReduceAgentINS0_12zip_iteratorIN4cuda3std3__45tupleIJNS0_6detail15normal_iteratorINS0_10device_ptrIfEEEENS0_17counting_iteratorIlNS0_11use_defaultESI_SI_EEEEEEEPNSB_IJflEEESM_lNS1_9__extrema9arg_min_fIflNSA_4lessIfEEEEEEJSL_SN_lSS_EEEvDpT0_)
        /*0080*/ 	.word	0x0000001c


	//----- nvinfo : EIATTR_FRAME_SIZE
	.align		4
.L_76:
        /*0084*/ 	.byte	0x04, 0x11
        /*0086*/ 	.short	(.L_78 - .L_77)
	.align		4
.L_77:
        /*0088*/ 	.word	index@(_ZN6thrust24THRUST_300001_SM_1000_NS8cuda_cub4core6detail13_kernel_agentINS1_8__reduce11ReduceAgentINS0_12zip_iteratorIN4cuda3std3__45tupleIJNS0_6detail15normal_iteratorINS0_10device_ptrIfEEEENS0_17counting_iteratorIlNS0_11use_defaultESI_SI_EEEEEEEPNSB_IJflEEESM_lNS1_9__extrema9arg_min_fIflNSA_4lessIfEEEEEEJSL_SN_lSS_EEEvDpT0_)
        /*008c*/ 	.word	0x00000000


	//----- nvinfo : EIATTR_REGCOUNT
	.align		4
.L_78:
        /*0090*/ 	.byte	0x04, 0x2f
        /*0092*/ 	.short	(.L_80 - .L_79)
	.align		4
.L_79:
        /*0094*/ 	.word	index@(_ZN6thrust24THRUST_300001_SM_1000_NS8cuda_cub4core6detail13_kernel_agentINS1_8__reduce11ReduceAgentINS0_12zip_iteratorIN4cuda3std3__45tupleIJNS0_6detail15normal_iteratorINS0_10device_ptrIfEEEENS0_17counting_iteratorIlNS0_11use_defaultESI_SI_EEEEEEEPNSB_IJflEEESM_lNS1_9__extrema9arg_min_fIflNSA_4lessIfEEEEEEJSL_SN_lN3cub18CUB_300001_SM_100013GridEvenShareIlEENSV_9GridQueueIyEESS_EEEvDpT0_)
        /*0098*/ 	.word	0x0000001e


	//----- nvinfo : EIATTR_FRAME_SIZE
	.align		4
.L_80:
        /*009c*/ 	.byte	0x04, 0x11
        /*009e*/ 	.short	(.L_82 - .L_81)
	.align		4
.L_81:
        /*00a0*/ 	.word	index@(_ZN6thrust24THRUST_300001_SM_1000_NS8cuda_cub4core6detail13_kernel_agentINS1_8__reduce11ReduceAgentINS0_12zip_iteratorIN4cuda3std3__45tupleIJNS0_6detail15normal_iteratorINS0_10device_ptrIfEEEENS0_17counting_iteratorIlNS0_11use_defaultESI_SI_EEEEEEEPNSB_IJflEEESM_lNS1_9__extrema9arg_min_fIflNSA_4lessIfEEEEEEJSL_SN_lN3cub18CUB_300001_SM_100013GridEvenShareIlEENSV_9GridQueueIyEESS_EEEvDpT0_)
        /*00a4*/ 	.word	0x00000000


	//----- nvinfo : EIATTR_REGCOUNT
	.align		4
.L_82:
        /*00a8*/ 	.byte	0x04, 0x2f
        /*00aa*/ 	.short	(.L_84 - .L_83)
	.align		4
.L_83:
        /*00ac*/ 	.word	index@(_ZN6thrust24THRUST_300001_SM_1000_NS8cuda_cub4core6detail13_kernel_agentINS1_8__reduce10DrainAgentIlEEJN3cub18CUB_300001_SM_10009GridQueueIyEElEEEvDpT0_)
        /*00b0*/ 	.word	0x00000008


	//----- nvinfo : EIATTR_FRAME_SIZE
	.align		4
.L_84:
        /*00b4*/ 	.byte	0x04, 0x11
        /*00b6*/ 	.short	(.L_86 - .L_85)
	.align		4
.L_85:
        /*00b8*/ 	.word	index@(_ZN6thrust24THRUST_300001_SM_1000_NS8cuda_cub4core6detail13_kernel_agentINS1_8__reduce10DrainAgentIlEEJN3cub18CUB_300001_SM_10009GridQueueIyEElEEEvDpT0_)
        /*00bc*/ 	.word	0x00000000


	//----- nvinfo : EIATTR_REGCOUNT
	.align		4
.L_86:
        /*00c0*/ 	.byte	0x04, 0x2f
        /*00c2*/ 	.short	(.L_88 - .L_87)
	.align		4
.L_87:
        /*00c4*/ 	.word	index@(_ZN6thrust24THRUST_300001_SM_1000_NS8cuda_cub4core6detail13_kernel_agentINS1_8__reduce11ReduceAgentIPN4cuda3std3__45tupleIJflEEESC_SB_lNS1_9__extrema9arg_min_fIflNS9_4lessIfEEEEEEJSC_SC_iSH_EEEvDpT0_)
        /*00c8*/ 	.word	0x00000020


	//----- nvinfo : EIATTR_FRAME_SIZE
	.align		4
.L_88:
        /*00cc*/ 	.byte	0x04, 0x11
        /*00ce*/ 	.short	(.L_90 - .L_89)
	.align		4
.L_89:
        /*00d0*/ 	.word	index@(_ZN6thrust24THRUST_300001_SM_1000_NS8cuda_cub4core6detail13_kernel_agentINS1_8__reduce11ReduceAgentIPN4cuda3std3__45tupleIJflEEESC_SB_lNS1_9__extrema9arg_min_fIflNS9_4lessIfEEEEEEJSC_SC_iSH_EEEvDpT0_)
        /*00d4*/ 	.word	0x00000000


	//----- nvinfo : EIATTR_REGCOUNT
	.align		4
.L_90:
        /*00d8*/ 	.byte	0x04, 0x2f
        /*00da*/ 	.short	(.L_92 - .L_91)
	.align		4
.L_91:
        /*00dc*/ 	.word	index@(_ZN3cub18CUB_300001_SM_10006detail11EmptyKernelIvEEvv)
        /*00e0*/ 	.word	0x00000004


	//----- nvinfo : EIATTR_FRAME_SIZE
	.align		4
.L_92:
        /*00e4*/ 	.byte	0x04, 0x11
        /*00e6*/ 	.short	(.L_94 - .L_93)
	.align		4
.L_93:
        /*00e8*/ 	.word	index@(_ZN3cub18CUB_300001_SM_10006detail11EmptyKernelIvEEvv)
        /*00ec*/ 	.word	0x00000000


	//----- nvinfo : EIATTR_REGCOUNT
	.align		4
.L_94:
        /*00f0*/ 	.byte	0x04, 0x2f
        /*00f2*/ 	.short	(.L_96 - .L_95)
	.align		4
.L_95:
        /*00f4*/ 	.word	index@(_ZN3cub18CUB_300001_SM_10006detail8for_each13static_kernelINS2_12policy_hub_t12policy_500_tEmN6thrust24THRUST_300001_SM_1000_NS8cuda_cub20__uninitialized_fill7functorINS7_10device_ptrIfEEfEEEEvT0_T1_)
        /*00f8*/ 	.word	0x00000008


	//----- nvinfo : EIATTR_FRAME_SIZE
	.align		4
.L_96:
        /*00fc*/ 	.byte	0x04, 0x11
        /*00fe*/ 	.short	(.L_98 - .L_97)
	.align		4
.L_97:
        /*0100*/ 	.word	index@(_ZN3cub18CUB_300001_SM_10006detail8for_each13static_kernelINS2_12policy_hub_t12policy_500_tEmN6thrust24THRUST_300001_SM_1000_NS8cuda_cub20__uninitialized_fill7functorINS7_10device_ptrIfEEfEEEEvT0_T1_)
        /*0104*/ 	.word	0x00000000


	//----- nvinfo : EIATTR_REGCOUNT
	.align		4
.L_98:
        /*0108*/ 	.byte	0x04, 0x2f
        /*010a*/ 	.short	(.L_100 - .L_99)
	.align		4
.L_99:
        /*010c*/ 	.word	index@(_ZN3cub18CUB_300001_SM_10006detail8for_each13static_kernelINS2_12policy_hub_t12policy_500_tElN6thrust24THRUST_300001_SM_1000_NS8cuda_cub6__fill7functorINS7_6detail15normal_iteratorINS7_10device_ptrIfEEEEdEEEEvT0_T1_)
        /*0110*/ 	.word	0x00000008


	//----- nvinfo : EIATTR_FRAME_SIZE
	.align		4
.L_100:
        /*0114*/ 	.byte	0x04, 0x11
        /*0116*/ 	.short	(.L_102 - .L_101)
	.align		4
.L_101:
        /*0118*/ 	.word	index@(_ZN3cub18CUB_300001_SM_10006detail8for_each13static_kernelINS2_12policy_hub_t12policy_500_tElN6thrust24THRUST_300001_SM_1000_NS8cuda_cub6__fill7functorINS7_6detail15normal_iteratorINS7_10device_ptrIfEEEEdEEEEvT0_T1_)
        /*011c*/ 	.word	0x00000000


	//----- nvinfo : EIATTR_REGCOUNT
	.align		4
.L_102:
        /*0120*/ 	.byte	0x04, 0x2f
        /*0122*/ 	.short	(.L_104 - .L_103)
	.align		4
.L_103:
        /*0124*/ 	.word	index@(_ZN3cub18CUB_300001_SM_10006detail9transform16transform_kernelINS2_10policy_hubILb1EN4cuda3std3__45tupleIJN6thrust24THRUST_300001_SM_1000_NS6detail15normal_iteratorINSA_10device_ptrIfEEEEEEEE10policy1000Ei6minus5IfESF_JPfEEEvT0_iT1_T2_DpNS2_10kernel_argIT3_EE)
        /*0128*/ 	.word	0x0000001c


	//----- nvinfo : EIATTR_FRAME_SIZE
	.align		4
.L_104:
        /*012c*/ 	.byte	0x04, 0x11
        /*012e*/ 	.short	(.L_106 - .L_105)
	.align		4
.L_105:
        /*0130*/ 	.word	index@(_ZN3cub18CUB_300001_SM_10006detail9transform16transform_kernelINS2_10policy_hubILb1EN4cuda3std3__45tupleIJN6thrust24THRUST_300001_SM_1000_NS6detail15normal_iteratorINSA_10device_ptrIfEEEEEEEE10policy1000Ei6minus5IfESF_JPfEEEvT0_iT1_T2_DpNS2_10kernel_argIT3_EE)
        /*0134*/ 	.word	0x00000000


	//----- nvinfo : EIATTR_REGCOUNT
	.align		4
.L_106:
        /*0138*/ 	.byte	0x04, 0x2f
        /*013a*/ 	.short	(.L_108 - .L_107)
	.align		4
.L_107:
        /*013c*/ 	.word	index@(_ZN3cub18CUB_300001_SM_10006detail9transform16transform_kernelINS2_10policy_hubILb1EN4cuda3std3__45tupleIJN6thrust24THRUST_300001_SM_1000_NS6detail15normal_iteratorINSA_10device_ptrIfEEEEEEEE10policy1000El6minus5IfESF_JPfEEEvT0_iT1_T2_DpNS2_10kernel_argIT3_EE)
        /*0140*/ 	.word	0x0000001c


	//----- nvinfo : EIATTR_FRAME_SIZE
	.align		4
.L_108:
        /*0144*/ 	.byte	0x04, 0x11
        /*0146*/ 	.short	(.L_110 - .L_109)
	.align		4
.L_109:
        /*0148*/ 	.word	index@(_ZN3cub18CUB_300001_SM_10006detail9transform16transform_kernelINS2_10policy_hubILb1EN4cuda3std3__45tupleIJN6thrust24THRUST_300001_SM_1000_NS6detail15normal_iteratorINSA_10device_ptrIfEEEEEEEE10policy1000El6minus5IfESF_JPfEEEvT0_iT1_T2_DpNS2_10kernel_argIT3_EE)
        /*014c*/ 	.word	0x00000000


	//----- nvinfo : EIATTR_REGCOUNT
	.align		4
.L_110:
        /*0150*/ 	.byte	0x04, 0x2f
        /*0152*/ 	.short	(.L_112 - .L_111)
	.align		4
.L_111:
        /*0154*/ 	.word	index@(_ZN3cub18CUB_300001_SM_10006detail9transform16transform_kernelINS2_10policy_hubILb1EN4cuda3std3__45tupleIJN6thrust24THRUST_300001_SM_1000_NS6detail15normal_iteratorINSA_10device_ptrIfEEEEEEEE10policy1000Ei6squareIfESF_JPfEEEvT0_iT1_T2_DpNS2_10kernel_argIT3_EE)
        /*0158*/ 	.word	0x0000001c


	//----- nvinfo : EIATTR_FRAME_SIZE
	.align		4
.L_112:
        /*015c*/ 	.byte	0x04, 0x11
        /*015e*/ 	.short	(.L_114 - .L_113)
	.align		4
.L_113:
        /*0160*/ 	.word	index@(_ZN3cub18CUB_300001_SM_10006detail9transform16transform_kernelINS2_10policy_hubILb1EN4cuda3std3__45tupleIJN6thrust24THRUST_300001_SM_1000_NS6detail15normal_iteratorINSA_10device_ptrIfEEEEEEEE10policy1000Ei6squareIfESF_JPfEEEvT0_iT1_T2_DpNS2_10kernel_argIT3_EE)
        /*0164*/ 	.word	0x00000000


	//----- nvinfo : EIATTR_REGCOUNT
	.align		4
.L_114:
        /*0168*/ 	.byte	0x04, 0x2f
        /*016a*/ 	.short	(.L_116 - .L_115)
	.align		4
.L_115:
        /*016c*/ 	.word	index@(_ZN3cub18CUB_300001_SM_10006detail9transform16transform_kernelINS2_10policy_hubILb1EN4cuda3std3__45tupleIJN6thrust24THRUST_300001_SM_1000_NS6detail15normal_iteratorINSA_10device_ptrIfEEEEEEEE10policy1000El6squareIfESF_JPfEEEvT0_iT1_T2_DpNS2_10kernel_argIT3_EE)
        /*0170*/ 	.word	0x0000001c


	//----- nvinfo : EIATTR_FRAME_SIZE
	.align		4
.L_116:
        /*0174*/ 	.byte	0x04, 0x11
        /*0176*/ 	.short	(.L_118 - .L_117)
	.align		4
.L_117:
        /*0178*/ 	.word	index@(_ZN3cub18CUB_300001_SM_10006detail9transform16transform_kernelINS2_10policy_hubILb1EN4cuda3std3__45tupleIJN6thrust24THRUST_300001_SM_1000_NS6detail15normal_iteratorINSA_10device_ptrIfEEEEEEEE10policy1000El6squareIfESF_JPfEEEvT0_iT1_T2_DpNS2_10kernel_argIT3_EE)
        /*017c*/ 	.word	0x00000000


	//----- nvinfo : EIATTR_REGCOUNT
	.align		4
.L_118:
        /*0180*/ 	.byte	0x04, 0x2f
        /*0182*/ 	.short	(.L_120 - .L_119)
	.align		4
.L_119:
        /*0184*/ 	.word	index@(_ZN3cub18CUB_300001_SM_10006detail9transform16transform_kernelINS2_10policy_hubILb1EN4cuda3std3__45tupleIJN6thrust24THRUST_300001_SM_1000_NS17counting_iteratorIjNSA_11use_defaultESC_SC_EEEEEE10policy1000Ei3prgNSA_6detail15normal_iteratorINSA_10device_ptrIfEEEEJSD_EEEvT0_iT1_T2_DpNS2_10kernel_argIT3_EE)
        /*0188*/ 	.word	0x0000001e


	//----- nvinfo : EIATTR_FRAME_SIZE
	.align		4
.L_120:
        /*018c*/ 	.byte	0x04, 0x11
        /*018e*/ 	.short	(.L_122 - .L_121)
	.align		4
.L_121:
        /*0190*/ 	.word	index@(_ZN3cub18CUB_300001_SM_10006detail9transform16transform_kernelINS2_10policy_hubILb1EN4cuda3std3__45tupleIJN6thrust24THRUST_300001_SM_1000_NS17counting_iteratorIjNSA_11use_defaultESC_SC_EEEEEE10policy1000Ei3prgNSA_6detail15normal_iteratorINSA_10device_ptrIfEEEEJSD_EEEvT0_iT1_T2_DpNS2_10kernel_argIT3_EE)
        /*0194*/ 	.word	0x00000000


	//----- nvinfo : EIATTR_REGCOUNT
	.align		4
.L_122:
        /*0198*/ 	.byte	0x04, 0x2f
        /*019a*/ 	.short	(.L_124 - .L_123)
	.align		4
.L_123:
        /*019c*/ 	.word	index@(_ZN3cub18CUB_300001_SM_10006detail9transform16transform_kernelINS2_10policy_hubILb1EN4cuda3std3__45tupleIJN6thrust24THRUST_300001_SM_1000_NS17counting_iteratorIjNSA_11use_defaultESC_SC_EEEEEE10policy1000El3prgNSA_6detail15normal_iteratorINSA_10device_ptrIfEEEEJSD_EEEvT0_iT1_T2_DpNS2_10kernel_argIT3_EE)
        /*01a0*/ 	.word	0x0000001e


	//----- nvinfo : EIATTR_FRAME_SIZE
	.align		4
.L_124:
        /*01a4*/ 	.byte	0x04, 0x11
        /*01a6*/ 	.short	(.L_126 - .L_125)
	.align		4
.L_125:
        /*01a8*/ 	.word	index@(_ZN3cub18CUB_300001_SM_10006detail9transform16transform_kernelINS2_10policy_hubILb1EN4cuda3std3__45tupleIJN6thrust24THRUST_300001_SM_1000_NS17counting_iteratorIjNSA_11use_defaultESC_SC_EEEEEE10policy1000El3prgNSA_6detail15normal_iteratorINSA_10device_ptrIfEEEEJSD_EEEvT0_iT1_T2_DpNS2_10kernel_argIT3_EE)
        /*01ac*/ 	.word	0x00000000


	//----- nvinfo : EIATTR_REGCOUNT
	.align		4
.L_126:
        /*01b0*/ 	.byte	0x04, 0x2f
        /*01b2*/ 	.short	(.L_128 - .L_127)
	.align		4
.L_127:
        /*01b4*/ 	.word	index@(_ZN3cub18CUB_300001_SM_10006detail6reduce28DeviceReduceSingleTileKernelINS2_10policy_hubIfjN4cuda3std3__44plusIfEEE10Policy1000EN6thrust24THRUST_300001_SM_1000_NS6detail15normal_iteratorINSD_10device_ptrIfEEEEPfjS9_ffNS7_10__identityEEEvT0_T1_T2_T3_T4_T6_)
        /*01b8*/ 	.word	0x00000020


	//----- nvinfo : EIATTR_FRAME_SIZE
	.align		4
.L_128:
        /*01bc*/ 	.byte	0x04, 0x11
        /*01be*/ 	.short	(.L_130 - .L_129)
	.align		4
.L_129:
        /*01c0*/ 	.word	index@(_ZN3cub18CUB_300001_SM_10006detail6reduce28DeviceReduceSingleTileKernelINS2_10policy_hubIfjN4cuda3std3__44plusIfEEE10Policy1000EN6thrust24THRUST_300001_SM_1000_NS6detail15normal_iteratorINSD_10device_ptrIfEEEEPfjS9_ffNS7_10__identityEEEvT0_T1_T2_T3_T4_T6_)
        /*01c4*/ 	.word	0x00000000


	//----- nvinfo : EIATTR_REGCOUNT
	.align		4
.L_130:
        /*01c8*/ 	.byte	0x04, 0x2f
        /*01ca*/ 	.short	(.L_132 - .L_131)
	.align		4
.L_131:
        /*01cc*/ 	.word	index@(_ZN3cub18CUB_300001_SM_10006detail6reduce18DeviceReduceKernelINS2_10policy_hubIfjN4cuda3std3__44plusIfEEE10Policy1000EN6thrust24THRUST_300001_SM_1000_NS6detail15normal_iteratorINSD_10device_ptrIfEEEEjS9_fNS7_10__identityEEEvT0_PT3_T1_NS0_13GridEvenShareISN_EET2_T4_)
        /*01d0*/ 	.word	0x00000020


	//----- nvinfo : EIATTR_FRAME_SIZE
	.align		4
.L_132:
        /*01d4*/ 	.byte	0x04, 0x11
        /*01d6*/ 	.short	(.L_134 - .L_133)
	.align		4
.L_133:
        /*01d8*/ 	.word	index@(_ZN3cub18CUB_300001_SM_10006detail6reduce18DeviceReduceKernelINS2_10policy_hubIfjN4cuda3std3__44plusIfEEE10Policy1000EN6thrust24THRUST_300001_SM_1000_NS6detail15normal_iteratorINSD_10device_ptrIfEEEEjS9_fNS7_10__identityEEEvT0_PT3_T1_NS0_13GridEvenShareISN_EET2_T4_)
        /*01dc*/ 	.word	0x00000000


	//----- nvinfo : EIATTR_REGCOUNT
	.align		4
.L_134:
        /*01e0*/ 	.byte	0x04, 0x2f
        /*01e2*/ 	.short	(.L_136 - .L_135)
	.align		4
.L_135:
        /*01e4*/ 	.word	index@(_ZN3cub18CUB_300001_SM_10006detail6reduce28DeviceReduceSingleTileKernelINS2_10policy_hubIfjN4cuda3std3__44plusIfEEE10Policy1000EPfSC_iS9_ffNS7_10__identityEEEvT0_T1_T2_T3_T4_T6_)
        /*01e8*/ 	.word	0x0000001e


	//----- nvinfo : EIATTR_FRAME_SIZE
	.align		4
.L_136:
        /*01ec*/ 	.byte	0x04, 0x11
        /*01ee*/ 	.short	(.L_138 - .L_137)
	.align		4
.L_137:
        /*01f0*/ 	.word	index@(_ZN3cub18CUB_300001_SM_10006detail6reduce28DeviceReduceSingleTileKernelINS2_10policy_hubIfjN4cuda3std3__44plusIfEEE10Policy1000EPfSC_iS9_ffNS7_10__identityEEEvT0_T1_T2_T3_T4_T6_)
        /*01f4*/ 	.word	0x00000000


	//----- nvinfo : EIATTR_REGCOUNT
	.align		4
.L_138:
        /*01f8*/ 	.byte	0x04, 0x2f
        /*01fa*/ 	.short	(.L_140 - .L_139)
	.align		4
.L_139:
        /*01fc*/ 	.word	index@(_ZN3cub18CUB_300001_SM_10006detail6reduce28DeviceReduceSingleTileKernelINS2_10policy_hubIfyN4cuda3std3__44plusIfEEE10Policy1000EN6thrust24THRUST_300001_SM_1000_NS6detail15normal_iteratorINSD_10device_ptrIfEEEEPfyS9_ffNS7_10__identityEEEvT0_T1_T2_T3_T4_T6_)
        /*0200*/ 	.word	0x00000020


	//----- nvinfo : EIATTR_FRAME_SIZE
	.align		4
.L_140:
        /*0204*/ 	.byte	0x04, 0x11
        /*0206*/ 	.short	(.L_142 - .L_141)
	.align		4
.L_141:
        /*0208*/ 	.word	index@(_ZN3cub18CUB_300001_SM_10006detail6reduce28DeviceReduceSingleTileKernelINS2_10policy_hubIfyN4cuda3std3__44plusIfEEE10Policy1000EN6thrust24THRUST_300001_SM_1000_NS6detail15normal_iteratorINSD_10device_ptrIfEEEEPfyS9_ffNS7_10__identityEEEvT0_T1_T2_T3_T4_T6_)
        /*020c*/ 	.word	0x00000000


	//----- nvinfo : EIATTR_REGCOUNT
	.align		4
.L_142:
        /*0210*/ 	.byte	0x04, 0x2f
        /*0212*/ 	.short	(.L_144 - .L_143)
	.align		4
.L_143:
        /*0214*/ 	.word	index@(_ZN3cub18CUB_300001_SM_10006detail6reduce18DeviceReduceKernelINS2_10policy_hubIfyN4cuda3std3__44plusIfEEE10Policy1000EN6thrust24THRUST_300001_SM_1000_NS6detail15normal_iteratorINSD_10device_ptrIfEEEEyS9_fNS7_10__identityEEEvT0_PT3_T1_NS0_13GridEvenShareISN_EET2_T4_)
        /*0218*/ 	.word	0x0000001e


	//----- nvinfo : EIATTR_FRAME_SIZE
	.align		4
.L_144:
        /*021c*/ 	.byte	0x04, 0x11
        /*021e*/ 	.short	(.L_146 - .L_145)
	.align		4
.L_145:
        /*0220*/ 	.word	index@(_ZN3cub18CUB_300001_SM_10006detail6reduce18DeviceReduceKernelINS2_10policy_hubIfyN4cuda3std3__44plusIfEEE10Policy1000EN6thrust24THRUST_300001_SM_1000_NS6detail15normal_iteratorINSD_10device_ptrIfEEEEyS9_fNS7_10__identityEEEvT0_PT3_T1_NS0_13GridEvenShareISN_EET2_T4_)
        /*0224*/ 	.word	0x00000000


	//----- nvinfo : EIATTR_REGCOUNT
	.align		4
.L_146:
        /*0228*/ 	.byte	0x04, 0x2f
        /*022a*/ 	.short	(.L_148 - .L_147)
	.align		4
.L_147:
        /*022c*/ 	.word	index@(_ZN3cub18CUB_300001_SM_10006detail6reduce28DeviceReduceSingleTileKernelINS2_10policy_hubIfyN4cuda3std3__44plusIfEEE10Policy1000EPfSC_iS9_ffNS7_10__identityEEEvT0_T1_T2_T3_T4_T6_)
        /*0230*/ 	.word	0x0000001e


	//----- nvinfo : EIATTR_FRAME_SIZE
	.align		4
.L_148:
        /*0234*/ 	.byte	0x04, 0x11
        /*0236*/ 	.short	(.L_150 - .L_149)
	.align		4
.L_149:
        /*0238*/ 	.word	index@(_ZN3cub18CUB_300001_SM_10006detail6reduce28DeviceReduceSingleTileKernelINS2_10policy_hubIfyN4cuda3std3__44plusIfEEE10Policy1000EPfSC_iS9_ffNS7_10__identityEEEvT0_T1_T2_T3_T4_T6_)
        /*023c*/ 	.word	0x00000000


	//----- nvinfo : EIATTR_MIN_STACK_SIZE
	.align		4
.L_150:
        /*0240*/ 	.byte	0x04, 0x12
        /*0242*/ 	.short	(.L_152 - .L_151)
	.align		4
.L_151:
        /*0244*/ 	.word	index@(_ZN3cub18CUB_300001_SM_10006detail6reduce28DeviceReduceSingleTileKernelINS2_10policy_hubIfyN4cuda3std3__44plusIfEEE10Policy1000EPfSC_iS9_ffNS7_10__identityEEEvT0_T1_T2_T3_T4_T6_)
        /*0248*/ 	.word	0x00000000


	//----- nvinfo : EIATTR_MIN_STACK_SIZE
	.align		4
.L_152:
        /*024c*/ 	.byte	0x04, 0x12
        /*024e*/ 	.short	(.L_154 - .L_153)
	.align		4
.L_153:
        /*0250*/ 	.word	index@(_ZN3cub18CUB_300001_SM_10006detail6reduce18DeviceReduceKernelINS2_10policy_hubIfyN4cuda3std3__44plusIfEEE10Policy1000EN6thrust24THRUST_300001_SM_1000_NS6detail15normal_iteratorINSD_10device_ptrIfEEEEyS9_fNS7_10__identityEEEvT0_PT3_T1_NS0_13GridEvenShareISN_EET2_T4_)
        /*0254*/ 	.word	0x00000000


	//----- nvinfo : EIATTR_MIN_STACK_SIZE
	.align		4
.L_154:
        /*0258*/ 	.byte	0x04, 0x12
        /*025a*/ 	.short	(.L_156 - .L_155)
	.align		4
.L_155:
        /*025c*/ 	.word	index@(_ZN3cub18CUB_300001_SM_10006detail6reduce28DeviceReduceSingleTileKernelINS2_10policy_hubIfyN4cuda3std3__44plusIfEEE10Policy1000EN6thrust24THRUST_300001_SM_1000_NS6detail15normal_iteratorINSD_10device_ptrIfEEEEPfyS9_ffNS7_10__identityEEEvT0_T1_T2_T3_T4_T6_)
        /*0260*/ 	.word	0x00000000


	//----- nvinfo : EIATTR_MIN_STACK_SIZE
	.align		4
.L_156:
        /*0264*/ 	.byte	0x04, 0x12
        /*0266*/ 	.short	(.L_158 - .L_157)
	.align		4
.L_157:
        /*0268*/ 	.word	index@(_ZN3cub18CUB_300001_SM_10006detail6reduce28DeviceReduceSingleTileKernelINS2_10policy_hubIfjN4cuda3std3__44plusIfEEE10Policy1000EPfSC_iS9_ffNS7_10__identityEEEvT0_T1_T2_T3_T4_T6_)
        /*026c*/ 	.word	0x00000000


	//----- nvinfo : EIATTR_MIN_STACK_SIZE
	.align		4
.L_158:
        /*0270*/ 	.byte	0x04, 0x12
        /*0272*/ 	.short	(.L_160 - .L_159)
	.align		4
.L_159:
        /*0274*/ 	.word	index@(_ZN3cub18CUB_300001_SM_10006detail6reduce18DeviceReduceKernelINS2_10policy_hubIfjN4cuda3std3__44plusIfEEE10Policy1000EN6thrust24THRUST_300001_SM_1000_NS6detail15normal_iteratorINSD_10device_ptrIfEEEEjS9_fNS7_10__identityEEEvT0_PT3_T1_NS0_13GridEvenShareISN_EET2_T4_)
        /*0278*/ 	.word	0x00000000


	//----- nvinfo : EIATTR_MIN_STACK_SIZE
	.align		4
.L_160:
        /*027c*/ 	.byte	0x04, 0x12
        /*027e*/ 	.short	(.L_162 - .L_161)
	.align		4
.L_161:
        /*0280*/ 	.word	index@(_ZN3cub18CUB_300001_SM_10006detail6reduce28DeviceReduceSingleTileKernelINS2_10policy_hubIfjN4cuda3std3__44plusIfEEE10Policy1000EN6thrust24THRUST_300001_SM_1000_NS6detail15normal_iteratorINSD_10device_ptrIfEEEEPfjS9_ffNS7_10__identityEEEvT0_T1_T2_T3_T4_T6_)
        /*0284*/ 	.word	0x00000000


	//----- nvinfo : EIATTR_MIN_STACK_SIZE
	.align		4
.L_162:
        /*0288*/ 	.byte	0x04, 0x12
        /*028a*/ 	.short	(.L_164 - .L_163)
	.align		4
.L_163:
        /*028c*/ 	.word	index@(_ZN3cub18CUB_300001_SM_10006detail9transform16transform_kernelINS2_10policy_hubILb1EN4cuda3std3__45tupleIJN6thrust24THRUST_300001_SM_1000_NS17counting_iteratorIjNSA_11use_defaultESC_SC_EEEEEE10policy1000El3prgNSA_6detail15normal_iteratorINSA_10device_ptrIfEEEEJSD_EEEvT0_iT1_T2_DpNS2_10kernel_argIT3_EE)
        /*0290*/ 	.word	0x00000000


	//----- nvinfo : EIATTR_MIN_STACK_SIZE
	.align		4
.L_164:
        /*0294*/ 	.byte	0x04, 0x12
        /*0296*/ 	.short	(.L_166 - .L_165)
	.align		4
.L_165:
        /*0298*/ 	.word	index@(_ZN3cub18CUB_300001_SM_10006detail9transform16transform_kernelINS2_10policy_hubILb1EN4cuda3std3__45tupleIJN6thrust24THRUST_300001_SM_1000_NS17counting_iteratorIjNSA_11use_defaultESC_SC_EEEEEE10policy1000Ei3prgNSA_6detail15normal_iteratorINSA_10device_ptrIfEEEEJSD_EEEvT0_iT1_T2_DpNS2_10kernel_argIT3_EE)
        /*029c*/ 	.word	0x00000000


	//----- nvinfo : EIATTR_MIN_STACK_SIZE
	.align		4
.L_166:
        /*02a0*/ 	.byte	0x04, 0x12
        /*02a2*/ 	.short	(.L_168 - .L_167)
	.align		4
.L_167:
        /*02a4*/ 	.word	index@(_ZN3cub18CUB_300001_SM_10006detail9transform16transform_kernelINS2_10policy_hubILb1EN4cuda3std3__45tupleIJN6thrust24THRUST_300001_SM_1000_NS6detail15normal_iteratorINSA_10device_ptrIfEEEEEEEE10policy1000El6squareIfESF_JPfEEEvT0_iT1_T2_DpNS2_10kernel_argIT3_EE)
        /*02a8*/ 	.word	0x00000000


	//----- nvinfo : EIATTR_MIN_STACK_SIZE
	.align		4
.L_168:
        /*02ac*/ 	.byte	0x04, 0x12
        /*02ae*/ 	.short	(.L_170 - .L_169)
	.align		4
.L_169:
        /*02b0*/ 	.word	index@(_ZN3cub18CUB_300001_SM_10006detail9transform16transform_kernelINS2_10policy_hubILb1EN4cuda3std3__45tupleIJN6thrust24THRUST_300001_SM_1000_NS6detail15normal_iteratorINSA_10device_ptrIfEEEEEEEE10policy1000Ei6squareIfESF_JPfEEEvT0_iT1_T2_DpNS2_10kernel_argIT3_EE)
        /*02b4*/ 	.word	0x00000000


	//----- nvinfo : EIATTR_MIN_STACK_SIZE
	.align		4
.L_170:
        /*02b8*/ 	.byte	0x04, 0x12
        /*02ba*/ 	.short	(.L_172 - .L_171)
	.align		4
.L_171:
        /*02bc*/ 	.word	index@(_ZN3cub18CUB_300001_SM_10006detail9transform16transform_kernelINS2_10policy_hubILb1EN4cuda3std3__45tupleIJN6thrust24THRUST_300001_SM_1000_NS6detail15normal_iteratorINSA_10device_ptrIfEEEEEEEE10policy1000El6minus5IfESF_JPfEEEvT0_iT1_T2_DpNS2_10kernel_argIT3_EE)
        /*02c0*/ 	.word	0x00000000


	//----- nvinfo : EIATTR_MIN_STACK_SIZE
	.align		4
.L_172:
        /*02c4*/ 	.byte	0x04, 0x12
        /*02c6*/ 	.short	(.L_174 - .L_173)
	.align		4
.L_173:
        /*02c8*/ 	.word	index@(_ZN3cub18CUB_300001_SM_10006detail9transform16transform_kernelINS2_10policy_hubILb1EN4cuda3std3__45tupleIJN6thrust24THRUST_300001_SM_1000_NS6detail15normal_iteratorINSA_10device_ptrIfEEEEEEEE10policy1000Ei6minus5IfESF_JPfEEEvT0_iT1_T2_DpNS2_10kernel_argIT3_EE)
        /*02cc*/ 	.word	0x00000000


	//----- nvinfo : EIATTR_MIN_STACK_SIZE
	.align		4
.L_174:
        /*02d0*/ 	.byte	0x04, 0x12
        /*02d2*/ 	.short	(.L_176 - .L_175)
	.align		4
.L_175:
        /*02d4*/ 	.word	index@(_ZN3cub18CUB_300001_SM_10006detail8for_each13static_kernelINS2_12policy_hub_t12policy_500_tElN6thrust24THRUST_300001_SM_1000_NS8cuda_cub6__fill7functorINS7_6detail15normal_iteratorINS7_10device_ptrIfEEEEdEEEEvT0_T1_)
        /*02d8*/ 	.word	0x00000000


	//----- nvinfo : EIATTR_MIN_STACK_SIZE
	.align		4
.L_176:
        /*02dc*/ 	.byte	0x04, 0x12
        /*02de*/ 	.short	(.L_178 - .L_177)
	.align		4
.L_177:
        /*02e0*/ 	.word	index@(_ZN3cub18CUB_300001_SM_10006detail8for_each13static_kernelINS2_12policy_hub_t12policy_500_tEmN6thrust24THRUST_300001_SM_1000_NS8cuda_cub20__uninitialized_fill7functorINS7_10device_ptrIfEEfEEEEvT0_T1_)
        /*02e4*/ 	.word	0x00000000


	//----- nvinfo : EIATTR_MIN_STACK_SIZE
	.align		4
.L_178:
        /*02e8*/ 	.byte	0x04, 0x12
        /*02ea*/ 	.short	(.L_180 - .L_179)
	.align		4
.L_179:
        /*02ec*/ 	.word	index@(_ZN3cub18CUB_300001_SM_10006detail11EmptyKernelIvEEvv)
        /*02f0*/ 	.word	0x00000000


	//----- nvinfo : EIATTR_MIN_STACK_SIZE
	.align		4
.L_180:
        /*02f4*/ 	.byte	0x04, 0x12
        /*02f6*/ 	.short	(.L_182 - .L_181)
	.align		4
.L_181:
        /*02f8*/ 	.word	index@(_ZN6thrust24THRUST_300001_SM_1000_NS8cuda_cub4core6detail13_kernel_agentINS1_8__reduce11ReduceAgentIPN4cuda3std3__45tupleIJflEEESC_SB_lNS1_9__extrema9arg_min_fIflNS9_4lessIfEEEEEEJSC_SC_iSH_EEEvDpT0_)
        /*02fc*/ 	.word	0x00000000


	//----- nvinfo : EIATTR_MIN_STACK_SIZE
	.align		4
.L_182:
        /*0300*/ 	.byte	0x04, 0x12
        /*0302*/ 	.short	(.L_184 - .L_183)
	.align		4
.L_183:
        /*0304*/ 	.word	index@(_ZN6thrust24THRUST_300001_SM_1000_NS8cuda_cub4core6detail13_kernel_agentINS1_8__reduce10DrainAgentIlEEJN3cub18CUB_300001_SM_10009GridQueueIyEElEEEvDpT0_)
        /*0308*/ 	.word	0x00000000


	//----- nvinfo : EIATTR_MIN_STACK_SIZE
	.align		4
.L_184:
        /*030c*/ 	.byte	0x04, 0x12
        /*030e*/ 	.short	(.L_186 - .L_185)
	.align		4
.L_185:
        /*0310*/ 	.word	index@(_ZN6thrust24THRUST_300001_SM_1000_NS8cuda_cub4core6detail13_kernel_agentINS1_8__reduce11ReduceAgentINS0_12zip_iteratorIN4cuda3std3__45tupleIJNS0_6detail15normal_iteratorINS0_10device_ptrIfEEEENS0_17counting_iteratorIlNS0_11use_defaultESI_SI_EEEEEEEPNSB_IJflEEESM_lNS1_9__extrema9arg_min_fIflNSA_4lessIfEEEEEEJSL_SN_lN3cub18CUB_300001_SM_100013GridEvenShareIlEENSV_9GridQueueIyEESS_EEEvDpT0_)
        /*0314*/ 	.word	0x00000000


	//----- nvinfo : EIATTR_MIN_STACK_SIZE
	.align		4
.L_186:
        /*0318*/ 	.byte	0x04, 0x12
        /*031a*/ 	.short	(.L_188 - .L_187)
	.align		4
.L_187:
        /*031c*/ 	.word	index@(_ZN6thrust24THRUST_300001_SM_1000_NS8cuda_cub4core6detail13_kernel_agentINS1_8__reduce11ReduceAgentINS0_12zip_iteratorIN4cuda3std3__45tupleIJNS0_6detail15normal_iteratorINS0_10device_ptrIfEEEENS0_17counting_iteratorIlNS0_11use_defaultESI_SI_EEEEEEEPNSB_IJflEEESM_lNS1_9__extrema9arg_min_fIflNSA_4lessIfEEEEEEJSL_SN_lSS_EEEvDpT0_)
        /*0320*/ 	.word	0x00000000


	//----- nvinfo : EIATTR_MIN_STACK_SIZE
	.align		4
.L_188:
        /*0324*/ 	.byte	0x04, 0x12
        /*0326*/ 	.short	(.L_190 - .L_189)
	.align		4
.L_189:
        /*0328*/ 	.word	index@(_ZN6thrust24THRUST_300001_SM_1000_NS8cuda_cub4core6detail13_kernel_agentINS1_8__reduce11ReduceAgentIPN4cuda3std3__45tupleIJflEEESC_SB_iNS1_9__extrema9arg_min_fIflNS9_4lessIfEEEEEEJSC_SC_iSH_EEEvDpT0_)
        /*032c*/ 	.word	0x00000000


	//----- nvinfo : EIATTR_MIN_STACK_SIZE
	.align		4
.L_190:
        /*0330*/ 	.byte	0x04, 0x12
        /*0332*/ 	.short	(.L_192 - .L_191)
	.align		4
.L_191:
        /*0334*/ 	.word	index@(_ZN6thrust24THRUST_300001_SM_1000_NS8cuda_cub4core6detail13_kernel_agentINS1_8__reduce10DrainAgentIiEEJN3cub18CUB_300001_SM_10009GridQueueIjEEiEEEvDpT0_)
        /*0338*/ 	.word	0x00000000


	//----- nvinfo : EIATTR_MIN_STACK_SIZE
	.align		4
.L_192:
        /*033c*/ 	.byte	0x04, 0x12
        /*033e*/ 	.short	(.L_194 - .L_193)
	.align		4
.L_193:
        /*0340*/ 	.word	index@(_ZN6thrust24THRUST_300001_SM_1000_NS8cuda_cub4core6detail13_kernel_agentINS1_8__reduce11ReduceAgentINS0_12zip_iteratorIN4cuda3std3__45tupleIJNS0_6detail15normal_iteratorINS0_10device_ptrIfEEEENS0_17counting_iteratorIlNS0_11use_defaultESI_SI_EEEEEEEPNSB_IJflEEESM_iNS1_9__extrema9arg_min_fIflNSA_4lessIfEEEEEEJSL_SN_iN3cub18CUB_300001_SM_100013GridEvenShareIiEENSV_9GridQueueIjEESS_EEEvDpT0_)
        /*0344*/ 	.word	0x00000000


	//----- nvinfo : EIATTR_MIN_STACK_SIZE
	.align		4
.L_194:
        /*0348*/ 	.byte	0x04, 0x12
        /*034a*/ 	.short	(.L_196 - .L_195)
	.align		4
.L_195:
        /*034c*/ 	.word	index@(_ZN6thrust24THRUST_300001_SM_1000_NS8cuda_cub4core6detail13_kernel_agentINS1_8__reduce11ReduceAgentINS0_12zip_iteratorIN4cuda3std3__45tupleIJNS0_6detail15normal_iteratorINS0_10device_ptrIfEEEENS0_17counting_iteratorIlNS0_11use_defaultESI_SI_EEEEEEEPNSB_IJflEEESM_iNS1_9__extrema9arg_min_fIflNSA_4lessIfEEEEEEJSL_SN_iSS_EEEvDpT0_)
        /*0350*/ 	.word	0x00000000


	//----- nvinfo : EIATTR_MIN_STACK_SIZE
	.align		4
.L_196:
        /*0354*/ 	.byte	0x04, 0x12
        /*0356*/ 	.short	(.L_198 - .L_197)
	.align		4
.L_197:
        /*0358*/ 	.word	index@(_Z19generateIndividualsPA10_fff)
        /*035c*/ 	.word	0x00000010
.L_198:


//--------------------- .nv.compat                --------------------------
	.section	.nv.compat,"",@"SHT_CUDA_COMPAT_INFO"
	.align	4
        /*0000*/ 	.byte	0x02, 0x09, 0x00, 0x00, 0x02, 0x02, 0x01, 0x00, 0x02, 0x05, 0x05, 0x00, 0x03, 0x07, 0x01, 0x01
        /*0010*/ 	.byte	0x02, 0x03, 0x00, 0x00, 0x02, 0x06, 0x01, 0x00, 0x04, 0x0b, 0x08, 0x00, 0x09, 0x00, 0x00, 0x00
        /*0020*/ 	.byte	0x00, 0x00, 0x00, 0x00


//--------------------- .nv.info._ZN3cub18CUB_300001_SM_10006detail6reduce28DeviceReduceSingleTileKernelINS2_10policy_hubIfyN4cuda3std3__44plusIfEEE10Policy1000EPfSC_iS9_ffNS7_10__identityEEEvT0_T1_T2_T3_T4_T6_ --------------------------
	.section	.nv.info._ZN3cub18CUB_300001_SM_10006detail6reduce28DeviceReduceSingleTileKernelINS2_10policy_hubIfyN4cuda3std3__44plusIfEEE10Policy1000EPfSC_iS9_ffNS7_10__identityEEEvT0_T1_T2_T3_T4_T6_,"",@"SHT_CUDA_INFO"
	.sectionflags	@""
	.align	4


	//----- nvinfo : EIATTR_CUDA_API_VERSION
	.align		4
        /*0000*/ 	.byte	0x04, 0x37
        /*0002*/ 	.short	(.L_200 - .L_199)
.L_199:
        /*0004*/ 	.word	0x00000082


	//----- nvinfo : EIATTR_KPARAM_INFO
	.align		4
.L_200:
        /*0008*/ 	.byte	0x04, 0x17
        /*000a*/ 	.short	(.L_202 - .L_201)
.L_201:
        /*000c*/ 	.word	0x00000000
        /*0010*/ 	.short	0x0005
        /*0012*/ 	.short	0x001c
        /*0014*/ 	.byte	0x00, 0xf0, 0x05, 0x00


	//----- nvinfo : EIATTR_KPARAM_INFO
	.align		4
.L_202:
        /*0018*/ 	.byte	0x04, 0x17
        /*001a*/ 	.short	(.L_204 - .L_203)
.L_203:
        /*001c*/ 	.word	0x00000000
        /*0020*/ 	.short	0x0004
        /*0022*/ 	.short	0x0018
        /*0024*/ 	.byte	0x00, 0xf0, 0x11, 0x00


	//----- nvinfo : EIATTR_KPARAM_INFO
	.align		4
.L_204:
        /*0028*/ 	.byte	0x04, 0x17
        /*002a*/ 	.short	(.L_206 - .L_205)
.L_205:
        /*002c*/ 	.word	0x00000000
        /*0030*/ 	.short	0x0003
        /*0032*/ 	.short	0x0014
        /*0034*/ 	.byte	0x00, 0xf0, 0x05, 0x00


	//----- nvinfo : EIATTR_KPARAM_INFO
	.align		4
.L_206:
        /*0038*/ 	.byte	0x04, 0x17
        /*003a*/ 	.short	(.L_208 - .L_207)
.L_207:
        /*003c*/ 	.word	0x00000000
        /*0040*/ 	.short	0x0002
        /*0042*/ 	.short	0x0010
        /*0044*/ 	.byte	0x00, 0xf0, 0x11, 0x00


	//----- nvinfo : EIATTR_KPARAM_INFO
	.align		4
.L_208:
        /*0048*/ 	.byte	0x04, 0x17
        /*004a*/ 	.short	(.L_210 - .L_209)
.L_209:
        /*004c*/ 	.word	0x00000000
        /*0050*/ 	.short	0x0001
        /*0052*/ 	.short	0x0008
        /*0054*/ 	.byte	0x00, 0xf5, 0x21, 0x00


	//----- nvinfo : EIATTR_KPARAM_INFO
	.align		4
.L_210:
        /*0058*/ 	.byte	0x04, 0x17
        /*005a*/ 	.short	(.L_212 - .L_211)
.L_211:
        /*005c*/ 	.word	0x00000000
        /*0060*/ 	.short	0x0000
        /*0062*/ 	.short	0x0000
        /*0064*/ 	.byte	0x00, 0xf5, 0x21, 0x00


	//----- nvinfo : EIATTR_SPARSE_MMA_MASK
	.align		4
.L_212:
        /*0068*/ 	.byte	0x03, 0x50
        /*006a*/ 	.short	0x0000


	//----- nvinfo : EIATTR_MAXREG_COUNT
	.align		4
        /*006c*/ 	.byte	0x03, 0x1b
        /*006e*/ 	.short	0x00ff


	//----- nvinfo : EIATTR_NUM_BARRIERS
	.align		4
        /*0070*/ 	.byte	0x02, 0x4c
        /*0072*/ 	.byte	0x01
	.zero		1


	//----- nvinfo : EIATTR_MERCURY_ISA_VERSION
	.align		4
        /*0074*/ 	.byte	0x03, 0x5f
        /*0076*/ 	.short	0x0101


	//----- nvinfo : EIATTR_COOP_GROUP_MASK_REGIDS
	.align		4
        /*0078*/ 	.byte	0x04, 0x29
        /*007a*/ 	.short	(.L_214 - .L_213)


	//   ....[0]....
.L_213:
        /*007c*/ 	.word	0xffffffff


	//   ....[1]....
        /*0080*/ 	.word	0xffffffff


	//   ....[2]....
        /*0084*/ 	.word	0xffffffff


	//   ....[3]....
        /*0088*/ 	.word	0xffffffff


	//   ....[4]....
        /*008c*/ 	.word	0xffffffff


	//   ....[5]....
        /*0090*/ 	.word	0xffffffff


	//   ....[6]....
        /*0094*/ 	.word	0xffffffff


	//   ....[7]....
        /*0098*/ 	.word	0xffffffff


	//   ....[8]....
        /*009c*/ 	.word	0xffffffff


	//   ....[9]....
        /*00a0*/ 	.word	0xffffffff


	//   ....[10]....
        /*00a4*/ 	.word	0xffffffff


	//   ....[11]....
        /*00a8*/ 	.word	0xffffffff


	//   ....[12]....
        /*00ac*/ 	.word	0xffffffff


	//   ....[13]....
        /*00b0*/ 	.word	0xffffffff


	//   ....[14]....
        /*00b4*/ 	.word	0xffffffff


	//   ....[15]....
        /*00b8*/ 	.word	0xffffffff


	//   ....[16]....
        /*00bc*/ 	.word	0xffffffff


	//   ....[17]....
        /*00c0*/ 	.word	0xffffffff


	//   ....[18]....
        /*00c4*/ 	.word	0xffffffff


	//   ....[19]....
        /*00c8*/ 	.word	0xffffffff


	//   ....[20]....
        /*00cc*/ 	.word	0xffffffff


	//   ....[21]....
        /*00d0*/ 	.word	0xffffffff


	//   ....[22]....
        /*00d4*/ 	.word	0xffffffff


	//   ....[23]....
        /*00d8*/ 	.word	0xffffffff


	//   ....[24]....
        /*00dc*/ 	.word	0xffffffff


	//   ....[25]....
        /*00e0*/ 	.word	0xffffffff


	//   ....[26]....
        /*00e4*/ 	.word	0xffffffff


	//   ....[27]....
        /*00e8*/ 	.word	0xffffffff


	//   ....[28]....
        /*00ec*/ 	.word	0xffffffff


	//   ....[29]....
        /*00f0*/ 	.word	0xffffffff


	//----- nvinfo : EIATTR_COOP_GROUP_INSTR_OFFSETS
	.align		4
.L_214:
        /*00f4*/ 	.byte	0x04, 0x28
        /*00f6*/ 	.short	(.L_216 - .L_215)


	//   ....[0]....
.L_215:
        /*00f8*/ 	.word	0x00000980


	//   ....[1]....
        /*00fc*/ 	.word	0x000009e0


	//   ....[2]....
        /*0100*/ 	.word	0x00000a50


	//   ....[3]....
        /*0104*/ 	.word	0x00000aa0


	//   ....[4]....
        /*0108*/ 	.word	0x00000ad0


	//   ....[5]....
        /*010c*/ 	.word	0x00000c90


	//   ....[6]....
        /*0110*/ 	.word	0x00000d20


	//   ....[7]....
        /*0114*/ 	.word	0x00000d60


	//   ....[8]....
        /*0118*/ 	.word	0x00000db0


	//   ....[9]....
        /*011c*/ 	.word	0x00000df0


	//   ....[10]....
        /*0120*/ 	.word	0x00001c00


	//   ....[11]....
        /*0124*/ 	.word	0x00001c80


	//   ....[12]....
        /*0128*/ 	.word	0x00001cd0


	//   ....[13]....
        /*012c*/ 	.word	0x00001d10


	//   ....[14]....
        /*0130*/ 	.word	0x00001d40


	//   ....[15]....
        /*0134*/ 	.word	0x00002700


	//   ....[16]....
        /*0138*/ 	.word	0x00002760


	//   ....[17]....
        /*013c*/ 	.word	0x000027d0


	//   ....[18]....
        /*0140*/ 	.word	0x00002820


	//   ....[19]....
        /*0144*/ 	.word	0x00002850


	//   ....[20]....
        /*0148*/ 	.word	0x00002a10


	//   ....[21]....
        /*014c*/ 	.word	0x00002a90


	//   ....[22]....
        /*0150*/ 	.word	0x00002ad0


	//   ....[23]....
        /*0154*/ 	.word	0x00002b10


	//   ....[24]....
        /*0158*/ 	.word	0x00002b70


	//   ....[25]....
        /*015c*/ 	.word	0x00003b00


	//   ....[26]....
        /*0160*/ 	.word	0x00003b80


	//   ....[27]....
        /*0164*/ 	.word	0x00003bd0


	//   ....[28]....
        /*0168*/ 	.word	0x00003c10


	//   ....[29]....
        /*016c*/ 	.word	0x00003c40


	//----- nvinfo : EIATTR_VRC_CTA_INIT_COUNT
	.align		4
.L_216:
        /*0170*/ 	.byte	0x02, 0x4a
	.zero		1
	.zero		1


	//----- nvinfo : EIATTR_EXIT_INSTR_OFFSETS
	.align		4
        /*0174*/ 	.byte	0x04, 0x1c
        /*0176*/ 	.short	(.L_218 - .L_217)


	//   ....[0]....
.L_217:
        /*0178*/ 	.word	0x00000080


	//   ....[1]....
        /*017c*/ 	.word	0x000000c0


	//   ....[2]....
        /*0180*/ 	.word	0x00003d90


	//   ....[3]....
        /*0184*/ 	.word	0x00003de0


	//----- nvinfo : EIATTR_MAX_THREADS
	.align		4
.L_218:
        /*0188*/ 	.byte	0x04, 0x05
        /*018a*/ 	.short	(.L_220 - .L_219)
.L_219:
        /*018c*/ 	.word	0x00000100
        /*0190*/ 	.word	0x00000001
        /*0194*/ 	.word	0x00000001


	//----- nvinfo : EIATTR_CRS_STACK_SIZE
	.align		4
.L_220:
        /*0198*/ 	.byte	0x04, 0x1e
        /*019a*/ 	.short	(.L_222 - .L_221)
.L_221:
        /*019c*/ 	.word	0x00000000


	//----- nvinfo : EIATTR_CBANK_PARAM_SIZE
	.align		4
.L_222:
        /*01a0*/ 	.byte	0x03, 0x19
        /*01a2*/ 	.short	0x001d


	//----- nvinfo : EIATTR_PARAM_CBANK
	.align		4
        /*01a4*/ 	.byte	0x04, 0x0a
        /*01a6*/ 	.short	(.L_224 - .L_223)
	.align		4
.L_223:
        /*01a8*/ 	.word	index@(.nv.constant0._ZN3cub18CUB_300001_SM_10006detail6reduce28DeviceReduceSingleTileKernelINS2_10policy_hubIfyN4cuda3std3__44plusIfEEE10Policy1000EPfSC_iS9_ffNS7_10__identityEEEvT0_T1_T2_T3_T4_T6_)
        /*01ac*/ 	.short	0x0380
        /*01ae*/ 	.short	0x001d


	//----- nvinfo : EIATTR_SW_WAR
	.align		4
.L_224:
        /*01b0*/ 	.byte	0x04, 0x36
        /*01b2*/ 	.short	(.L_226 - .L_225)
.L_225:
        /*01b4*/ 	.word	0x00000008
.L_226:


//--------------------- .nv.info._ZN3cub18CUB_300001_SM_10006detail6reduce18DeviceReduceKernelINS2_10policy_hubIfyN4cuda3std3__44plusIfEEE10Policy1000EN6thrust24THRUST_300001_SM_1000_NS6detail15normal_iteratorINSD_10device_ptrIfEEEEyS9_fNS7_10__identityEEEvT0_PT3_T1_NS0_13GridEvenShareISN_EET2_T4_ --------------------------
	.section	.nv.info._ZN3cub18CUB_300001_SM_10006detail6reduce18DeviceReduceKernelINS2_10policy_hubIfyN4cuda3std3__44plusIfEEE10Policy1000EN6thrust24THRUST_300001_SM_1000_NS6detail15normal_iteratorINSD_10device_ptrIfEEEEyS9_fNS7_10__identityEEEvT0_PT3_T1_NS0_13GridEvenShareISN_EET2_T4_,"",@"SHT_CUDA_INFO"
	.sectionflags	@""
	.align	4


	//----- nvinfo : EIATTR_CUDA_API_VERSION
	.align		4
        /*0000*/ 	.byte	0x04, 0x37
        /*0002*/ 	.short	(.L_228 - .L_227)
.L_227:
        /*0004*/ 	.word	0x00000082


	//----- nvinfo : EIATTR_KPARAM_INFO
	.align		4
.L_228:
        /*0008*/ 	.byte	0x04, 0x17
        /*000a*/ 	.short	(.L_230 - .L_229)
.L_229:
        /*000c*/ 	.word	0x00000000
        /*0010*/ 	.short	0x0005
        /*0012*/ 	.short	0x0061
        /*0014*/ 	.byte	0x00, 0xf0, 0x05, 0x00


	//----- nvinfo : EIATTR_KPARAM_INFO
	.align		4
.L_230:
        /*0018*/ 	.byte	0x04, 0x17
        /*001a*/ 	.short	(.L_232 - .L_231)
.L_231:
        /*001c*/ 	.word	0x00000000
        /*0020*/ 	.short	0x0004
        /*0022*/ 	.short	0x0060
        /*0024*/ 	.byte	0x00, 0xf0, 0x05, 0x00


	//----- nvinfo : EIATTR_KPARAM_INFO
	.align		4
.L_232:
        /*0028*/ 	.byte	0x04, 0x17
        /*002a*/ 	.short	(.L_234 - .L_233)
.L_233:
        /*002c*/ 	.word	0x00000000
        /*0030*/ 	.short	0x0003
        /*0032*/ 	.short	0x0018
        /*0034*/ 	.byte	0x00, 0xf0, 0x21, 0x01


	//----- nvinfo : EIATTR_KPARAM_INFO
	.align		4
.L_234:
        /*0038*/ 	.byte	0x04, 0x17
        /*003a*/ 	.short	(.L_236 - .L_235)
.L_235:
        /*003c*/ 	.word	0x00000000
        /*0040*/ 	.short	0x0002
        /*0042*/ 	.short	0x0010
        /*0044*/ 	.byte	0x00, 0xf0, 0x21, 0x00


	//----- nvinfo : EIATTR_KPARAM_INFO
	.align		4
.L_236:
        /*0048*/ 	.byte	0x04, 0x17
        /*004a*/ 	.short	(.L_238 - .L_237)
.L_237:
        /*004c*/ 	.word	0x00000000
        /*0050*/ 	.short	0x0001
        /*0052*/ 	.short	0x0008
        /*0054*/ 	.byte	0x00, 0xf5, 0x21, 0x00


	//----- nvinfo : EIATTR_KPARAM_INFO
	.align		4
.L_238:
        /*0058*/ 	.byte	0x04, 0x17
        /*005a*/ 	.short	(.L_240 - .L_239)
.L_239:
        /*005c*/ 	.word	0x00000000
        /*0060*/ 	.short	0x0000
        /*0062*/ 	.short	0x0000
        /*0064*/ 	.byte	0x00, 0xf0, 0x21, 0x00


	//----- nvinfo : EIATTR_SPARSE_MMA_MASK
	.align		4
.L_240:
        /*0068*/ 	.byte	0x03, 0x50
        /*006a*/ 	.short	0x0000


	//----- nvinfo : EIATTR_MAXREG_COUNT
	.align		4
        /*006c*/ 	.byte	0x03, 0x1b
        /*006e*/ 	.short	0x00ff


	//----- nvinfo : EIATTR_NUM_BARRIERS
	.align		4
        /*0070*/ 	.byte	0x02, 0x4c
        /*0072*/ 	.byte	0x01
	.zero		1


	//----- nvinfo : EIATTR_MERCURY_ISA_VERSION
	.align		4
        /*0074*/ 	.byte	0x03, 0x5f
        /*0076*/ 	.short	0x0101


	//----- nvinfo : EIATTR_COOP_GROUP_MASK_REGIDS
	.align		4
        /*0078*/ 	.byte	0x04, 0x29
        /*007a*/ 	.short	(.L_242 - .L_241)


	//   ....[0]....
.L_241:
        /*007c*/ 	.word	0xffffffff


	//   ....[1]....
        /*0080*/ 	.word	0xffffffff


	//   ....[2]....
        /*0084*/ 	.word	0xffffffff


	//   ....[3]....
        /*0088*/ 	.word	0xffffffff


	//   ....[4]....
        /*008c*/ 	.word	0xffffffff


	//   ....[5]....
        /*0090*/ 	.word	0xffffffff


	//   ....[6]....
        /*0094*/ 	.word	0xffffffff


	//   ....[7]....
        /*0098*/ 	.word	0xffffffff


	//   ....[8]....
        /*009c*/ 	.word	0xffffffff


	//   ....[9]....
        /*00a0*/ 	.word	0xffffffff


	//   ....[10]....
        /*00a4*/ 	.word	0xffffffff


	//   ....[11]....
        /*00a8*/ 	.word	0xffffffff


	//   ....[12]....
        /*00ac*/ 	.word	0xffffffff


	//   ....[13]....
        /*00b0*/ 	.word	0xffffffff


	//   ....[14]....
        /*00b4*/ 	.word	0xffffffff


	//----- nvinfo : EIATTR_COOP_GROUP_INSTR_OFFSETS
	.align		4
.L_242:
        /*00b8*/ 	.byte	0x04, 0x28
        /*00ba*/ 	.short	(.L_244 - .L_243)


	//   ....[0]....
.L_243:
        /*00bc*/ 	.word	0x000009c0


	//   ....[1]....
        /*00c0*/ 	.word	0x00000a20


	//   ....[2]....
        /*00c4*/ 	.word	0x00000a90


	//   ....[3]....
        /*00c8*/ 	.word	0x00000ae0


	//   ....[4]....
        /*00cc*/ 	.word	0x00000b10


	//   ....[5]....
        /*00d0*/ 	.word	0x00000cd0


	//   ....[6]....
        /*00d4*/ 	.word	0x00000d60


	//   ....[7]....
        /*00d8*/ 	.word	0x00000dd0


	//   ....[8]....
        /*00dc*/ 	.word	0x00000e20


	//   ....[9]....
        /*00e0*/ 	.word	0x00000e50


	//   ....[10]....
        /*00e4*/ 	.word	0x00002030


	//   ....[11]....
        /*00e8*/ 	.word	0x000020c0


	//   ....[12]....
        /*00ec*/ 	.word	0x00002110


	//   ....[13]....
        /*00f0*/ 	.word	0x00002150


	//   ....[14]....
        /*00f4*/ 	.word	0x00002180


	//----- nvinfo : EIATTR_VRC_CTA_INIT_COUNT
	.align		4
.L_244:
        /*00f8*/ 	.byte	0x02, 0x4a
	.zero		1
	.zero		1


	//----- nvinfo : EIATTR_EXIT_INSTR_OFFSETS
	.align		4
        /*00fc*/ 	.byte	0x04, 0x1c
        /*00fe*/ 	.short	(.L_246 - .L_245)


	//   ....[0]....
.L_245:
        /*0100*/ 	.word	0x000022d0


	//   ....[1]....
        /*0104*/ 	.word	0x00002330


	//----- nvinfo : EIATTR_MAX_THREADS
	.align		4
.L_246:
        /*0108*/ 	.byte	0x04, 0x05
        /*010a*/ 	.short	(.L_248 - .L_247)
.L_247:
        /*010c*/ 	.word	0x00000100
        /*0110*/ 	.word	0x00000001
        /*0114*/ 	.word	0x00000001


	//----- nvinfo : EIATTR_CRS_STACK_SIZE
	.align		4
.L_248:
        /*0118*/ 	.byte	0x04, 0x1e
        /*011a*/ 	.short	(.L_250 - .L_249)
.L_249:
        /*011c*/ 	.word	0x00000000


	//----- nvinfo : EIATTR_CBANK_PARAM_SIZE
	.align		4
.L_250:
        /*0120*/ 	.byte	0x03, 0x19
        /*0122*/ 	.short	0x0062


	//----- nvinfo : EIATTR_PARAM_CBANK
	.align		4
        /*0124*/ 	.byte	0x04, 0x0a
        /*0126*/ 	.short	(.L_252 - .L_251)
	.align		4
.L_251:
        /*0128*/ 	.word	index@(.nv.constant0._ZN3cub18CUB_300001_SM_10006detail6reduce18DeviceReduceKernelINS2_10policy_hubIfyN4cuda3std3__44plusIfEEE10Policy1000EN6thrust24THRUST_300001_SM_1000_NS6detail15normal_iteratorINSD_10device_ptrIfEEEEyS9_fNS7_10__identityEEEvT0_PT3_T1_NS0_13GridEvenShareISN_EET2_T4_)
        /*012c*/ 	.short	0x0380
        /*012e*/ 	.short	0x0062


	//----- nvinfo : EIATTR_SW_WAR
	.align		4
.L_252:
        /*0130*/ 	.byte	0x04, 0x36
        /*0132*/ 	.short	(.L_254 - .L_253)
.L_253:
        /*0134*/ 	.word	0x00000008
.L_254:


//--------------------- .nv.info._ZN3cub18CUB_300001_SM_10006detail6reduce28DeviceReduceSingleTileKernelINS2_10policy_hubIfyN4cuda3std3__44plusIfEEE10Policy1000EN6thrust24THRUST_300001_SM_1000_NS6detail15normal_iteratorINSD_10device_ptrIfEEEEPfyS9_ffNS7_10__identityEEEvT0_T1_T2_T3_T4_T6_ --------------------------
	.section	.nv.info._ZN3cub18CUB_300001_SM_10006detail6reduce28DeviceReduceSingleTileKernelINS2_10policy_hubIfyN4cuda3std3__44plusIfEEE10Policy1000EN6thrust24THRUST_300001_SM_1000_NS6detail15normal_iteratorINSD_10device_ptrIfEEEEPfyS9_ffNS7_10__identityEEEvT0_T1_T2_T3_T4_T6_,"",@"SHT_CUDA_INFO"
	.sectionflags	@""
	.align	4


	//----- nvinfo : EIATTR_CUDA_API_VERSION
	.align		4
        /*0000*/ 	.byte	0x04, 0x37
        /*0002*/ 	.short	(.L_256 - .L_255)
.L_255:
        /*0004*/ 	.word	0x00000082


	//----- nvinfo : EIATTR_KPARAM_INFO
	.align		4
.L_256:
        /*0008*/ 	.byte	0x04, 0x17
        /*000a*/ 	.short	(.L_258 - .L_257)
.L_257:
        /*000c*/ 	.word	0x00000000
        /*0010*/ 	.short	0x0005
        /*0012*/ 	.short	0x0020
        /*0014*/ 	.byte	0x00, 0xf0, 0x05, 0x00


	//----- nvinfo : EIATTR_KPARAM_INFO
	.align		4
.L_258:
        /*0018*/ 	.byte	0x04, 0x17
        /*001a*/ 	.short	(.L_260 - .L_259)
.L_259:
        /*001c*/ 	.word	0x00000000
        /*0020*/ 	.short	0x0004
        /*0022*/ 	.short	0x001c
        /*0024*/ 	.byte	0x00, 0xf0, 0x11, 0x00


	//----- nvinfo : EIATTR_KPARAM_INFO
	.align		4
.L_260:
        /*0028*/ 	.byte	0x04, 0x17
        /*002a*/ 	.short	(.L_262 - .L_261)
.L_261:
        /*002c*/ 	.word	0x00000000
        /*0030*/ 	.short	0x0003
        /*0032*/ 	.short	0x0018
        /*0034*/ 	.byte	0x00, 0xf0, 0x05, 0x00


	//----- nvinfo : EIATTR_KPARAM_INFO
	.align		4
.L_262:
        /*0038*/ 	.byte	0x04, 0x17
        /*003a*/ 	.short	(.L_264 - .L_263)
.L_263:
        /*003c*/ 	.word	0x00000000
        /*0040*/ 	.short	0x0002
        /*0042*/ 	.short	0x0010
        /*0044*/ 	.byte	0x00, 0xf0, 0x21, 0x00


	//----- nvinfo : EIATTR_KPARAM_INFO
	.align		4
.L_264:
        /*0048*/ 	.byte	0x04, 0x17
        /*004a*/ 	.short	(.L_266 - .L_265)
.L_265:
        /*004c*/ 	.word	0x00000000
        /*0050*/ 	.short	0x0001
        /*0052*/ 	.short	0x0008
        /*0054*/ 	.byte	0x00, 0xf5, 0x21, 0x00


	//----- nvinfo : EIATTR_KPARAM_INFO
	.align		4
.L_266:
        /*0058*/ 	.byte	0x04, 0x17
        /*005a*/ 	.short	(.L_268 - .L_267)
.L_267:
        /*005c*/ 	.word	0x00000000
        /*0060*/ 	.short	0x0000
        /*0062*/ 	.short	0x0000
        /*0064*/ 	.byte	0x00, 0xf0, 0x21, 0x00


	//----- nvinfo : EIATTR_SPARSE_MMA_MASK
	.align		4
.L_268:
        /*0068*/ 	.byte	0x03, 0x50
        /*006a*/ 	.short	0x0000


	//----- nvinfo : EIATTR_MAXREG_COUNT
	.align		4
        /*006c*/ 	.byte	0x03, 0x1b
        /*006e*/ 	.short	0x00ff


	//----- nvinfo : EIATTR_NUM_BARRIERS
	.align		4
        /*0070*/ 	.byte	0x02, 0x4c
        /*0072*/ 	.byte	0x01
	.zero		1


	//----- nvinfo : EIATTR_MERCURY_ISA_VERSION
	.align		4
        /*0074*/ 	.byte	0x03, 0x5f
        /*0076*/ 	.short	0x0101


	//----- nvinfo : EIATTR_COOP_GROUP_MASK_REGIDS
	.align		4
        /*0078*/ 	.byte	0x04, 0x29
        /*007a*/ 	.short	(.L_270 - .L_269)


	//   ....[0]....
.L_269:
        /*007c*/ 	.word	0xffffffff


	//   ....[1]....
        /*0080*/ 	.word	0xffffffff


	//   ....[2]....
        /*0084*/ 	.word	0xffffffff


	//   ....[3]....
        /*0088*/ 	.word	0xffffffff


	//   ....[4]....
        /*008c*/ 	.word	0xffffffff


	//   ....[5]....
        /*0090*/ 	.word	0xffffffff


	//   ....[6]....
        /*0094*/ 	.word	0xffffffff


	//   ....[7]....
        /*0098*/ 	.word	0xffffffff


	//   ....[8]....
        /*009c*/ 	.word	0xffffffff


	//   ....[9]....
        /*00a0*/ 	.word	0xffffffff


	//   ....[10]....
        /*00a4*/ 	.word	0xffffffff


	//   ....[11]....
        /*00a8*/ 	.word	0xffffffff


	//   ....[12]....
        /*00ac*/ 	.word	0xffffffff


	//   ....[13]....
        /*00b0*/ 	.word	0xffffffff


	//   ....[14]....
        /*00b4*/ 	.word	0xffffffff


	//----- nvinfo : EIATTR_COOP_GROUP_INSTR_OFFSETS
	.align		4
.L_270:
        /*00b8*/ 	.byte	0x04, 0x28
        /*00ba*/ 	.short	(.L_272 - .L_271)


	//   ....[0]....
.L_271:
        /*00bc*/ 	.word	0x00000930


	//   ....[1]....
        /*00c0*/ 	.word	0x00000990


	//   ....[2]....
        /*00c4*/ 	.word	0x00000a00


	//   ....[3]....
        /*00c8*/ 	.word	0x00000a50


	//   ....[4]....
        /*00cc*/ 	.word	0x00000a80


	//   ....[5]....
        /*00d0*/ 	.word	0x00000c40


	//   ....[6]....
        /*00d4*/ 	.word	0x00000cd0


	//   ....[7]....
        /*00d8*/ 	.word	0x00000d20


	//   ....[8]....
        /*00dc*/ 	.word	0x00000d60


	//   ....[9]....
        /*00e0*/ 	.word	0x00000da0


	//   ....[10]....
        /*00e4*/ 	.word	0x00001dc0


	//   ....[11]....
        /*00e8*/ 	.word	0x00001e40


	//   ....[12]....
        /*00ec*/ 	.word	0x00001e90


	//   ....[13]....
        /*00f0*/ 	.word	0x00001ed0


	//   ....[14]....
        /*00f4*/ 	.word	0x00001f00


	//----- nvinfo : EIATTR_VRC_CTA_INIT_COUNT
	.align		4
.L_272:
        /*00f8*/ 	.byte	0x02, 0x4a
	.zero		1
	.zero		1


	//----- nvinfo : EIATTR_EXIT_INSTR_OFFSETS
	.align		4
        /*00fc*/ 	.byte	0x04, 0x1c
        /*00fe*/ 	.short	(.L_274 - .L_273)


	//   ....[0]....
.L_273:
        /*0100*/ 	.word	0x000000a0


	//   ....[1]....
        /*0104*/ 	.word	0x000000e0


	//   ....[2]....
        /*0108*/ 	.word	0x00002040


	//   ....[3]....
        /*010c*/ 	.word	0x00002090


	//----- nvinfo : EIATTR_MAX_THREADS
	.align		4
.L_274:
        /*0110*/ 	.byte	0x04, 0x05
        /*0112*/ 	.short	(.L_276 - .L_275)
.L_275:
        /*0114*/ 	.word	0x00000100
        /*0118*/ 	.word	0x00000001
        /*011c*/ 	.word	0x00000001


	//----- nvinfo : EIATTR_CRS_STACK_SIZE
	.align		4
.L_276:
        /*0120*/ 	.byte	0x04, 0x1e
        /*0122*/ 	.short	(.L_278 - .L_277)
.L_277:
        /*0124*/ 	.word	0x00000000


	//----- nvinfo : EIATTR_CBANK_PARAM_SIZE
	.align		4
.L_278:
        /*0128*/ 	.byte	0x03, 0x19
        /*012a*/ 	.short	0x0021


	//----- nvinfo : EIATTR_PARAM_CBANK
	.align		4
        /*012c*/ 	.byte	0x04, 0x0a
        /*012e*/ 	.short	(.L_280 - .L_279)
	.align		4
.L_279:
        /*0130*/ 	.word	index@(.nv.constant0._ZN3cub18CUB_300001_SM_10006detail6reduce28DeviceReduceSingleTileKernelINS2_10policy_hubIfyN4cuda3std3__44plusIfEEE10Policy1000EN6thrust24THRUST_300001_SM_1000_NS6detail15normal_iteratorINSD_10device_ptrIfEEEEPfyS9_ffNS7_10__identityEEEvT0_T1_T2_T3_T4_T6_)
        /*0134*/ 	.short	0x0380
        /*0136*/ 	.short	0x0021


	//----- nvinfo : EIATTR_SW_WAR
	.align		4
.L_280:
        /*0138*/ 	.byte	0x04, 0x36
        /*013a*/ 	.short	(.L_282 - .L_281)
.L_281:
        /*013c*/ 	.word	0x00000008
.L_282:


//--------------------- .nv.info._ZN3cub18CUB_300001_SM_10006detail6reduce28DeviceReduceSingleTileKernelINS2_10policy_hubIfjN4cuda3std3__44plusIfEEE10Policy1000EPfSC_iS9_ffNS7_10__identityEEEvT0_T1_T2_T3_T4_T6_ --------------------------
	.section	.nv.info._ZN3cub18CUB_300001_SM_10006detail6reduce28DeviceReduceSingleTileKernelINS2_10policy_hubIfjN4cuda3std3__44plusIfEEE10Policy1000EPfSC_iS9_ffNS7_10__identityEEEvT0_T1_T2_T3_T4_T6_,"",@"SHT_CUDA_INFO"
	.sectionflags	@""
	.align	4


	//----- nvinfo : EIATTR_CUDA_API_VERSION
	.align		4
        /*0000*/ 	.byte	0x04, 0x37
        /*0002*/ 	.short	(.L_284 - .L_283)
.L_283:
        /*0004*/ 	.word	0x00000082


	//----- nvinfo : EIATTR_KPARAM_INFO
	.align		4
.L_284:
        /*0008*/ 	.byte	0x04, 0x17
        /*000a*/ 	.short	(.L_286 - .L_285)
.L_285:
        /*000c*/ 	.word	0x00000000
        /*0010*/ 	.short	0x0005
        /*0012*/ 	.short	0x001c
        /*0014*/ 	.byte	0x00, 0xf0, 0x05, 0x00


	//----- nvinfo : EIATTR_KPARAM_INFO
	.align		4
.L_286:
        /*0018*/ 	.byte	0x04, 0x17
        /*001a*/ 	.short	(.L_288 - .L_287)
.L_287:
        /*001c*/ 	.word	0x00000000
        /*0020*/ 	.short	0x0004
        /*0022*/ 	.short	0x0018
        /*0024*/ 	.byte	0x00, 0xf0, 0x11, 0x00


	//----- nvinfo : EIATTR_KPARAM_INFO
	.align		4
.L_288:
        /*0028*/ 	.byte	0x04, 0x17
        /*002a*/ 	.short	(.L_290 - .L_289)
.L_289:
        /*002c*/ 	.word	0x00000000
        /*0030*/ 	.short	0x0003
        /*0032*/ 	.short	0x0014
        /*0034*/ 	.byte	0x00, 0xf0, 0x05, 0x00


	//----- nvinfo : EIATTR_KPARAM_INFO
	.align		4
.L_290:
        /*0038*/ 	.byte	0x04, 0x17
        /*003a*/ 	.short	(.L_292 - .L_291)
.L_291:
        /*003c*/ 	.word	0x00000000
        /*0040*/ 	.short	0x0002
        /*0042*/ 	.short	0x0010
        /*0044*/ 	.byte	0x00, 0xf0, 0x11, 0x00


	//----- nvinfo : EIATTR_KPARAM_INFO
	.align		4
.L_292:
        /*0048*/ 	.byte	0x04, 0x17
        /*004a*/ 	.short	(.L_294 - .L_293)
.L_293:
        /*004c*/ 	.word	0x00000000
        /*0050*/ 	.short	0x0001
        /*0052*/ 	.short	0x0008
        /*0054*/ 	.byte	0x00, 0xf5, 0x21, 0x00


	//----- nvinfo : EIATTR_KPARAM_INFO
	.align		4
.L_294:
        /*0058*/ 	.byte	0x04, 0x17
        /*005a*/ 	.short	(.L_296 - .L_295)
.L_295:
        /*005c*/ 	.word	0x00000000
        /*0060*/ 	.short	0x0000
        /*0062*/ 	.short	0x0000
        /*0064*/ 	.byte	0x00, 0xf5, 0x21, 0x00


	//----- nvinfo : EIATTR_SPARSE_MMA_MASK
	.align		4
.L_296:
        /*0068*/ 	.byte	0x03, 0x50
        /*006a*/ 	.short	0x0000


	//----- nvinfo : EIATTR_MAXREG_COUNT
	.align		4
        /*006c*/ 	.byte	0x03, 0x1b
        /*006e*/ 	.short	0x0080


	//----- nvinfo : EIATTR_NUM_BARRIERS
	.align		4
        /*0070*/ 	.byte	0x02, 0x4c
        /*0072*/ 	.byte	0x01
	.zero		1


	//----- nvinfo : EIATTR_MERCURY_ISA_VERSION
	.align		4
        /*0074*/ 	.byte	0x03, 0x5f
        /*0076*/ 	.short	0x0101


	//----- nvinfo : EIATTR_UNUSED_LOAD_BYTE_OFFSET
	.align		4
        /*0078*/ 	.byte	0x04, 0x44
        /*007a*/ 	.short	(.L_298 - .L_297)


	//   ....[0]....
.L_297:
        /*007c*/ 	.word	0x00000b70
        /*0080*/ 	.word	0x0000fff0


	//   ....[1]....
        /*0084*/ 	.word	0x00000f80
        /*0088*/ 	.word	0x0000fff0


	//   ....[2]....
        /*008c*/ 	.word	0x00002010
        /*0090*/ 	.word	0x0000fff0


	//   ....[3]....
        /*0094*/ 	.word	0x00002bb0
        /*0098*/ 	.word	0x0000fff0


	//   ....[4]....
        /*009c*/ 	.word	0x00002fc0
        /*00a0*/ 	.word	0x0000fff0


	//   ....[5]....
        /*00a4*/ 	.word	0x00004140
        /*00a8*/ 	.word	0x0000fff0


	//----- nvinfo : EIATTR_COOP_GROUP_MASK_REGIDS
	.align		4
.L_298:
        /*00ac*/ 	.byte	0x04, 0x29
        /*00ae*/ 	.short	(.L_300 - .L_299)


	//   ....[0]....
.L_299:
        /*00b0*/ 	.word	0xffffffff


	//   ....[1]....
        /*00b4*/ 	.word	0xffffffff


	//   ....[2]....
        /*00b8*/ 	.word	0xffffffff


	//   ....[3]....
        /*00bc*/ 	.word	0xffffffff


	//   ....[4]....
        /*00c0*/ 	.word	0xffffffff


	//   ....[5]....
        /*00c4*/ 	.word	0xffffffff


	//   ....[6]....
        /*00c8*/ 	.word	0xffffffff


	//   ....[7]....
        /*00cc*/ 	.word	0xffffffff


	//   ....[8]....
        /*00d0*/ 	.word	0xffffffff


	//   ....[9]....
        /*00d4*/ 	.word	0xffffffff


	//   ....[10]....
        /*00d8*/ 	.word	0xffffffff


	//   ....[11]....
        /*00dc*/ 	.word	0xffffffff


	//   ....[12]....
        /*00e0*/ 	.word	0xffffffff


	//   ....[13]....
        /*00e4*/ 	.word	0xffffffff


	//   ....[14]....
        /*00e8*/ 	.word	0xffffffff


	//   ....[15]....
        /*00ec*/ 	.word	0xffffffff


	//   ....[16]....
        /*00f0*/ 	.word	0xffffffff


	//   ....[17]....
        /*00f4*/ 	.word	0xffffffff


	//   ....[18]....
        /*00f8*/ 	.word	0xffffffff


	//   ....[19]....
        /*00fc*/ 	.word	0xffffffff


	//   ....[20]....
        /*0100*/ 	.word	0xffffffff


	//   ....[21]....
        /*0104*/ 	.word	0xffffffff


	//   ....[22]....
        /*0108*/ 	.word	0xffffffff


	//   ....[23]....
        /*010c*/ 	.word	0xffffffff


	//   ....[24]....
        /*0110*/ 	.word	0xffffffff


	//   ....[25]....
        /*0114*/ 	.word	0xffffffff


	//   ....[26]....
        /*0118*/ 	.word	0xffffffff


	//   ....[27]....
        /*011c*/ 	.word	0xffffffff


	//   ....[28]....
        /*0120*/ 	.word	0xffffffff


	//   ....[29]....
        /*0124*/ 	.word	0xffffffff


	//----- nvinfo : EIATTR_COOP_GROUP_INSTR_OFFSETS
	.align		4
.L_300:
        /*0128*/ 	.byte	0x04, 0x28
        /*012a*/ 	.short	(.L_302 - .L_301)


	//   ....[0]....
.L_301:
        /*012c*/ 	.word	0x00000980


	//   ....[1]....
        /*0130*/ 	.word	0x000009e0


	//   ....[2]....
        /*0134*/ 	.word	0x00000a50


	//   ....[3]....
        /*0138*/ 	.word	0x00000aa0


	//   ....[4]....
        /*013c*/ 	.word	0x00000ad0


	//   ....[5]....
        /*0140*/ 	.word	0x00000d20


	//   ....[6]....
        /*0144*/ 	.word	0x00000db0


	//   ....[7]....
        /*0148*/ 	.word	0x00000df0


	//   ....[8]....
        /*014c*/ 	.word	0x00000e40


	//   ....[9]....
        /*0150*/ 	.word	0x00000e80


	//   ....[10]....
        /*0154*/ 	.word	0x00001e30


	//   ....[11]....
        /*0158*/ 	.word	0x00001eb0


	//   ....[12]....
        /*015c*/ 	.word	0x00001f00


	//   ....[13]....
        /*0160*/ 	.word	0x00001f40


	//   ....[14]....
        /*0164*/ 	.word	0x00001f70


	//   ....[15]....
        /*0168*/ 	.word	0x000029c0


	//   ....[16]....
        /*016c*/ 	.word	0x00002a20


	//   ....[17]....
        /*0170*/ 	.word	0x00002a90


	//   ....[18]....
        /*0174*/ 	.word	0x00002ae0


	//   ....[19]....
        /*0178*/ 	.word	0x00002b10


	//   ....[20]....
        /*017c*/ 	.word	0x00002d60


	//   ....[21]....
        /*0180*/ 	.word	0x00002de0


	//   ....[22]....
        /*0184*/ 	.word	0x00002e20


	//   ....[23]....
        /*0188*/ 	.word	0x00002e60


	//   ....[24]....
        /*018c*/ 	.word	0x00002ec0


	//   ....[25]....
        /*0190*/ 	.word	0x00003f60


	//   ....[26]....
        /*0194*/ 	.word	0x00003fe0


	//   ....[27]....
        /*0198*/ 	.word	0x00004030


	//   ....[28]....
        /*019c*/ 	.word	0x00004070


	//   ....[29]....
        /*01a0*/ 	.word	0x000040a0


	//----- nvinfo : EIATTR_VRC_CTA_INIT_COUNT
	.align		4
.L_302:
        /*01a4*/ 	.byte	0x02, 0x4a
	.zero		1
	.zero		1


	//----- nvinfo : EIATTR_EXIT_INSTR_OFFSETS
	.align		4
        /*01a8*/ 	.byte	0x04, 0x1c
        /*01aa*/ 	.short	(.L_304 - .L_303)


	//   ....[0]....
.L_303:
        /*01ac*/ 	.word	0x00000080


	//   ....[1]....
        /*01b0*/ 	.word	0x000000c0


	//   ....[2]....
        /*01b4*/ 	.word	0x00004280


	//   ....[3]....
        /*01b8*/ 	.word	0x000042d0


	//----- nvinfo : EIATTR_MAX_THREADS
	.align		4
.L_304:
        /*01bc*/ 	.byte	0x04, 0x05
        /*01be*/ 	.short	(.L_306 - .L_305)
.L_305:
        /*01c0*/ 	.word	0x00000200
        /*01c4*/ 	.word	0x00000001
        /*01c8*/ 	.word	0x00000001


	//----- nvinfo : EIATTR_CRS_STACK_SIZE
	.align		4
.L_306:
        /*01cc*/ 	.byte	0x04, 0x1e
        /*01ce*/ 	.short	(.L_308 - .L_307)
.L_307:
        /*01d0*/ 	.word	0x00000000


	//----- nvinfo : EIATTR_CBANK_PARAM_SIZE
	.align		4
.L_308:
        /*01d4*/ 	.byte	0x03, 0x19
        /*01d6*/ 	.short	0x001d


	//----- nvinfo : EIATTR_PARAM_CBANK
	.align		4
        /*01d8*/ 	.byte	0x04, 0x0a
        /*01da*/ 	.short	(.L_310 - .L_309)
	.align		4
.L_309:
        /*01dc*/ 	.word	index@(.nv.constant0._ZN3cub18CUB_300001_SM_10006detail6reduce28DeviceReduceSingleTileKernelINS2_10policy_hubIfjN4cuda3std3__44plusIfEEE10Policy1000EPfSC_iS9_ffNS7_10__identityEEEvT0_T1_T2_T3_T4_T6_)
        /*01e0*/ 	.short	0x0380
        /*01e2*/ 	.short	0x001d


	//----- nvinfo : EIATTR_SW_WAR
	.align		4
.L_310:
        /*01e4*/ 	.byte	0x04, 0x36
        /*01e6*/ 	.short	(.L_312 - .L_311)
.L_311:
        /*01e8*/ 	.word	0x00000008
.L_312:


//--------------------- .nv.info._ZN3cub18CUB_300001_SM_10006detail6reduce18DeviceReduceKernelINS2_10policy_hubIfjN4cuda3std3__44plusIfEEE10Policy1000EN6thrust24THRUST_300001_SM_1000_NS6detail15normal_iteratorINSD_10device_ptrIfEEEEjS9_fNS7_10__identityEEEvT0_PT3_T1_NS0_13GridEvenShareISN_EET2_T4_ --------------------------
	.section	.nv.info._ZN3cub18CUB_300001_SM_10006detail6reduce18DeviceReduceKernelINS2_10policy_hubIfjN4cuda3std3__44plusIfEEE10Policy1000EN6thrust24THRUST_300001_SM_1000_NS6detail15normal_iteratorINSD_10device_ptrIfEEEEjS9_fNS7_10__identityEEEvT0_PT3_T1_NS0_13GridEvenShareISN_EET2_T4_,"",@"SHT_CUDA_INFO"
	.sectionflags	@""
	.align	4


	//----- nvinfo : EIATTR_CUDA_API_VERSION
	.align		4
        /*0000*/ 	.byte	0x04, 0x37
        /*0002*/ 	.short	(.L_314 - .L_313)
.L_313:
        /*0004*/ 	.word	0x00000082


	//----- nvinfo : EIATTR_KPARAM_INFO
	.align		4
.L_314:
        /*0008*/ 	.byte	0x04, 0x17
        /*000a*/ 	.short	(.L_316 - .L_315)
.L_315:
        /*000c*/ 	.word	0x00000000
        /*0010*/ 	.short	0x0005
        /*0012*/ 	.short	0x003d
        /*0014*/ 	.byte	0x00, 0xf0, 0x05, 0x00


	//----- nvinfo : EIATTR_KPARAM_INFO
	.align		4
.L_316:
        /*0018*/ 	.byte	0x04, 0x17
        /*001a*/ 	.short	(.L_318 - .L_317)
.L_317:
        /*001c*/ 	.word	0x00000000
        /*0020*/ 	.short	0x0004
        /*0022*/ 	.short	0x003c
        /*0024*/ 	.byte	0x00, 0xf0, 0x05, 0x00


	//----- nvinfo : EIATTR_KPARAM_INFO
	.align		4
.L_318:
        /*0028*/ 	.byte	0x04, 0x17
        /*002a*/ 	.short	(.L_320 - .L_319)
.L_319:
        /*002c*/ 	.word	0x00000000
        /*0030*/ 	.short	0x0003
        /*0032*/ 	.short	0x0014
        /*0034*/ 	.byte	0x00, 0xf0, 0xa1, 0x00


	//----- nvinfo : EIATTR_KPARAM_INFO
	.align		4
.L_320:
        /*0038*/ 	.byte	0x04, 0x17
        /*003a*/ 	.short	(.L_322 - .L_321)
.L_321:
        /*003c*/ 	.word	0x00000000
        /*0040*/ 	.short	0x0002
        /*0042*/ 	.short	0x0010
        /*0044*/ 	.byte	0x00, 0xf0, 0x11, 0x00


	//----- nvinfo : EIATTR_KPARAM_INFO
	.align		4
.L_322:
        /*0048*/ 	.byte	0x04, 0x17
        /*004a*/ 	.short	(.L_324 - .L_323)
.L_323:
        /*004c*/ 	.word	0x00000000
        /*0050*/ 	.short	0x0001
        /*0052*/ 	.short	0x0008
        /*0054*/ 	.byte	0x00, 0xf5, 0x21, 0x00


	//----- nvinfo : EIATTR_KPARAM_INFO
	.align		4
.L_324:
        /*0058*/ 	.byte	0x04, 0x17
        /*005a*/ 	.short	(.L_326 - .L_325)
.L_325:
        /*005c*/ 	.word	0x00000000
        /*0060*/ 	.short	0x0000
        /*0062*/ 	.short	0x0000
        /*0064*/ 	.byte	0x00, 0xf0, 0x21, 0x00


	//----- nvinfo : EIATTR_SPARSE_MMA_MASK
	.align		4
.L_326:
        /*0068*/ 	.byte	0x03, 0x50
        /*006a*/ 	.short	0x0000


	//----- nvinfo : EIATTR_MAXREG_COUNT
	.align		4
        /*006c*/ 	.byte	0x03, 0x1b
        /*006e*/ 	.short	0x0080


	//----- nvinfo : EIATTR_NUM_BARRIERS
	.align		4
        /*0070*/ 	.byte	0x02, 0x4c
        /*0072*/ 	.byte	0x01
	.zero		1


	//----- nvinfo : EIATTR_MERCURY_ISA_VERSION
	.align		4
        /*0074*/ 	.byte	0x03, 0x5f
        /*0076*/ 	.short	0x0101


	//----- nvinfo : EIATTR_UNUSED_LOAD_BYTE_OFFSET
	.align		4
        /*0078*/ 	.byte	0x04, 0x44
        /*007a*/ 	.short	(.L_328 - .L_327)


	//   ....[0]....
.L_327:
        /*007c*/ 	.word	0x00000de0
        /*0080*/ 	.word	0x0000fff0


	//   ....[1]....
        /*0084*/ 	.word	0x000011f0
        /*0088*/ 	.word	0x0000fff0


	//   ....[2]....
        /*008c*/ 	.word	0x000026b0
        /*0090*/ 	.word	0x0000fff0


	//----- nvinfo : EIATTR_COOP_GROUP_MASK_REGIDS
	.align		4
.L_328:
        /*0094*/ 	.byte	0x04, 0x29
        /*0096*/ 	.short	(.L_330 - .L_329)


	//   ....[0]....
.L_329:
        /*0098*/ 	.word	0xffffffff


	//   ....[1]....
        /*009c*/ 	.word	0xffffffff


	//   ....[2]....
        /*00a0*/ 	.word	0xffffffff


	//   ....[3]....
        /*00a4*/ 	.word	0xffffffff


	//   ....[4]....
        /*00a8*/ 	.word	0xffffffff


	//   ....[5]....
        /*00ac*/ 	.word	0xffffffff


	//   ....[6]....
        /*00b0*/ 	.word	0xffffffff


	//   ....[7]....
        /*00b4*/ 	.word	0xffffffff


	//   ....[8]....
        /*00b8*/ 	.word	0xffffffff


	//   ....[9]....
        /*00bc*/ 	.word	0xffffffff


	//   ....[10]....
        /*00c0*/ 	.word	0xffffffff


	//   ....[11]....
        /*00c4*/ 	.word	0xffffffff


	//   ....[12]....
        /*00c8*/ 	.word	0xffffffff


	//   ....[13]....
        /*00cc*/ 	.word	0xffffffff


	//   ....[14]....
        /*00d0*/ 	.word	0xffffffff


	//----- nvinfo : EIATTR_COOP_GROUP_INSTR_OFFSETS
	.align		4
.L_330:
        /*00d4*/ 	.byte	0x04, 0x28
        /*00d6*/ 	.short	(.L_332 - .L_331)


	//   ....[0]....
.L_331:
        /*00d8*/ 	.word	0x00000bf0


	//   ....[1]....
        /*00dc*/ 	.word	0x00000c50


	//   ....[2]....
        /*00e0*/ 	.word	0x00000cc0


	//   ....[3]....
        /*00e4*/ 	.word	0x00000d10


	//   ....[4]....
        /*00e8*/ 	.word	0x00000d40


	//   ....[5]....
        /*00ec*/ 	.word	0x00000f90


	//   ....[6]....
        /*00f0*/ 	.word	0x00001020


	//   ....[7]....
        /*00f4*/ 	.word	0x00001070


	//   ....[8]....
        /*00f8*/ 	.word	0x000010b0


	//   ....[9]....
        /*00fc*/ 	.word	0x000010f0


	//   ....[10]....
        /*0100*/ 	.word	0x000024c0


	//   ....[11]....
        /*0104*/ 	.word	0x00002550


	//   ....[12]....
        /*0108*/ 	.word	0x000025a0


	//   ....[13]....
        /*010c*/ 	.word	0x000025e0


	//   ....[14]....
        /*0110*/ 	.word	0x00002610


	//----- nvinfo : EIATTR_VRC_CTA_INIT_COUNT
	.align		4
.L_332:
        /*0114*/ 	.byte	0x02, 0x4a
	.zero		1
	.zero		1


	//----- nvinfo : EIATTR_EXIT_INSTR_OFFSETS
	.align		4
        /*0118*/ 	.byte	0x04, 0x1c
        /*011a*/ 	.short	(.L_334 - .L_333)


	//   ....[0]....
.L_333:
        /*011c*/ 	.word	0x000027f0


	//   ....[1]....
        /*0120*/ 	.word	0x00002830


	//----- nvinfo : EIATTR_MAX_THREADS
	.align		4
.L_334:
        /*0124*/ 	.byte	0x04, 0x05
        /*0126*/ 	.short	(.L_336 - .L_335)
.L_335:
        /*0128*/ 	.word	0x00000200
        /*012c*/ 	.word	0x00000001
        /*0130*/ 	.word	0x00000001


	//----- nvinfo : EIATTR_CRS_STACK_SIZE
	.align		4
.L_336:
        /*0134*/ 	.byte	0x04, 0x1e
        /*0136*/ 	.short	(.L_338 - .L_337)
.L_337:
        /*0138*/ 	.word	0x00000000


	//----- nvinfo : EIATTR_CBANK_PARAM_SIZE
	.align		4
.L_338:
        /*013c*/ 	.byte	0x03, 0x19
        /*013e*/ 	.short	0x003e


	//----- nvinfo : EIATTR_PARAM_CBANK
	.align		4
        /*0140*/ 	.byte	0x04, 0x0a
        /*0142*/ 	.short	(.L_340 - .L_339)
	.align		4
.L_339:
        /*0144*/ 	.word	index@(.nv.constant0._ZN3cub18CUB_300001_SM_10006detail6reduce18DeviceReduceKernelINS2_10policy_hubIfjN4cuda3std3__44plusIfEEE10Policy1000EN6thrust24THRUST_300001_SM_1000_NS6detail15normal_iteratorINSD_10device_ptrIfEEEEjS9_fNS7_10__identityEEEvT0_PT3_T1_NS0_13GridEvenShareISN_EET2_T4_)
        /*0148*/ 	.short	0x0380
        /*014a*/ 	.short	0x003e


	//----- nvinfo : EIATTR_SW_WAR
	.align		4
.L_340:
        /*014c*/ 	.byte	0x04, 0x36
        /*014e*/ 	.short	(.L_342 - .L_341)
.L_341:
        /*0150*/ 	.word	0x00000008
.L_342:


//--------------------- .nv.info._ZN3cub18CUB_300001_SM_10006detail6reduce28DeviceReduceSingleTileKernelINS2_10policy_hubIfjN4cuda3std3__44plusIfEEE10Policy1000EN6thrust24THRUST_300001_SM_1000_NS6detail15normal_iteratorINSD_10device_ptrIfEEEEPfjS9_ffNS7_10__identityEEEvT0_T1_T2_T3_T4_T6_ --------------------------
	.section	.nv.info._ZN3cub18CUB_300001_SM_10006detail6reduce28DeviceReduceSingleTileKernelINS2_10policy_hubIfjN4cuda3std3__44plusIfEEE10Policy1000EN6thrust24THRUST_300001_SM_1000_NS6detail15normal_iteratorINSD_10device_ptrIfEEEEPfjS9_ffNS7_10__identityEEEvT0_T1_T2_T3_T4_T6_,"",@"SHT_CUDA_INFO"
	.sectionflags	@""
	.align	4


	//----- nvinfo : EIATTR_CUDA_API_VERSION
	.align		4
        /*0000*/ 	.byte	0x04, 0x37
        /*0002*/ 	.short	(.L_344 - .L_343)
.L_343:
        /*0004*/ 	.word	0x00000082


	//----- nvinfo : EIATTR_KPARAM_INFO
	.align		4
.L_344:
        /*0008*/ 	.byte	0x04, 0x17
        /*000a*/ 	.short	(.L_346 - .L_345)
.L_345:
        /*000c*/ 	.word	0x00000000
        /*0010*/ 	.short	0x0005
        /*0012*/ 	.short	0x001c
        /*0014*/ 	.byte	0x00, 0xf0, 0x05, 0x00


	//----- nvinfo : EIATTR_KPARAM_INFO
	.align		4
.L_346:
        /*0018*/ 	.byte	0x04, 0x17
        /*001a*/ 	.short	(.L_348 - .L_347)
.L_347:
        /*001c*/ 	.word	0x00000000
        /*0020*/ 	.short	0x0004
        /*0022*/ 	.short	0x0018
        /*0024*/ 	.byte	0x00, 0xf0, 0x11, 0x00


	//----- nvinfo : EIATTR_KPARAM_INFO
	.align		4
.L_348:
        /*0028*/ 	.byte	0x04, 0x17
        /*002a*/ 	.short	(.L_350 - .L_349)
.L_349:
        /*002c*/ 	.word	0x00000000
        /*0030*/ 	.short	0x0003
        /*0032*/ 	.short	0x0014
        /*0034*/ 	.byte	0x00, 0xf0, 0x05, 0x00


	//----- nvinfo : EIATTR_KPARAM_INFO
	.align		4
.L_350:
        /*0038*/ 	.byte	0x04, 0x17
        /*003a*/ 	.short	(.L_352 - .L_351)
.L_351:
        /*003c*/ 	.word	0x00000000
        /*0040*/ 	.short	0x0002
        /*0042*/ 	.short	0x0010
        /*0044*/ 	.byte	0x00, 0xf0, 0x11, 0x00


	//----- nvinfo : EIATTR_KPARAM_INFO
	.align		4
.L_352:
        /*0048*/ 	.byte	0x04, 0x17
        /*004a*/ 	.short	(.L_354 - .L_353)
.L_353:
        /*004c*/ 	.word	0x00000000
        /*0050*/ 	.short	0x0001
        /*0052*/ 	.short	0x0008
        /*0054*/ 	.byte	0x00, 0xf5, 0x21, 0x00


	//----- nvinfo : EIATTR_KPARAM_INFO
	.align		4
.L_354:
        /*0058*/ 	.byte	0x04, 0x17
        /*005a*/ 	.short	(.L_356 - .L_355)
.L_355:
        /*005c*/ 	.word	0x00000000
        /*0060*/ 	.short	0x0000
        /*0062*/ 	.short	0x0000
        /*0064*/ 	.byte	0x00, 0xf0, 0x21, 0x00


	//----- nvinfo : EIATTR_SPARSE_MMA_MASK
	.align		4
.L_356:
        /*0068*/ 	.byte	0x03, 0x50
        /*006a*/ 	.short	0x0000


	//----- nvinfo : EIATTR_MAXREG_COUNT
	.align		4
        /*006c*/ 	.byte	0x03, 0x1b
        /*006e*/ 	.short	0x0080


	//----- nvinfo : EIATTR_NUM_BARRIERS
	.align		4
        /*0070*/ 	.byte	0x02, 0x4c
        /*0072*/ 	.byte	0x01
	.zero		1


	//----- nvinfo : EIATTR_MERCURY_ISA_VERSION
	.align		4
        /*0074*/ 	.byte	0x03, 0x5f
        /*0076*/ 	.short	0x0101


	//----- nvinfo : EIATTR_UNUSED_LOAD_BYTE_OFFSET
	.align		4
        /*0078*/ 	.byte	0x04, 0x44
        /*007a*/ 	.short	(.L_358 - .L_357)


	//   ....[0]....
.L_357:
        /*007c*/ 	.word	0x00000b00
        /*0080*/ 	.word	0x0000fff0


	//   ....[1]....
        /*0084*/ 	.word	0x00000f10
        /*0088*/ 	.word	0x0000fff0


	//   ....[2]....
        /*008c*/ 	.word	0x00002270
        /*0090*/ 	.word	0x0000fff0


	//----- nvinfo : EIATTR_COOP_GROUP_MASK_REGIDS
	.align		4
.L_358:
        /*0094*/ 	.byte	0x04, 0x29
        /*0096*/ 	.short	(.L_360 - .L_359)


	//   ....[0]....
.L_359:
        /*0098*/ 	.word	0xffffffff


	//   ....[1]....
        /*009c*/ 	.word	0xffffffff


	//   ....[2]....
        /*00a0*/ 	.word	0xffffffff


	//   ....[3]....
        /*00a4*/ 	.word	0xffffffff


	//   ....[4]....
        /*00a8*/ 	.word	0xffffffff


	//   ....[5]....
        /*00ac*/ 	.word	0xffffffff


	//   ....[6]....
        /*00b0*/ 	.word	0xffffffff


	//   ....[7]....
        /*00b4*/ 	.word	0xffffffff


	//   ....[8]....
        /*00b8*/ 	.word	0xffffffff


	//   ....[9]....
        /*00bc*/ 	.word	0xffffffff


	//   ....[10]....
        /*00c0*/ 	.word	0xffffffff


	//   ....[11]....
        /*00c4*/ 	.word	0xffffffff


	//   ....[12]....
        /*00c8*/ 	.word	0xffffffff


	//   ....[13]....
        /*00cc*/ 	.word	0xffffffff


	//   ....[14]....
        /*00d0*/ 	.word	0xffffffff


	//----- nvinfo : EIATTR_COOP_GROUP_INSTR_OFFSETS
	.align		4
.L_360:
        /*00d4*/ 	.byte	0x04, 0x28
        /*00d6*/ 	.short	(.L_362 - .L_361)


	//   ....[0]....
.L_361:
        /*00d8*/ 	.word	0x00000910


	//   ....[1]....
        /*00dc*/ 	.word	0x00000970


	//   ....[2]....
        /*00e0*/ 	.word	0x000009e0


	//   ....[3]....
        /*00e4*/ 	.word	0x00000a30


	//   ....[4]....
        /*00e8*/ 	.word	0x00000a60


	//   ....[5]....
        /*00ec*/ 	.word	0x00000cb0


	//   ....[6]....
        /*00f0*/ 	.word	0x00000d40


	//   ....[7]....
        /*00f4*/ 	.word	0x00000d80


	//   ....[8]....
        /*00f8*/ 	.word	0x00000dd0


	//   ....[9]....
        /*00fc*/ 	.word	0x00000e10


	//   ....[10]....
        /*0100*/ 	.word	0x00002090


	//   ....[11]....
        /*0104*/ 	.word	0x00002110


	//   ....[12]....
        /*0108*/ 	.word	0x00002160


	//   ....[13]....
        /*010c*/ 	.word	0x000021a0


	//   ....[14]....
        /*0110*/ 	.word	0x000021d0


	//----- nvinfo : EIATTR_VRC_CTA_INIT_COUNT
	.align		4
.L_362:
        /*0114*/ 	.byte	0x02, 0x4a
	.zero		1
	.zero		1


	//----- nvinfo : EIATTR_EXIT_INSTR_OFFSETS
	.align		4
        /*0118*/ 	.byte	0x04, 0x1c
        /*011a*/ 	.short	(.L_364 - .L_363)


	//   ....[0]....
.L_363:
        /*011c*/ 	.word	0x00000080


	//   ....[1]....
        /*0120*/ 	.word	0x000000c0


	//   ....[2]....
        /*0124*/ 	.word	0x000023b0


	//   ....[3]....
        /*0128*/ 	.word	0x00002400


	//----- nvinfo : EIATTR_MAX_THREADS
	.align		4
.L_364:
        /*012c*/ 	.byte	0x04, 0x05
        /*012e*/ 	.short	(.L_366 - .L_365)
.L_365:
        /*0130*/ 	.word	0x00000200
        /*0134*/ 	.word	0x00000001
        /*0138*/ 	.word	0x00000001


	//----- nvinfo : EIATTR_CRS_STACK_SIZE
	.align		4
.L_366:
        /*013c*/ 	.byte	0x04, 0x1e
        /*013e*/ 	.short	(.L_368 - .L_367)
.L_367:
        /*0140*/ 	.word	0x00000000


	//----- nvinfo : EIATTR_CBANK_PARAM_SIZE
	.align		4
.L_368:
        /*0144*/ 	.byte	0x03, 0x19
        /*0146*/ 	.short	0x001d


	//----- nvinfo : EIATTR_PARAM_CBANK
	.align		4
        /*0148*/ 	.byte	0x04, 0x0a
        /*014a*/ 	.short	(.L_370 - .L_369)
	.align		4
.L_369:
        /*014c*/ 	.word	index@(.nv.constant0._ZN3cub18CUB_300001_SM_10006detail6reduce28DeviceReduceSingleTileKernelINS2_10policy_hubIfjN4cuda3std3__44plusIfEEE10Policy1000EN6thrust24THRUST_300001_SM_1000_NS6detail15normal_iteratorINSD_10device_ptrIfEEEEPfjS9_ffNS7_10__identityEEEvT0_T1_T2_T3_T4_T6_)
        /*0150*/ 	.short	0x0380
        /*0152*/ 	.short	0x001d


	//----- nvinfo : EIATTR_SW_WAR
	.align		4
.L_370:
        /*0154*/ 	.byte	0x04, 0x36
        /*0156*/ 	.short	(.L_372 - .L_371)
.L_371:
        /*0158*/ 	.word	0x00000008
.L_372:


//--------------------- .nv.info._ZN3cub18CUB_300001_SM_10006detail9transform16transform_kernelINS2_10policy_hubILb1EN4cuda3std3__45tupleIJN6thrust24THRUST_300001_SM_1000_NS17counting_iteratorIjNSA_11use_defaultESC_SC_EEEEEE10policy1000El3prgNSA_6detail15normal_iteratorINSA_10device_ptrIfEEEEJSD_EEEvT0_iT1_T2_DpNS2_10kernel_argIT3_EE --------------------------
	.section	.nv.info._ZN3cub18CUB_300001_SM_10006detail9transform16transform_kernelINS2_10policy_hubILb1EN4cuda3std3__45tupleIJN6thrust24THRUST_300001_SM_1000_NS17counting_iteratorIjNSA_11use_defaultESC_SC_EEEEEE10policy1000El3prgNSA_6detail15normal_iteratorINSA_10device_ptrIfEEEEJSD_EEEvT0_iT1_T2_DpNS2_10kernel_argIT3_EE,"",@"SHT_CUDA_INFO"
	.sectionflags	@""
	.align	4


	//----- nvinfo : EIATTR_CUDA_API_VERSION
	.align		4
        /*0000*/ 	.byte	0x04, 0x37
        /*0002*/ 	.short	(.L_374 - .L_373)
.L_373:
        /*0004*/ 	.word	0x00000082


	//----- nvinfo : EIATTR_KPARAM_INFO
	.align		4
.L_374:
        /*0008*/ 	.byte	0x04, 0x17
        /*000a*/ 	.short	(.L_376 - .L_375)
.L_375:
        /*000c*/ 	.word	0x00000000
        /*0010*/ 	.short	0x0004
        /*0012*/ 	.short	0x0020
        /*0014*/ 	.byte	0x00, 0xf0, 0x41, 0x00


	//----- nvinfo : EIATTR_KPARAM_INFO
	.align		4
.L_376:
        /*0018*/ 	.byte	0x04, 0x17
        /*001a*/ 	.short	(.L_378 - .L_377)
.L_377:
        /*001c*/ 	.word	0x00000000
        /*0020*/ 	.short	0x0003
        /*0022*/ 	.short	0x0018
        /*0024*/ 	.byte	0x00, 0xf0, 0x21, 0x00


	//----- nvinfo : EIATTR_KPARAM_INFO
	.align		4
.L_378:
        /*0028*/ 	.byte	0x04, 0x17
        /*002a*/ 	.short	(.L_380 - .L_379)
.L_379:
        /*002c*/ 	.word	0x00000000
        /*0030*/ 	.short	0x0002
        /*0032*/ 	.short	0x000c
        /*0034*/ 	.byte	0x00, 0xf0, 0x21, 0x00


	//----- nvinfo : EIATTR_KPARAM_INFO
	.align		4
.L_380:
        /*0038*/ 	.byte	0x04, 0x17
        /*003a*/ 	.short	(.L_382 - .L_381)
.L_381:
        /*003c*/ 	.word	0x00000000
        /*0040*/ 	.short	0x0001
        /*0042*/ 	.short	0x0008
        /*0044*/ 	.byte	0x00, 0xf0, 0x11, 0x00


	//----- nvinfo : EIATTR_KPARAM_INFO
	.align		4
.L_382:
        /*0048*/ 	.byte	0x04, 0x17
        /*004a*/ 	.short	(.L_384 - .L_383)
.L_383:
        /*004c*/ 	.word	0x00000000
        /*0050*/ 	.short	0x0000
        /*0052*/ 	.short	0x0000
        /*0054*/ 	.byte	0x00, 0xf0, 0x21, 0x00


	//----- nvinfo : EIATTR_SPARSE_MMA_MASK
	.align		4
.L_384:
        /*0058*/ 	.byte	0x03, 0x50
        /*005a*/ 	.short	0x0000


	//----- nvinfo : EIATTR_MAXREG_COUNT
	.align		4
        /*005c*/ 	.byte	0x03, 0x1b
        /*005e*/ 	.short	0x00ff


	//----- nvinfo : EIATTR_MERCURY_ISA_VERSION
	.align		4
        /*0060*/ 	.byte	0x03, 0x5f
        /*0062*/ 	.short	0x0101


	//----- nvinfo : EIATTR_VRC_CTA_INIT_COUNT
	.align		4
        /*0064*/ 	.byte	0x02, 0x4a
	.zero		1
	.zero		1


	//----- nvinfo : EIATTR_EXIT_INSTR_OFFSETS
	.align		4
        /*0068*/ 	.byte	0x04, 0x1c
        /*006a*/ 	.short	(.L_386 - .L_385)


	//   ....[0]....
.L_385:
        /*006c*/ 	.word	0x00000170


	//   ....[1]....
        /*0070*/ 	.word	0x00000790


	//   ....[2]....
        /*0074*/ 	.word	0x000007b0


	//   ....[3]....
        /*0078*/ 	.word	0x00000d60


	//----- nvinfo : EIATTR_MAX_THREADS
	.align		4
.L_386:
        /*007c*/ 	.byte	0x04, 0x05
        /*007e*/ 	.short	(.L_388 - .L_387)
.L_387:
        /*0080*/ 	.word	0x00000080
        /*0084*/ 	.word	0x00000001
        /*0088*/ 	.word	0x00000001


	//----- nvinfo : EIATTR_CRS_STACK_SIZE
	.align		4
.L_388:
        /*008c*/ 	.byte	0x04, 0x1e
        /*008e*/ 	.short	(.L_390 - .L_389)
.L_389:
        /*0090*/ 	.word	0x00000000


	//----- nvinfo : EIATTR_CBANK_PARAM_SIZE
	.align		4
.L_390:
        /*0094*/ 	.byte	0x03, 0x19
        /*0096*/ 	.short	0x0030


	//----- nvinfo : EIATTR_PARAM_CBANK
	.align		4
        /*0098*/ 	.byte	0x04, 0x0a
        /*009a*/ 	.short	(.L_392 - .L_391)
	.align		4
.L_391:
        /*009c*/ 	.word	index@(.nv.constant0._ZN3cub18CUB_300001_SM_10006detail9transform16transform_kernelINS2_10policy_hubILb1EN4cuda3std3__45tupleIJN6thrust24THRUST_300001_SM_1000_NS17counting_iteratorIjNSA_11use_defaultESC_SC_EEEEEE10policy1000El3prgNSA_6detail15normal_iteratorINSA_10device_ptrIfEEEEJSD_EEEvT0_iT1_T2_DpNS2_10kernel_argIT3_EE)
        /*00a0*/ 	.short	0x0380
        /*00a2*/ 	.short	0x0030


	//----- nvinfo : EIATTR_SW_WAR
	.align		4
.L_392:
        /*00a4*/ 	.byte	0x04, 0x36
        /*00a6*/ 	.short	(.L_394 - .L_393)
.L_393:
        /*00a8*/ 	.word	0x00000008
.L_394:


//--------------------- .nv.info._ZN3cub18CUB_300001_SM_10006detail9transform16transform_kernelINS2_10policy_hubILb1EN4cuda3std3__45tupleIJN6thrust24THRUST_300001_SM_1000_NS17counting_iteratorIjNSA_11use_defaultESC_SC_EEEEEE10policy1000Ei3prgNSA_6detail15normal_iteratorINSA_10device_ptrIfEEEEJSD_EEEvT0_iT1_T2_DpNS2_10kernel_argIT3_EE --------------------------
	.section	.nv.info._ZN3cub18CUB_300001_SM_10006detail9transform16transform_kernelINS2_10policy_hubILb1EN4cuda3std3__45tupleIJN6thrust24THRUST_300001_SM_1000_NS17counting_iteratorIjNSA_11use_defaultESC_SC_EEEEEE10policy1000Ei3prgNSA_6detail15normal_iteratorINSA_10device_ptrIfEEEEJSD_EEEvT0_iT1_T2_DpNS2_10kernel_argIT3_EE,"",@"SHT_CUDA_INFO"
	.sectionflags	@""
	.align	4


	//----- nvinfo : EIATTR_CUDA_API_VERSION
	.align		4
        /*0000*/ 	.byte	0x04, 0x37
        /*0002*/ 	.short	(.L_396 - .L_395)
.L_395:
        /*0004*/ 	.word	0x00000082


	//----- nvinfo : EIATTR_KPARAM_INFO
	.align		4
.L_396:
        /*0008*/ 	.byte	0x04, 0x17
        /*000a*/ 	.short	(.L_398 - .L_397)
.L_397:
        /*000c*/ 	.word	0x00000000
        /*0010*/ 	.short	0x0004
        /*0012*/ 	.short	0x0018
        /*0014*/ 	.byte	0x00, 0xf0, 0x41, 0x00


	//----- nvinfo : EIATTR_KPARAM_INFO
	.align		4
.L_398:
        /*0018*/ 	.byte	0x04, 0x17
        /*001a*/ 	.short	(.L_400 - .L_399)
.L_399:
        /*001c*/ 	.word	0x00000000
        /*0020*/ 	.short	0x0003
        /*0022*/ 	.short	0x0010
        /*0024*/ 	.byte	0x00, 0xf0, 0x21, 0x00


	//----- nvinfo : EIATTR_KPARAM_INFO
	.align		4
.L_400:
        /*0028*/ 	.byte	0x04, 0x17
        /*002a*/ 	.short	(.L_402 - .L_401)
.L_401:
        /*002c*/ 	.word	0x00000000
        /*0030*/ 	.short	0x0002
        /*0032*/ 	.short	0x0008
        /*0034*/ 	.byte	0x00, 0xf0, 0x21, 0x00


	//----- nvinfo : EIATTR_KPARAM_INFO
	.align		4
.L_402:
        /*0038*/ 	.byte	0x04, 0x17
        /*003a*/ 	.short	(.L_404 - .L_403)
.L_403:
        /*003c*/ 	.word	0x00000000
        /*0040*/ 	.short	0x0001
        /*0042*/ 	.short	0x0004
        /*0044*/ 	.byte	0x00, 0xf0, 0x11, 0x00


	//----- nvinfo : EIATTR_KPARAM_INFO
	.align		4
.L_404:
        /*0048*/ 	.byte	0x04, 0x17
        /*004a*/ 	.short	(.L_406 - .L_405)
.L_405:
        /*004c*/ 	.word	0x00000000
        /*0050*/ 	.short	0x0000
        /*0052*/ 	.short	0x0000
        /*0054*/ 	.byte	0x00, 0xf0, 0x11, 0x00


	//----- nvinfo : EIATTR_SPARSE_MMA_MASK
	.align		4
.L_406:
        /*0058*/ 	.byte	0x03, 0x50
        /*005a*/ 	.short	0x0000


	//----- nvinfo : EIATTR_MAXREG_COUNT
	.align		4
        /*005c*/ 	.byte	0x03, 0x1b
        /*005e*/ 	.short	0x00ff


	//----- nvinfo : EIATTR_MERCURY_ISA_VERSION
	.align		4
        /*0060*/ 	.byte	0x03, 0x5f
        /*0062*/ 	.short	0x0101


	//----- nvinfo : EIATTR_VRC_CTA_INIT_COUNT
	.align		4
        /*0064*/ 	.byte	0x02, 0x4a
	.zero		1
	.zero		1


	//----- nvinfo : EIATTR_EXIT_INSTR_OFFSETS
	.align		4
        /*0068*/ 	.byte	0x04, 0x1c
        /*006a*/ 	.short	(.L_408 - .L_407)


	//   ....[0]....
.L_407:
        /*006c*/ 	.word	0x000000f0


	//   ....[1]....
        /*0070*/ 	.word	0x000006a0


	//   ....[2]....
        /*0074*/ 	.word	0x000006d0


	//   ....[3]....
        /*0078*/ 	.word	0x00000ce0


	//----- nvinfo : EIATTR_MAX_THREADS
	.align		4
.L_408:
        /*007c*/ 	.byte	0x04, 0x05
        /*007e*/ 	.short	(.L_410 - .L_409)
.L_409:
        /*0080*/ 	.word	0x00000080
        /*0084*/ 	.word	0x00000001
        /*0088*/ 	.word	0x00000001


	//----- nvinfo : EIATTR_CRS_STACK_SIZE
	.align		4
.L_410:
        /*008c*/ 	.byte	0x04, 0x1e
        /*008e*/ 	.short	(.L_412 - .L_411)
.L_411:
        /*0090*/ 	.word	0x00000000


	//----- nvinfo : EIATTR_CBANK_PARAM_SIZE
	.align		4
.L_412:
        /*0094*/ 	.byte	0x03, 0x19
        /*0096*/ 	.short	0x0028


	//----- nvinfo : EIATTR_PARAM_CBANK
	.align		4
        /*0098*/ 	.byte	0x04, 0x0a
        /*009a*/ 	.short	(.L_414 - .L_413)
	.align		4
.L_413:
        /*009c*/ 	.word	index@(.nv.constant0._ZN3cub18CUB_300001_SM_10006detail9transform16transform_kernelINS2_10policy_hubILb1EN4cuda3std3__45tupleIJN6thrust24THRUST_300001_SM_1000_NS17counting_iteratorIjNSA_11use_defaultESC_SC_EEEEEE10policy1000Ei3prgNSA_6detail15normal_iteratorINSA_10device_ptrIfEEEEJSD_EEEvT0_iT1_T2_DpNS2_10kernel_argIT3_EE)
        /*00a0*/ 	.short	0x0380
        /*00a2*/ 	.short	0x0028


	//----- nvinfo : EIATTR_SW_WAR
	.align		4
.L_414:
        /*00a4*/ 	.byte	0x04, 0x36
        /*00a6*/ 	.short	(.L_416 - .L_415)
.L_415:
        /*00a8*/ 	.word	0x00000008
.L_416:


//--------------------- .nv.info._ZN3cub18CUB_300001_SM_10006detail9transform16transform_kernelINS2_10policy_hubILb1EN4cuda3std3__45tupleIJN6thrust24THRUST_300001_SM_1000_NS6detail15normal_iteratorINSA_10device_ptrIfEEEEEEEE10policy1000El6squareIfESF_JPfEEEvT0_iT1_T2_DpNS2_10kernel_argIT3_EE --------------------------
	.section	.nv.info._ZN3cub18CUB_300001_SM_10006detail9transform16transform_kernelINS2_10policy_hubILb1EN4cuda3std3__45tupleIJN6thrust24THRUST_300001_SM_1000_NS6detail15normal_iteratorINSA_10device_ptrIfEEEEEEEE10policy1000El6squareIfESF_JPfEEEvT0_iT1_T2_DpNS2_10kernel_argIT3_EE,"",@"SHT_CUDA_INFO"
	.sectionflags	@""
	.align	4


	//----- nvinfo : EIATTR_CUDA_API_VERSION
	.align		4
        /*0000*/ 	.byte	0x04, 0x37
        /*0002*/ 	.short	(.L_418 - .L_417)
.L_417:
        /*0004*/ 	.word	0x00000082


	//----- nvinfo : EIATTR_KPARAM_INFO
	.align		4
.L_418:
        /*0008*/ 	.byte	0x04, 0x17
        /*000a*/ 	.short	(.L_420 - .L_419)
.L_419:
        /*000c*/ 	.word	0x00000000
        /*0010*/ 	.short	0x0004
        /*0012*/ 	.short	0x0018
        /*0014*/ 	.byte	0x00, 0xf0, 0x41, 0x00


	//----- nvinfo : EIATTR_KPARAM_INFO
	.align		4
.L_420:
        /*0018*/ 	.byte	0x04, 0x17
        /*001a*/ 	.short	(.L_422 - .L_421)
.L_421:
        /*001c*/ 	.word	0x00000000
        /*0020*/ 	.short	0x0003
        /*0022*/ 	.short	0x0010
        /*0024*/ 	.byte	0x00, 0xf0, 0x21, 0x00


	//----- nvinfo : EIATTR_KPARAM_INFO
	.align		4
.L_422:
        /*0028*/ 	.byte	0x04, 0x17
        /*002a*/ 	.short	(.L_424 - .L_423)
.L_423:
        /*002c*/ 	.word	0x00000000
        /*0030*/ 	.short	0x0002
        /*0032*/ 	.short	0x000c
        /*0034*/ 	.byte	0x00, 0xf0, 0x05, 0x00


	//----- nvinfo : EIATTR_KPARAM_INFO
	.align		4
.L_424:
        /*0038*/ 	.byte	0x04, 0x17
        /*003a*/ 	.short	(.L_426 - .L_425)
.L_425:
        /*003c*/ 	.word	0x00000000
        /*0040*/ 	.short	0x0001
        /*0042*/ 	.short	0x0008
        /*0044*/ 	.byte	0x00, 0xf0, 0x11, 0x00


	//----- nvinfo : EIATTR_KPARAM_INFO
	.align		4
.L_426:
        /*0048*/ 	.byte	0x04, 0x17
        /*004a*/ 	.short	(.L_428 - .L_427)
.L_427:
        /*004c*/ 	.word	0x00000000
        /*0050*/ 	.short	0x0000
        /*0052*/ 	.short	0x0000
        /*0054*/ 	.byte	0x00, 0xf0, 0x21, 0x00


	//----- nvinfo : EIATTR_SPARSE_MMA_MASK
	.align		4
.L_428:
        /*0058*/ 	.byte	0x03, 0x50
        /*005a*/ 	.short	0x0000


	//----- nvinfo : EIATTR_MAXREG_COUNT
	.align		4
        /*005c*/ 	.byte	0x03, 0x1b
        /*005e*/ 	.short	0x00ff


	//----- nvinfo : EIATTR_MERCURY_ISA_VERSION
	.align		4
        /*0060*/ 	.byte	0x03, 0x5f
        /*0062*/ 	.short	0x0101


	//----- nvinfo : EIATTR_VRC_CTA_INIT_COUNT
	.align		4
        /*0064*/ 	.byte	0x02, 0x4a
	.zero		1
	.zero		1


	//----- nvinfo : EIATTR_EXIT_INSTR_OFFSETS
	.align		4
        /*0068*/ 	.byte	0x04, 0x1c
        /*006a*/ 	.short	(.L_430 - .L_429)


	//   ....[0]....
.L_429:
        /*006c*/ 	.word	0x000002a0


	//   ....[1]....
        /*0070*/ 	.word	0x00000a30


	//   ....[2]....
        /*0074*/ 	.word	0x00000c60


	//   ....[3]....
        /*0078*/ 	.word	0x00000da0


	//   ....[4]....
        /*007c*/ 	.word	0x00000dd0


	//   ....[5]....
        /*0080*/ 	.word	0x00000e30


	//   ....[6]....
        /*0084*/ 	.word	0x00000e50


	//   ....[7]....
        /*0088*/ 	.word	0x00001310


	//   ....[8]....
        /*008c*/ 	.word	0x00001520


	//   ....[9]....
        /*0090*/ 	.word	0x00001670


	//   ....[10]....
        /*0094*/ 	.word	0x00001710


	//----- nvinfo : EIATTR_MAX_THREADS
	.align		4
.L_430:
        /*0098*/ 	.byte	0x04, 0x05
        /*009a*/ 	.short	(.L_432 - .L_431)
.L_431:
        /*009c*/ 	.word	0x00000080
        /*00a0*/ 	.word	0x00000001
        /*00a4*/ 	.word	0x00000001


	//----- nvinfo : EIATTR_CRS_STACK_SIZE
	.align		4
.L_432:
        /*00a8*/ 	.byte	0x04, 0x1e
        /*00aa*/ 	.short	(.L_434 - .L_433)
.L_433:
        /*00ac*/ 	.word	0x00000000


	//----- nvinfo : EIATTR_CBANK_PARAM_SIZE
	.align		4
.L_434:
        /*00b0*/ 	.byte	0x03, 0x19
        /*00b2*/ 	.short	0x0028


	//----- nvinfo : EIATTR_PARAM_CBANK
	.align		4
        /*00b4*/ 	.byte	0x04, 0x0a
        /*00b6*/ 	.short	(.L_436 - .L_435)
	.align		4
.L_435:
        /*00b8*/ 	.word	index@(.nv.constant0._ZN3cub18CUB_300001_SM_10006detail9transform16transform_kernelINS2_10policy_hubILb1EN4cuda3std3__45tupleIJN6thrust24THRUST_300001_SM_1000_NS6detail15normal_iteratorINSA_10device_ptrIfEEEEEEEE10policy1000El6squareIfESF_JPfEEEvT0_iT1_T2_DpNS2_10kernel_argIT3_EE)
        /*00bc*/ 	.short	0x0380
        /*00be*/ 	.short	0x0028


	//----- nvinfo : EIATTR_SW_WAR
	.align		4
.L_436:
        /*00c0*/ 	.byte	0x04, 0x36
        /*00c2*/ 	.short	(.L_438 - .L_437)
.L_437:
        /*00c4*/ 	.word	0x00000008
.L_438:


//--------------------- .nv.info._ZN3cub18CUB_300001_SM_10006detail9transform16transform_kernelINS2_10policy_hubILb1EN4cuda3std3__45tupleIJN6thrust24THRUST_300001_SM_1000_NS6detail15normal_iteratorINSA_10device_ptrIfEEEEEEEE10policy1000Ei6squareIfESF_JPfEEEvT0_iT1_T2_DpNS2_10kernel_argIT3_EE --------------------------
	.section	.nv.info._ZN3cub18CUB_300001_SM_10006detail9transform16transform_kernelINS2_10policy_hubILb1EN4cuda3std3__45tupleIJN6thrust24THRUST_300001_SM_1000_NS6detail15normal_iteratorINSA_10device_ptrIfEEEEEEEE10policy1000Ei6squareIfESF_JPfEEEvT0_iT1_T2_DpNS2_10kernel_argIT3_EE,"",@"SHT_CUDA_INFO"
	.sectionflags	@""
	.align	4


	//----- nvinfo : EIATTR_CUDA_API_VERSION
	.align		4
        /*0000*/ 	.byte	0x04, 0x37
        /*0002*/ 	.short	(.L_440 - .L_439)
.L_439:
        /*0004*/ 	.word	0x00000082


	//----- nvinfo : EIATTR_KPARAM_INFO
	.align		4
.L_440:
        /*0008*/ 	.byte	0x04, 0x17
        /*000a*/ 	.short	(.L_442 - .L_441)
.L_441:
        /*000c*/ 	.word	0x00000000
        /*0010*/ 	.short	0x0004
        /*0012*/ 	.short	0x0018
        /*0014*/ 	.byte	0x00, 0xf0, 0x41, 0x00


	//----- nvinfo : EIATTR_KPARAM_INFO
	.align		4
.L_442:
        /*0018*/ 	.byte	0x04, 0x17
        /*001a*/ 	.short	(.L_444 - .L_443)
.L_443:
        /*001c*/ 	.word	0x00000000
        /*0020*/ 	.short	0x0003
        /*0022*/ 	.short	0x0010
        /*0024*/ 	.byte	0x00, 0xf0, 0x21, 0x00


	//----- nvinfo : EIATTR_KPARAM_INFO
	.align		4
.L_444:
        /*0028*/ 	.byte	0x04, 0x17
        /*002a*/ 	.short	(.L_446 - .L_445)
.L_445:
        /*002c*/ 	.word	0x00000000
        /*0030*/ 	.short	0x0002
        /*0032*/ 	.short	0x0008
        /*0034*/ 	.byte	0x00, 0xf0, 0x05, 0x00


	//----- nvinfo : EIATTR_KPARAM_INFO
	.align		4
.L_446:
        /*0038*/ 	.byte	0x04, 0x17
        /*003a*/ 	.short	(.L_448 - .L_447)
.L_447:
        /*003c*/ 	.word	0x00000000
        /*0040*/ 	.short	0x0001
        /*0042*/ 	.short	0x0004
        /*0044*/ 	.byte	0x00, 0xf0, 0x11, 0x00


	//----- nvinfo : EIATTR_KPARAM_INFO
	.align		4
.L_448:
        /*0048*/ 	.byte	0x04, 0x17
        /*004a*/ 	.short	(.L_450 - .L_449)
.L_449:
        /*004c*/ 	.word	0x00000000
        /*0050*/ 	.short	0x0000
        /*0052*/ 	.short	0x0000
        /*0054*/ 	.byte	0x00, 0xf0, 0x11, 0x00


	//----- nvinfo : EIATTR_SPARSE_MMA_MASK
	.align		4
.L_450:
        /*0058*/ 	.byte	0x03, 0x50
        /*005a*/ 	.short	0x0000


	//----- nvinfo : EIATTR_MAXREG_COUNT
	.align		4
        /*005c*/ 	.byte	0x03, 0x1b
        /*005e*/ 	.short	0x00ff


	//----- nvinfo : EIATTR_MERCURY_ISA_VERSION
	.align		4
        /*0060*/ 	.byte	0x03, 0x5f
        /*0062*/ 	.short	0x0101


	//----- nvinfo : EIATTR_VRC_CTA_INIT_COUNT
	.align		4
        /*0064*/ 	.byte	0x02, 0x4a
	.zero		1
	.zero		1


	//----- nvinfo : EIATTR_EXIT_INSTR_OFFSETS
	.align		4
        /*0068*/ 	.byte	0x04, 0x1c
        /*006a*/ 	.short	(.L_452 - .L_451)


	//   ....[0]....
.L_451:
        /*006c*/ 	.word	0x000001f0


	//   ....[1]....
        /*0070*/ 	.word	0x000006b0


	//   ....[2]....
        /*0074*/ 	.word	0x000008d0


	//   ....[3]....
        /*0078*/ 	.word	0x00000a20


	//   ....[4]....
        /*007c*/ 	.word	0x00000ae0


	//   ....[5]....
        /*0080*/ 	.word	0x00000b00


	//   ....[6]....
        /*0084*/ 	.word	0x00000ea0


	//   ....[7]....
        /*0088*/ 	.word	0x000010d0


	//   ....[8]....
        /*008c*/ 	.word	0x00001210


	//   ....[9]....
        /*0090*/ 	.word	0x00001240


	//   ....[10]....
        /*0094*/ 	.word	0x000012a0


	//----- nvinfo : EIATTR_MAX_THREADS
	.align		4
.L_452:
        /*0098*/ 	.byte	0x04, 0x05
        /*009a*/ 	.short	(.L_454 - .L_453)
.L_453:
        /*009c*/ 	.word	0x00000080
        /*00a0*/ 	.word	0x00000001
        /*00a4*/ 	.word	0x00000001


	//----- nvinfo : EIATTR_CRS_STACK_SIZE
	.align		4
.L_454:
        /*00a8*/ 	.byte	0x04, 0x1e
        /*00aa*/ 	.short	(.L_456 - .L_455)
.L_455:
        /*00ac*/ 	.word	0x00000000


	//----- nvinfo : EIATTR_CBANK_PARAM_SIZE
	.align		4
.L_456:
        /*00b0*/ 	.byte	0x03, 0x19
        /*00b2*/ 	.short	0x0028


	//----- nvinfo : EIATTR_PARAM_CBANK
	.align		4
        /*00b4*/ 	.byte	0x04, 0x0a
        /*00b6*/ 	.short	(.L_458 - .L_457)
	.align		4
.L_457:
        /*00b8*/ 	.word	index@(.nv.constant0._ZN3cub18CUB_300001_SM_10006detail9transform16transform_kernelINS2_10policy_hubILb1EN4cuda3std3__45tupleIJN6thrust24THRUST_300001_SM_1000_NS6detail15normal_iteratorINSA_10device_ptrIfEEEEEEEE10policy1000Ei6squareIfESF_JPfEEEvT0_iT1_T2_DpNS2_10kernel_argIT3_EE)
        /*00bc*/ 	.short	0x0380
        /*00be*/ 	.short	0x0028


	//----- nvinfo : EIATTR_SW_WAR
	.align		4
.L_458:
        /*00c0*/ 	.byte	0x04, 0x36
        /*00c2*/ 	.short	(.L_460 - .L_459)
.L_459:
        /*00c4*/ 	.word	0x00000008
.L_460:


//--------------------- .nv.info._ZN3cub18CUB_300001_SM_10006detail9transform16transform_kernelINS2_10policy_hubILb1EN4cuda3std3__45tupleIJN6thrust24THRUST_300001_SM_1000_NS6detail15normal_iteratorINSA_10device_ptrIfEEEEEEEE10policy1000El6minus5IfESF_JPfEEEvT0_iT1_T2_DpNS2_10kernel_argIT3_EE --------------------------
	.section	.nv.info._ZN3cub18CUB_300001_SM_10006detail9transform16transform_kernelINS2_10policy_hubILb1EN4cuda3std3__45tupleIJN6thrust24THRUST_300001_SM_1000_NS6detail15normal_iteratorINSA_10device_ptrIfEEEEEEEE10policy1000El6minus5IfESF_JPfEEEvT0_iT1_T2_DpNS2_10kernel_argIT3_EE,"",@"SHT_CUDA_INFO"
	.sectionflags	@""
	.align	4


	//----- nvinfo : EIATTR_CUDA_API_VERSION
	.align		4
        /*0000*/ 	.byte	0x04, 0x37
        /*0002*/ 	.short	(.L_462 - .L_461)
.L_461:
        /*0004*/ 	.word	0x00000082


	//----- nvinfo : EIATTR_KPARAM_INFO
	.align		4
.L_462:
        /*0008*/ 	.byte	0x04, 0x17
        /*000a*/ 	.short	(.L_464 - .L_463)
.L_463:
        /*000c*/ 	.word	0x00000000
        /*0010*/ 	.short	0x0004
        /*0012*/ 	.short	0x0018
        /*0014*/ 	.byte	0x00, 0xf0, 0x41, 0x00


	//----- nvinfo : EIATTR_KPARAM_INFO
	.align		4
.L_464:
        /*0018*/ 	.byte	0x04, 0x17
        /*001a*/ 	.short	(.L_466 - .L_465)
.L_465:
        /*001c*/ 	.word	0x00000000
        /*0020*/ 	.short	0x0003
        /*0022*/ 	.short	0x0010
        /*0024*/ 	.byte	0x00, 0xf0, 0x21, 0x00


	//----- nvinfo : EIATTR_KPARAM_INFO
	.align		4
.L_466:
        /*0028*/ 	.byte	0x04, 0x17
        /*002a*/ 	.short	(.L_468 - .L_467)
.L_467:
        /*002c*/ 	.word	0x00000000
        /*0030*/ 	.short	0x0002
        /*0032*/ 	.short	0x000c
        /*0034*/ 	.byte	0x00, 0xf0, 0x05, 0x00


	//----- nvinfo : EIATTR_KPARAM_INFO
	.align		4
.L_468:
        /*0038*/ 	.byte	0x04, 0x17
        /*003a*/ 	.short	(.L_470 - .L_469)
.L_469:
        /*003c*/ 	.word	0x00000000
        /*0040*/ 	.short	0x0001
        /*0042*/ 	.short	0x0008
        /*0044*/ 	.byte	0x00, 0xf0, 0x11, 0x00


	//----- nvinfo : EIATTR_KPARAM_INFO
	.align		4
.L_470:
        /*0048*/ 	.byte	0x04, 0x17
        /*004a*/ 	.short	(.L_472 - .L_471)
.L_471:
        /*004c*/ 	.word	0x00000000
        /*0050*/ 	.short	0x0000
        /*0052*/ 	.short	0x0000
        /*0054*/ 	.byte	0x00, 0xf0, 0x21, 0x00


	//----- nvinfo : EIATTR_SPARSE_MMA_MASK
	.align		4
.L_472:
        /*0058*/ 	.byte	0x03, 0x50
        /*005a*/ 	.short	0x0000


	//----- nvinfo : EIATTR_MAXREG_COUNT
	.align		4
        /*005c*/ 	.byte	0x03, 0x1b
        /*005e*/ 	.short	0x00ff


	//----- nvinfo : EIATTR_MERCURY_ISA_VERSION
	.align		4
        /*0060*/ 	.byte	0x03, 0x5f
        /*0062*/ 	.short	0x0101


	//----- nvinfo : EIATTR_VRC_CTA_INIT_COUNT
	.align		4
        /*0064*/ 	.byte	0x02, 0x4a
	.zero		1
	.zero		1


	//----- nvinfo : EIATTR_EXIT_INSTR_OFFSETS
	.align		4
        /*0068*/ 	.byte	0x04, 0x1c
        /*006a*/ 	.short	(.L_474 - .L_473)


	//   ....[0]....
.L_473:
        /*006c*/ 	.word	0x000002a0


	//   ....[1]....
        /*0070*/ 	.word	0x00000a30


	//   ....[2]....
        /*0074*/ 	.word	0x00000c60


	//   ....[3]....
        /*0078*/ 	.word	0x00000da0


	//   ....[4]....
        /*007c*/ 	.word	0x00000dd0


	//   ....[5]....
        /*0080*/ 	.word	0x00000e30


	//   ....[6]....
        /*0084*/ 	.word	0x00000e50


	//   ....[7]....
        /*0088*/ 	.word	0x00001310


	//   ....[8]....
        /*008c*/ 	.word	0x00001520


	//   ....[9]....
        /*0090*/ 	.word	0x00001670


	//   ....[10]....
        /*0094*/ 	.word	0x00001710


	//----- nvinfo : EIATTR_MAX_THREADS
	.align		4
.L_474:
        /*0098*/ 	.byte	0x04, 0x05
        /*009a*/ 	.short	(.L_476 - .L_475)
.L_475:
        /*009c*/ 	.word	0x00000080
        /*00a0*/ 	.word	0x00000001
        /*00a4*/ 	.word	0x00000001


	//----- nvinfo : EIATTR_CRS_STACK_SIZE
	.align		4
.L_476:
        /*00a8*/ 	.byte	0x04, 0x1e
        /*00aa*/ 	.short	(.L_478 - .L_477)
.L_477:
        /*00ac*/ 	.word	0x00000000


	//----- nvinfo : EIATTR_CBANK_PARAM_SIZE
	.align		4
.L_478:
        /*00b0*/ 	.byte	0x03, 0x19
        /*00b2*/ 	.short	0x0028


	//----- nvinfo : EIATTR_PARAM_CBANK
	.align		4
        /*00b4*/ 	.byte	0x04, 0x0a
        /*00b6*/ 	.short	(.L_480 - .L_479)
	.align		4
.L_479:
        /*00b8*/ 	.word	index@(.nv.constant0._ZN3cub18CUB_300001_SM_10006detail9transform16transform_kernelINS2_10policy_hubILb1EN4cuda3std3__45tupleIJN6thrust24THRUST_300001_SM_1000_NS6detail15normal_iteratorINSA_10device_ptrIfEEEEEEEE10policy1000El6minus5IfESF_JPfEEEvT0_iT1_T2_DpNS2_10kernel_argIT3_EE)
        /*00bc*/ 	.short	0x0380
        /*00be*/ 	.short	0x0028


	//----- nvinfo : EIATTR_SW_WAR
	.align		4
.L_480:
        /*00c0*/ 	.byte	0x04, 0x36
        /*00c2*/ 	.short	(.L_482 - .L_481)
.L_481:
        /*00c4*/ 	.word	0x00000008
.L_482:


//--------------------- .nv.info._ZN3cub18CUB_300001_SM_10006detail9transform16transform_kernelINS2_10policy_hubILb1EN4cuda3std3__45tupleIJN6thrust24THRUST_300001_SM_1000_NS6detail15normal_iteratorINSA_10device_ptrIfEEEEEEEE10policy1000Ei6minus5IfESF_JPfEEEvT0_iT1_T2_DpNS2_10kernel_argIT3_EE --------------------------
	.section	.nv.info._ZN3cub18CUB_300001_SM_10006detail9transform16transform_kernelINS2_10policy_hubILb1EN4cuda3std3__45tupleIJN6thrust24THRUST_300001_SM_1000_NS6detail15normal_iteratorINSA_10device_ptrIfEEEEEEEE10policy1000Ei6minus5IfESF_JPfEEEvT0_iT1_T2_DpNS2_10kernel_argIT3_EE,"",@"SHT_CUDA_INFO"
	.sectionflags	@""
	.align	4


	//----- nvinfo : EIATTR_CUDA_API_VERSION
	.align		4
        /*0000*/ 	.byte	0x04, 0x37
        /*0002*/ 	.short	(.L_484 - .L_483)
.L_483:
        /*0004*/ 	.word	0x00000082


	//----- nvinfo : EIATTR_KPARAM_INFO
	.align		4
.L_484:
        /*0008*/ 	.byte	0x04, 0x17
        /*000a*/ 	.short	(.L_486 - .L_485)
.L_485:
        /*000c*/ 	.word	0x00000000
        /*0010*/ 	.short	0x0004
        /*0012*/ 	.short	0x0018
        /*0014*/ 	.byte	0x00, 0xf0, 0x41, 0x00


	//----- nvinfo : EIATTR_KPARAM_INFO
	.align		4
.L_486:
        /*0018*/ 	.byte	0x04, 0x17
        /*001a*/ 	.short	(.L_488 - .L_487)
.L_487:
        /*001c*/ 	.word	0x00000000
        /*0020*/ 	.short	0x0003
        /*0022*/ 	.short	0x0010
        /*0024*/ 	.byte	0x00, 0xf0, 0x21, 0x00


	//----- nvinfo : EIATTR_KPARAM_INFO
	.align		4
.L_488:
        /*0028*/ 	.byte	0x04, 0x17
        /*002a*/ 	.short	(.L_490 - .L_489)
.L_489:
        /*002c*/ 	.word	0x00000000
        /*0030*/ 	.short	0x0002
        /*0032*/ 	.short	0x0008
        /*0034*/ 	.byte	0x00, 0xf0, 0x05, 0x00


	//----- nvinfo : EIATTR_KPARAM_INFO
	.align		4
.L_490:
        /*0038*/ 	.byte	0x04, 0x17
        /*003a*/ 	.short	(.L_492 - .L_491)
.L_491:
        /*003c*/ 	.word	0x00000000
        /*0040*/ 	.short	0x0001
        /*0042*/ 	.short	0x0004
        /*0044*/ 	.byte	0x00, 0xf0, 0x11, 0x00


	//----- nvinfo : EIATTR_KPARAM_INFO
	.align		4
.L_492:
        /*0048*/ 	.byte	0x04, 0x17
        /*004a*/ 	.short	(.L_494 - .L_493)
.L_493:
        /*004c*/ 	.word	0x00000000
        /*0050*/ 	.short	0x0000
        /*0052*/ 	.short	0x0000
        /*0054*/ 	.byte	0x00, 0xf0, 0x11, 0x00


	//----- nvinfo : EIATTR_SPARSE_MMA_MASK
	.align		4
.L_494:
        /*0058*/ 	.byte	0x03, 0x50
        /*005a*/ 	.short	0x0000


	//----- nvinfo : EIATTR_MAXREG_COUNT
	.align		4
        /*005c*/ 	.byte	0x03, 0x1b
        /*005e*/ 	.short	0x00ff


	//----- nvinfo : EIATTR_MERCURY_ISA_VERSION
	.align		4
        /*0060*/ 	.byte	0x03, 0x5f
        /*0062*/ 	.short	0x0101


	//----- nvinfo : EIATTR_VRC_CTA_INIT_COUNT
	.align		4
        /*0064*/ 	.byte	0x02, 0x4a
	.zero		1
	.zero		1


	//----- nvinfo : EIATTR_EXIT_INSTR_OFFSETS
	.align		4
        /*0068*/ 	.byte	0x04, 0x1c
        /*006a*/ 	.short	(.L_496 - .L_495)


	//   ....[0]....
.L_495:
        /*006c*/ 	.word	0x000001f0


	//   ....[1]....
        /*0070*/ 	.word	0x000006b0


	//   ....[2]....
        /*0074*/ 	.word	0x000008d0


	//   ....[3]....
        /*0078*/ 	.word	0x00000a20


	//   ....[4]....
        /*007c*/ 	.word	0x00000ae0


	//   ....[5]....
        /*0080*/ 	.word	0x00000b00


	//   ....[6]....
        /*0084*/ 	.word	0x00000ea0


	//   ....[7]....
        /*0088*/ 	.word	0x000010d0


	//   ....[8]....
        /*008c*/ 	.word	0x00001210


	//   ....[9]....
        /*0090*/ 	.word	0x00001240


	//   ....[10]....
        /*0094*/ 	.word	0x000012a0


	//----- nvinfo : EIATTR_MAX_THREADS
	.align		4
.L_496:
        /*0098*/ 	.byte	0x04, 0x05
        /*009a*/ 	.short	(.L_498 - .L_497)
.L_497:
        /*009c*/ 	.word	0x00000080
        /*00a0*/ 	.word	0x00000001
        /*00a4*/ 	.word	0x00000001


	//----- nvinfo : EIATTR_CRS_STACK_SIZE
	.align		4
.L_498:
        /*00a8*/ 	.byte	0x04, 0x1e
        /*00aa*/ 	.short	(.L_500 - .L_499)
.L_499:
        /*00ac*/ 	.word	0x00000000


	//----- nvinfo : EIATTR_CBANK_PARAM_SIZE
	.align		4
.L_500:
        /*00b0*/ 	.byte	0x03, 0x19
        /*00b2*/ 	.short	0x0028


	//----- nvinfo : EIATTR_PARAM_CBANK
	.align		4
        /*00b4*/ 	.byte	0x04, 0x0a
        /*00b6*/ 	.short	(.L_502 - .L_501)
	.align		4
.L_501:
        /*00b8*/ 	.word	index@(.nv.constant0._ZN3cub18CUB_300001_SM_10006detail9transform16transform_kernelINS2_10policy_hubILb1EN4cuda3std3__45tupleIJN6thrust24THRUST_300001_SM_1000_NS6detail15normal_iteratorINSA_10device_ptrIfEEEEEEEE10policy1000Ei6minus5IfESF_JPfEEEvT0_iT1_T2_DpNS2_10kernel_argIT3_EE)
        /*00bc*/ 	.short	0x0380
        /*00be*/ 	.short	0x0028


	//----- nvinfo : EIATTR_SW_WAR
	.align		4
.L_502:
        /*00c0*/ 	.byte	0x04, 0x36
        /*00c2*/ 	.short	(.L_504 - .L_503)
.L_503:
        /*00c4*/ 	.word	0x00000008
.L_504:


//--------------------- .nv.info._ZN3cub18CUB_300001_SM_10006detail8for_each13static_kernelINS2_12policy_hub_t12policy_500_tElN6thrust24THRUST_300001_SM_1000_NS8cuda_cub6__fill7functorINS7_6detail15normal_iteratorINS7_10device_ptrIfEEEEdEEEEvT0_T1_ --------------------------
	.section	.nv.info._ZN3cub18CUB_300001_SM_10006detail8for_each13static_kernelINS2_12policy_hub_t12policy_500_tElN6thrust24THRUST_300001_SM_1000_NS8cuda_cub6__fill7functorINS7_6detail15normal_iteratorINS7_10device_ptrIfEEEEdEEEEvT0_T1_,"",@"SHT_CUDA_INFO"
	.sectionflags	@""
	.align	4


	//----- nvinfo : EIATTR_CUDA_API_VERSION
	.align		4
        /*0000*/ 	.byte	0x04, 0x37
        /*0002*/ 	.short	(.L_506 - .L_505)
.L_505:
        /*0004*/ 	.word	0x00000082


	//----- nvinfo : EIATTR_KPARAM_INFO
	.align		4
.L_506:
        /*0008*/ 	.byte	0x04, 0x17
        /*000a*/ 	.short	(.L_508 - .L_507)
.L_507:
        /*000c*/ 	.word	0x00000000
        /*0010*/ 	.short	0x0001
        /*0012*/ 	.short	0x0008
        /*0014*/ 	.byte	0x00, 0xf0, 0x41, 0x00


	//----- nvinfo : EIATTR_KPARAM_INFO
	.align		4
.L_508:
        /*0018*/ 	.byte	0x04, 0x17
        /*001a*/ 	.short	(.L_510 - .L_509)
.L_509:
        /*001c*/ 	.word	0x00000000
        /*0020*/ 	.short	0x0000
        /*0022*/ 	.short	0x0000
        /*0024*/ 	.byte	0x00, 0xf0, 0x21, 0x00


	//----- nvinfo : EIATTR_SPARSE_MMA_MASK
	.align		4
.L_510:
        /*0028*/ 	.byte	0x03, 0x50
        /*002a*/ 	.short	0x0000


	//----- nvinfo : EIATTR_MAXREG_COUNT
	.align		4
        /*002c*/ 	.byte	0x03, 0x1b
        /*002e*/ 	.short	0x00ff


	//----- nvinfo : EIATTR_MERCURY_ISA_VERSION
	.align		4
        /*0030*/ 	.byte	0x03, 0x5f
        /*0032*/ 	.short	0x0101


	//----- nvinfo : EIATTR_VRC_CTA_INIT_COUNT
	.align		4
        /*0034*/ 	.byte	0x02, 0x4a
	.zero		1
	.zero		1


	//----- nvinfo : EIATTR_EXIT_INSTR_OFFSETS
	.align		4
        /*0038*/ 	.byte	0x04, 0x1c
        /*003a*/ 	.short	(.L_512 - .L_511)


	//   ....[0]....
.L_511:
        /*003c*/ 	.word	0x00000140


	//   ....[1]....
        /*0040*/ 	.word	0x00000260


	//   ....[2]....
        /*0044*/ 	.word	0x00000280


	//----- nvinfo : EIATTR_MAX_THREADS
	.align		4
.L_512:
        /*0048*/ 	.byte	0x04, 0x05
        /*004a*/ 	.short	(.L_514 - .L_513)
.L_513:
        /*004c*/ 	.word	0x00000100
        /*0050*/ 	.word	0x00000001
        /*0054*/ 	.word	0x00000001


	//----- nvinfo : EIATTR_CBANK_PARAM_SIZE
	.align		4
.L_514:
        /*0058*/ 	.byte	0x03, 0x19
        /*005a*/ 	.short	0x0018


	//----- nvinfo : EIATTR_PARAM_CBANK
	.align		4
        /*005c*/ 	.byte	0x04, 0x0a
        /*005e*/ 	.short	(.L_516 - .L_515)
	.align		4
.L_515:
        /*0060*/ 	.word	index@(.nv.constant0._ZN3cub18CUB_300001_SM_10006detail8for_each13static_kernelINS2_12policy_hub_t12policy_500_tElN6thrust24THRUST_300001_SM_1000_NS8cuda_cub6__fill7functorINS7_6detail15normal_iteratorINS7_10device_ptrIfEEEEdEEEEvT0_T1_)
        /*0064*/ 	.short	0x0380
        /*0066*/ 	.short	0x0018


	//----- nvinfo : EIATTR_SW_WAR
	.align		4
.L_516:
        /*0068*/ 	.byte	0x04, 0x36
        /*006a*/ 	.short	(.L_518 - .L_517)
.L_517:
        /*006c*/ 	.word	0x00000008
.L_518:


//--------------------- .nv.info._ZN3cub18CUB_300001_SM_10006detail8for_each13static_kernelINS2_12policy_hub_t12policy_500_tEmN6thrust24THRUST_300001_SM_1000_NS8cuda_cub20__uninitialized_fill7functorINS7_10device_ptrIfEEfEEEEvT0_T1_ --------------------------
	.section	.nv.info._ZN3cub18CUB_300001_SM_10006detail8for_each13static_kernelINS2_12policy_hub_t12policy_500_tEmN6thrust24THRUST_300001_SM_1000_NS8cuda_cub20__uninitialized_fill7functorINS7_10device_ptrIfEEfEEEEvT0_T1_,"",@"SHT_CUDA_INFO"
	.sectionflags	@""
	.align	4


	//----- nvinfo : EIATTR_CUDA_API_VERSION
	.align		4
        /*0000*/ 	.byte	0x04, 0x37
        /*0002*/ 	.short	(.L_520 - .L_519)
.L_519:
        /*0004*/ 	.word	0x00000082


	//----- nvinfo : EIATTR_KPARAM_INFO
	.align		4
.L_520:
        /*0008*/ 	.byte	0x04, 0x17
        /*000a*/ 	.short	(.L_522 - .L_521)
.L_521:
        /*000c*/ 	.word	0x00000000
        /*0010*/ 	.short	0x0001
        /*0012*/ 	.short	0x0008
        /*0014*/ 	.byte	0x00, 0xf0, 0x41, 0x00


	//----- nvinfo : EIATTR_KPARAM_INFO
	.align		4
.L_522:
        /*0018*/ 	.byte	0x04, 0x17
        /*001a*/ 	.short	(.L_524 - .L_523)
.L_523:
        /*001c*/ 	.word	0x00000000
        /*0020*/ 	.short	0x0000
        /*0022*/ 	.short	0x0000
        /*0024*/ 	.byte	0x00, 0xf0, 0x21, 0x00


	//----- nvinfo : EIATTR_SPARSE_MMA_MASK
	.align		4
.L_524:
        /*0028*/ 	.byte	0x03, 0x50
        /*002a*/ 	.short	0x0000


	//----- nvinfo : EIATTR_MAXREG_COUNT
	.align		4
        /*002c*/ 	.byte	0x03, 0x1b
        /*002e*/ 	.short	0x00ff


	//----- nvinfo : EIATTR_MERCURY_ISA_VERSION
	.align		4
        /*0030*/ 	.byte	0x03, 0x5f
        /*0032*/ 	.short	0x0101


	//----- nvinfo : EIATTR_VRC_CTA_INIT_COUNT
	.align		4
        /*0034*/ 	.byte	0x02, 0x4a
	.zero		1
	.zero		1


	//----- nvinfo : EIATTR_EXIT_INSTR_OFFSETS
	.align		4
        /*0038*/ 	.byte	0x04, 0x1c
        /*003a*/ 	.short	(.L_526 - .L_525)


	//   ....[0]....
.L_525:
        /*003c*/ 	.word	0x00000130


	//   ....[1]....
        /*0040*/ 	.word	0x00000230


	//   ....[2]....
        /*0044*/ 	.word	0x00000260


	//----- nvinfo : EIATTR_MAX_THREADS
	.align		4
.L_526:
        /*0048*/ 	.byte	0x04, 0x05
        /*004a*/ 	.short	(.L_528 - .L_527)
.L_527:
        /*004c*/ 	.word	0x00000100
        /*0050*/ 	.word	0x00000001
        /*0054*/ 	.word	0x00000001


	//----- nvinfo : EIATTR_CBANK_PARAM_SIZE
	.align		4
.L_528:
        /*0058*/ 	.byte	0x03, 0x19
        /*005a*/ 	.short	0x0018


	//----- nvinfo : EIATTR_PARAM_CBANK
	.align		4
        /*005c*/ 	.byte	0x04, 0x0a
        /*005e*/ 	.short	(.L_530 - .L_529)
	.align		4
.L_529:
        /*0060*/ 	.word	index@(.nv.constant0._ZN3cub18CUB_300001_SM_10006detail8for_each13static_kernelINS2_12policy_hub_t12policy_500_tEmN6thrust24THRUST_300001_SM_1000_NS8cuda_cub20__uninitialized_fill7functorINS7_10device_ptrIfEEfEEEEvT0_T1_)
        /*0064*/ 	.short	0x0380
        /*0066*/ 	.short	0x0018


	//----- nvinfo : EIATTR_SW_WAR
	.align		4
.L_530:
        /*0068*/ 	.byte	0x04, 0x36
        /*006a*/ 	.short	(.L_532 - .L_531)
.L_531:
        /*006c*/ 	.word	0x00000008
.L_532:


//--------------------- .nv.info._ZN3cub18CUB_300001_SM_10006detail11EmptyKernelIvEEvv --------------------------
	.section	.nv.info._ZN3cub18CUB_300001_SM_10006detail11EmptyKernelIvEEvv,"",@"SHT_CUDA_INFO"
	.sectionflags	@""
	.align	4


	//----- nvinfo : EIATTR_CUDA_API_VERSION
	.align		4
        /*0000*/ 	.byte	0x04, 0x37
        /*0002*/ 	.short	(.L_534 - .L_533)
.L_533:
        /*0004*/ 	.word	0x00000082


	//----- nvinfo : EIATTR_SPARSE_MMA_MASK
	.align		4
.L_534:
        /*0008*/ 	.byte	0x03, 0x50
        /*000a*/ 	.short	0x0000


	//----- nvinfo : EIATTR_MAXREG_COUNT
	.align		4
        /*000c*/ 	.byte	0x03, 0x1b
        /*000e*/ 	.short	0x00ff


	//----- nvinfo : EIATTR_MERCURY_ISA_VERSION
	.align		4
        /*0010*/ 	.byte	0x03, 0x5f
        /*0012*/ 	.short	0x0101


	//----- nvinfo : EIATTR_VRC_CTA_INIT_COUNT
	.align		4
        /*0014*/ 	.byte	0x02, 0x4a
	.zero		1
	.zero		1


	//----- nvinfo : EIATTR_EXIT_INSTR_OFFSETS
	.align		4
        /*0018*/ 	.byte	0x04, 0x1c
        /*001a*/ 	.short	(.L_536 - .L_535)


	//   ....[0]....
.L_535:
        /*001c*/ 	.word	0x00000010


	//----- nvinfo : EIATTR_SW_WAR
	.align		4
.L_536:
        /*0020*/ 	.byte	0x04, 0x36
        /*0022*/ 	.short	(.L_538 - .L_537)
.L_537:
        /*0024*/ 	.word	0x00000008
.L_538:


//--------------------- .nv.info._ZN6thrust24THRUST_300001_SM_1000_NS8cuda_cub4core6detail13_kernel_agentINS1_8__reduce11ReduceAgentIPN4cuda3std3__45tupleIJflEEESC_SB_lNS1_9__extrema9arg_min_fIflNS9_4lessIfEEEEEEJSC_SC_iSH_EEEvDpT0_ --------------------------
	.section	.nv.info._ZN6thrust24THRUST_300001_SM_1000_NS8cuda_cub4core6detail13_kernel_agentINS1_8__reduce11ReduceAgentIPN4cuda3std3__45tupleIJflEEESC_SB_lNS1_9__extrema9arg_min_fIflNS9_4lessIfEEEEEEJSC_SC_iSH_EEEvDpT0_,"",@"SHT_CUDA_INFO"
	.sectionflags	@""
	.align	4


	//----- nvinfo : EIATTR_CUDA_API_VERSION
	.align		4
        /*0000*/ 	.byte	0x04, 0x37
        /*0002*/ 	.short	(.L_540 - .L_539)
.L_539:
        /*0004*/ 	.word	0x00000082


	//----- nvinfo : EIATTR_KPARAM_INFO
	.align		4
.L_540:
        /*0008*/ 	.byte	0x04, 0x17
        /*000a*/ 	.short	(.L_542 - .L_541)
.L_541:
        /*000c*/ 	.word	0x00000000
        /*0010*/ 	.short	0x0003
        /*0012*/ 	.short	0x0014
        /*0014*/ 	.byte	0x00, 0xf0, 0x05, 0x00


	//----- nvinfo : EIATTR_KPARAM_INFO
	.align		4
.L_542:
        /*0018*/ 	.byte	0x04, 0x17
        /*001a*/ 	.short	(.L_544 - .L_543)
.L_543:
        /*001c*/ 	.word	0x00000000
        /*0020*/ 	.short	0x0002
        /*0022*/ 	.short	0x0010
        /*0024*/ 	.byte	0x00, 0xf0, 0x11, 0x00


	//----- nvinfo : EIATTR_KPARAM_INFO
	.align		4
.L_544:
        /*0028*/ 	.byte	0x04, 0x17
        /*002a*/ 	.short	(.L_546 - .L_545)
.L_545:
        /*002c*/ 	.word	0x00000000
        /*0030*/ 	.short	0x0001
        /*0032*/ 	.short	0x0008
        /*0034*/ 	.byte	0x00, 0xf5, 0x21, 0x00


	//----- nvinfo : EIATTR_KPARAM_INFO
	.align		4
.L_546:
        /*0038*/ 	.byte	0x04, 0x17
        /*003a*/ 	.short	(.L_548 - .L_547)
.L_547:
        /*003c*/ 	.word	0x00000000
        /*0040*/ 	.short	0x0000
        /*0042*/ 	.short	0x0000
        /*0044*/ 	.byte	0x00, 0xf5, 0x21, 0x00


	//----- nvinfo : EIATTR_SPARSE_MMA_MASK
	.align		4
.L_548:
        /*0048*/ 	.byte	0x03, 0x50
        /*004a*/ 	.short	0x0000


	//----- nvinfo : EIATTR_MAXREG_COUNT
	.align		4
        /*004c*/ 	.byte	0x03, 0x1b
        /*004e*/ 	.short	0x00ff


	//----- nvinfo : EIATTR_NUM_BARRIERS
	.align		4
        /*0050*/ 	.byte	0x02, 0x4c
        /*0052*/ 	.byte	0x01
	.zero		1


	//----- nvinfo : EIATTR_MERCURY_ISA_VERSION
	.align		4
        /*0054*/ 	.byte	0x03, 0x5f
        /*0056*/ 	.short	0x0101


	//----- nvinfo : EIATTR_COOP_GROUP_MASK_REGIDS
	.align		4
        /*0058*/ 	.byte	0x04, 0x29
        /*005a*/ 	.short	(.L_550 - .L_549)


	//   ....[0]....
.L_549:
        /*005c*/ 	.word	0xffffffff


	//   ....[1]....
        /*0060*/ 	.word	0xffffffff


	//   ....[2]....
        /*0064*/ 	.word	0xffffffff


	//   ....[3]....
        /*0068*/ 	.word	0xffffffff


	//   ....[4]....
        /*006c*/ 	.word	0xffffffff


	//   ....[5]....
        /*0070*/ 	.word	0xffffffff


	//   ....[6]....
        /*0074*/ 	.word	0xffffffff


	//   ....[7]....
        /*0078*/ 	.word	0xffffffff


	//   ....[8]....
        /*007c*/ 	.word	0xffffffff


	//   ....[9]....
        /*0080*/ 	.word	0xffffffff


	//   ....[10]....
        /*0084*/ 	.word	0xffffffff


	//   ....[11]....
        /*0088*/ 	.word	0xffffffff


	//   ....[12]....
        /*008c*/ 	.word	0xffffffff


	//   ....[13]....
        /*0090*/ 	.word	0xffffffff


	//   ....[14]....
        /*0094*/ 	.word	0xffffffff


	//   ....[15]....
        /*0098*/ 	.word	0xffffffff


	//   ....[16]....
        /*009c*/ 	.word	0xffffffff


	//   ....[17]....
        /*00a0*/ 	.word	0xffffffff


	//   ....[18]....
        /*00a4*/ 	.word	0xffffffff


	//   ....[19]....
        /*00a8*/ 	.word	0xffffffff


	//   ....[20]....
        /*00ac*/ 	.word	0xffffffff


	//   ....[21]....
        /*00b0*/ 	.word	0xffffffff


	//   ....[22]....
        /*00b4*/ 	.word	0xffffffff


	//   ....[23]....
        /*00b8*/ 	.word	0xffffffff


	//   ....[24]....
        /*00bc*/ 	.word	0xffffffff


	//   ....[25]....
        /*00c0*/ 	.word	0xffffffff


	//   ....[26]....
        /*00c4*/ 	.word	0xffffffff


	//   ....[27]....
        /*00c8*/ 	.word	0xffffffff


	//   ....[28]....
        /*00cc*/ 	.word	0xffffffff


	//   ....[29]....
        /*00d0*/ 	.word	0xffffffff


	//   ....[30]....
        /*00d4*/ 	.word	0xffffffff


	//   ....[31]....
        /*00d8*/ 	.word	0xffffffff


	//   ....[32]....
        /*00dc*/ 	.word	0xffffffff


	//   ....[33]....
        /*00e0*/ 	.word	0xffffffff


	//   ....[34]....
        /*00e4*/ 	.word	0xffffffff


	//   ....[35]....
        /*00e8*/ 	.word	0xffffffff


	//   ....[36]....
        /*00ec*/ 	.word	0xffffffff


	//   ....[37]....
        /*00f0*/ 	.word	0xffffffff


	//   ....[38]....
        /*00f4*/ 	.word	0xffffffff


	//   ....[39]....
        /*00f8*/ 	.word	0xffffffff


	//   ....[40]....
        /*00fc*/ 	.word	0xffffffff


	//   ....[41]....
        /*0100*/ 	.word	0xffffffff


	//   ....[42]....
        /*0104*/ 	.word	0xffffffff


	//   ....[43]....
        /*0108*/ 	.word	0xffffffff


	//   ....[44]....
        /*010c*/ 	.word	0xffffffff


	//----- nvinfo : EIATTR_COOP_GROUP_INSTR_OFFSETS
	.align		4
.L_550:
        /*0110*/ 	.byte	0x04, 0x28
        /*0112*/ 	.short	(.L_552 - .L_551)


	//   ....[0]....
.L_551:
        /*0114*/ 	.word	0x00000a00


	//   ....[1]....
        /*0118*/ 	.word	0x00000a30


	//   ....[2]....
        /*011c*/ 	.word	0x00000a40


	//   ....[3]....
        /*0120*/ 	.word	0x00000b40


	//   ....[4]....
        /*0124*/ 	.word	0x00000b70


	//   ....[5]....
        /*0128*/ 	.word	0x00000ba0


	//   ....[6]....
        /*012c*/ 	.word	0x00000ca0


	//   ....[7]....
        /*0130*/ 	.word	0x00000cd0


	//   ....[8]....
        /*0134*/ 	.word	0x00000d00


	//   ....[9]....
        /*0138*/ 	.word	0x00000e00


	//   ....[10]....
        /*013c*/ 	.word	0x00000e30


	//   ....[11]....
        /*0140*/ 	.word	0x00000e60


	//   ....[12]....
        /*0144*/ 	.word	0x00000f60


	//   ....[13]....
        /*0148*/ 	.word	0x00000fa0


	//   ....[14]....
        /*014c*/ 	.word	0x00000fd0


	//   ....[15]....
        /*0150*/ 	.word	0x00001b70


	//   ....[16]....
        /*0154*/ 	.word	0x00001b80


	//   ....[17]....
        /*0158*/ 	.word	0x00001b90


	//   ....[18]....
        /*015c*/ 	.word	0x00001c90


	//   ....[19]....
        /*0160*/ 	.word	0x00001cd0


	//   ....[20]....
        /*0164*/ 	.word	0x00001cf0


	//   ....[21]....
        /*0168*/ 	.word	0x00001e00


	//   ....[22]....
        /*016c*/ 	.word	0x00001e40


	//   ....[23]....
        /*0170*/ 	.word	0x00001e60


	//   ....[24]....
        /*0174*/ 	.word	0x00001f70


	//   ....[25]....
        /*0178*/ 	.word	0x00001fb0


	//   ....[26]....
        /*017c*/ 	.word	0x00001fe0


	//   ....[27]....
        /*0180*/ 	.word	0x000020e0


	//   ....[28]....
        /*0184*/ 	.word	0x00002120


	//   ....[29]....
        /*0188*/ 	.word	0x00002150


	//   ....[30]....
        /*018c*/ 	.word	0x00005430


	//   ....[31]....
        /*0190*/ 	.word	0x00005460


	//   ....[32]....
        /*0194*/ 	.word	0x00005470


	//   ....[33]....
        /*0198*/ 	.word	0x00005570


	//   ....[34]....
        /*019c*/ 	.word	0x000055a0


	//   ....[35]....
        /*01a0*/ 	.word	0x000055d0


	//   ....[36]....
        /*01a4*/ 	.word	0x000056d0


	//   ....[37]....
        /*01a8*/ 	.word	0x00005700


	//   ....[38]....
        /*01ac*/ 	.word	0x00005730


	//   ....[39]....
        /*01b0*/ 	.word	0x00005830


	//   ....[40]....
        /*01b4*/ 	.word	0x00005860


	//   ....[41]....
        /*01b8*/ 	.word	0x00005890


	//   ....[42]....
        /*01bc*/ 	.word	0x00005990


	//   ....[43]....
        /*01c0*/ 	.word	0x000059d0


	//   ....[44]....
        /*01c4*/ 	.word	0x00005a00


	//----- nvinfo : EIATTR_VRC_CTA_INIT_COUNT
	.align		4
.L_552:
        /*01c8*/ 	.byte	0x02, 0x4a
	.zero		1
	.zero		1


	//----- nvinfo : EIATTR_EXIT_INSTR_OFFSETS
	.align		4
        /*01cc*/ 	.byte	0x04, 0x1c
        /*01ce*/ 	.short	(.L_554 - .L_553)


	//   ....[0]....
.L_553:
        /*01d0*/ 	.word	0x00000030


	//   ....[1]....
        /*01d4*/ 	.word	0x000064e0


	//   ....[2]....
        /*01d8*/ 	.word	0x00006540


	//----- nvinfo : EIATTR_MAX_THREADS
	.align		4
.L_554:
        /*01dc*/ 	.byte	0x04, 0x05
        /*01de*/ 	.short	(.L_556 - .L_555)
.L_555:
        /*01e0*/ 	.word	0x00000100
        /*01e4*/ 	.word	0x00000001
        /*01e8*/ 	.word	0x00000001


	//----- nvinfo : EIATTR_CRS_STACK_SIZE
	.align		4
.L_556:
        /*01ec*/ 	.byte	0x04, 0x1e
        /*01ee*/ 	.short	(.L_558 - .L_557)
.L_557:
        /*01f0*/ 	.word	0x00000000


	//----- nvinfo : EIATTR_CBANK_PARAM_SIZE
	.align		4
.L_558:
        /*01f4*/ 	.byte	0x03, 0x19
        /*01f6*/ 	.short	0x0015


	//----- nvinfo : EIATTR_PARAM_CBANK
	.align		4
        /*01f8*/ 	.byte	0x04, 0x0a
        /*01fa*/ 	.short	(.L_560 - .L_559)
	.align		4
.L_559:
        /*01fc*/ 	.word	index@(.nv.constant0._ZN6thrust24THRUST_300001_SM_1000_NS8cuda_cub4core6detail13_kernel_agentINS1_8__reduce11ReduceAgentIPN4cuda3std3__45tupleIJflEEESC_SB_lNS1_9__extrema9arg_min_fIflNS9_4lessIfEEEEEEJSC_SC_iSH_EEEvDpT0_)
        /*0200*/ 	.short	0x0380
        /*0202*/ 	.short	0x0015


	//----- nvinfo : EIATTR_SW_WAR
	.align		4
.L_560:
        /*0204*/ 	.byte	0x04, 0x36
        /*0206*/ 	.short	(.L_562 - .L_561)
.L_561:
        /*0208*/ 	.word	0x00000008
.L_562:


//--------------------- .nv.info._ZN6thrust24THRUST_300001_SM_1000_NS8cuda_cub4core6detail13_kernel_agentINS1_8__reduce10DrainAgentIlEEJN3cub18CUB_300001_SM_10009GridQueueIyEElEEEvDpT0_ --------------------------
	.section	.nv.info._ZN6thrust24THRUST_300001_SM_1000_NS8cuda_cub4core6detail13_kernel_agentINS1_8__reduce10DrainAgentIlEEJN3cub18CUB_300001_SM_10009GridQueueIyEElEEEvDpT0_,"",@"SHT_CUDA_INFO"
	.sectionflags	@""
	.align	4


	//----- nvinfo : EIATTR_CUDA_API_VERSION
	.align		4
        /*0000*/ 	.byte	0x04, 0x37
        /*0002*/ 	.short	(.L_564 - .L_563)
.L_563:
        /*0004*/ 	.word	0x00000082


	//----- nvinfo : EIATTR_KPARAM_INFO
	.align		4
.L_564:
        /*0008*/ 	.byte	0x04, 0x17
        /*000a*/ 	.short	(.L_566 - .L_565)
.L_565:
        /*000c*/ 	.word	0x00000000
        /*0010*/ 	.short	0x0001
        /*0012*/ 	.short	0x0008
        /*0014*/ 	.byte	0x00, 0xf0, 0x21, 0x00


	//----- nvinfo : EIATTR_KPARAM_INFO
	.align		4
.L_566:
        /*0018*/ 	.byte	0x04, 0x17
        /*001a*/ 	.short	(.L_568 - .L_567)
.L_567:
        /*001c*/ 	.word	0x00000000
        /*0020*/ 	.short	0x0000
        /*0022*/ 	.short	0x0000
        /*0024*/ 	.byte	0x00, 0xf0, 0x21, 0x00


	//----- nvinfo : EIATTR_SPARSE_MMA_MASK
	.align		4
.L_568:
        /*0028*/ 	.byte	0x03, 0x50
        /*002a*/ 	.short	0x0000


	//----- nvinfo : EIATTR_MAXREG_COUNT
	.align		4
        /*002c*/ 	.byte	0x03, 0x1b
        /*002e*/ 	.short	0x00ff


	//----- nvinfo : EIATTR_MERCURY_ISA_VERSION
	.align		4
        /*0030*/ 	.byte	0x03, 0x5f
        /*0032*/ 	.short	0x0101


	//----- nvinfo : EIATTR_VRC_CTA_INIT_COUNT
	.align		4
        /*0034*/ 	.byte	0x02, 0x4a
	.zero		1
	.zero		1


	//----- nvinfo : EIATTR_EXIT_INSTR_OFFSETS
	.align		4
        /*0038*/ 	.byte	0x04, 0x1c
        /*003a*/ 	.short	(.L_570 - .L_569)


	//   ....[0]....
.L_569:
        /*003c*/ 	.word	0x00000060


	//----- nvinfo : EIATTR_MAX_THREADS
	.align		4
.L_570:
        /*0040*/ 	.byte	0x04, 0x05
        /*0042*/ 	.short	(.L_572 - .L_571)
.L_571:
        /*0044*/ 	.word	0x00000001
        /*0048*/ 	.word	0x00000001
        /*004c*/ 	.word	0x00000001


	//----- nvinfo : EIATTR_CBANK_PARAM_SIZE
	.align		4
.L_572:
        /*0050*/ 	.byte	0x03, 0x19
        /*0052*/ 	.short	0x0010


	//----- nvinfo : EIATTR_PARAM_CBANK
	.align		4
        /*0054*/ 	.byte	0x04, 0x0a
        /*0056*/ 	.short	(.L_574 - .L_573)
	.align		4
.L_573:
        /*0058*/ 	.word	index@(.nv.constant0._ZN6thrust24THRUST_300001_SM_1000_NS8cuda_cub4core6detail13_kernel_agentINS1_8__reduce10DrainAgentIlEEJN3cub18CUB_300001_SM_10009GridQueueIyEElEEEvDpT0_)
        /*005c*/ 	.short	0x0380
        /*005e*/ 	.short	0x0010


	//----- nvinfo : EIATTR_SW_WAR
	.align		4
.L_574:
        /*0060*/ 	.byte	0x04, 0x36
        /*0062*/ 	.short	(.L_576 - .L_575)
.L_575:
        /*0064*/ 	.word	0x00000008
.L_576:


//--------------------- .nv.info._ZN6thrust24THRUST_300001_SM_1000_NS8cuda_cub4core6detail13_kernel_agentINS1_8__reduce11ReduceAgentINS0_12zip_iteratorIN4cuda3std3__45tupleIJNS0_6detail15normal_iteratorINS0_10device_ptrIfEEEENS0_17counting_iteratorIlNS0_11use_defaultESI_SI_EEEEEEEPNSB_IJflEEESM_lNS1_9__extrema9arg_min_fIflNSA_4lessIfEEEEEEJSL_SN_lN3cub18CUB_300001_SM_100013GridEvenShareIlEENSV_9GridQueueIyEESS_EEEvDpT0_ --------------------------
	.section	.nv.info._ZN6thrust24THRUST_300001_SM_1000_NS8cuda_cub4core6detail13_kernel_agentINS1_8__reduce11ReduceAgentINS0_12zip_iteratorIN4cuda3std3__45tupleIJNS0_6detail15normal_iteratorINS0_10device_ptrIfEEEENS0_17counting_iteratorIlNS0_11use_defaultESI_SI_EEEEEEEPNSB_IJflEEESM_lNS1_9__extrema9arg_min_fIflNSA_4lessIfEEEEEEJSL_SN_lN3cub18CUB_300001_SM_100013GridEvenShareIlEENSV_9GridQueueIyEESS_EEEvDpT0_,"",@"SHT_CUDA_INFO"
	.sectionflags	@""
	.align	4


	//----- nvinfo : EIATTR_CUDA_API_VERSION
	.align		4
        /*0000*/ 	.byte	0x04, 0x37
        /*0002*/ 	.short	(.L_578 - .L_577)
.L_577:
        /*0004*/ 	.word	0x00000082


	//----- nvinfo : EIATTR_KPARAM_INFO
	.align		4
.L_578:
        /*0008*/ 	.byte	0x04, 0x17
        /*000a*/ 	.short	(.L_580 - .L_579)
.L_579:
        /*000c*/ 	.word	0x00000000
        /*0010*/ 	.short	0x0005
        /*0012*/ 	.short	0x0070
        /*0014*/ 	.byte	0x00, 0xf0, 0x05, 0x00


	//----- nvinfo : EIATTR_KPARAM_INFO
	.align		4
.L_580:
        /*0018*/ 	.byte	0x04, 0x17
        /*001a*/ 	.short	(.L_582 - .L_581)
.L_581:
        /*001c*/ 	.word	0x00000000
        /*0020*/ 	.short	0x0004
        /*0022*/ 	.short	0x0068
        /*0024*/ 	.byte	0x00, 0xf0, 0x21, 0x00


	//----- nvinfo : EIATTR_KPARAM_INFO
	.align		4
.L_582:
        /*0028*/ 	.byte	0x04, 0x17
        /*002a*/ 	.short	(.L_584 - .L_583)
.L_583:
        /*002c*/ 	.word	0x00000000
        /*0030*/ 	.short	0x0003
        /*0032*/ 	.short	0x0020
        /*0034*/ 	.byte	0x00, 0xf0, 0x21, 0x01


	//----- nvinfo : EIATTR_KPARAM_INFO
	.align		4
.L_584:
        /*0038*/ 	.byte	0x04, 0x17
        /*003a*/ 	.short	(.L_586 - .L_585)
.L_585:
        /*003c*/ 	.word	0x00000000
        /*0040*/ 	.short	0x0002
        /*0042*/ 	.short	0x0018
        /*0044*/ 	.byte	0x00, 0xf0, 0x21, 0x00


	//----- nvinfo : EIATTR_KPARAM_INFO
	.align		4
.L_586:
        /*0048*/ 	.byte	0x04, 0x17
        /*004a*/ 	.short	(.L_588 - .L_587)
.L_587:
        /*004c*/ 	.word	0x00000000
        /*0050*/ 	.short	0x0001
        /*0052*/ 	.short	0x0010
        /*0054*/ 	.byte	0x00, 0xf5, 0x21, 0x00


	//----- nvinfo : EIATTR_KPARAM_INFO
	.align		4
.L_588:
        /*0058*/ 	.byte	0x04, 0x17
        /*005a*/ 	.short	(.L_590 - .L_589)
.L_589:
        /*005c*/ 	.word	0x00000000
        /*0060*/ 	.short	0x0000
        /*0062*/ 	.short	0x0000
        /*0064*/ 	.byte	0x00, 0xf0, 0x41, 0x00


	//----- nvinfo : EIATTR_SPARSE_MMA_MASK
	.align		4
.L_590:
        /*0068*/ 	.byte	0x03, 0x50
        /*006a*/ 	.short	0x0000


	//----- nvinfo : EIATTR_MAXREG_COUNT
	.align		4
        /*006c*/ 	.byte	0x03, 0x1b
        /*006e*/ 	.short	0x00ff


	//----- nvinfo : EIATTR_NUM_BARRIERS
	.align		4
        /*0070*/ 	.byte	0x02, 0x4c
        /*0072*/ 	.byte	0x01
	.zero		1


	//----- nvinfo : EIATTR_MERCURY_ISA_VERSION
	.align		4
        /*0074*/ 	.byte	0x03, 0x5f
        /*0076*/ 	.short	0x0101


	//----- nvinfo : EIATTR_COOP_GROUP_MASK_REGIDS
	.align		4
        /*0078*/ 	.byte	0x04, 0x29
        /*007a*/ 	.short	(.L_592 - .L_591)


	//   ....[0]....
.L_591:
        /*007c*/ 	.word	0xffffffff


	//   ....[1]....
        /*0080*/ 	.word	0xffffffff


	//   ....[2]....
        /*0084*/ 	.word	0xffffffff


	//   ....[3]....
        /*0088*/ 	.word	0xffffffff


	//   ....[4]....
        /*008c*/ 	.word	0xffffffff


	//   ....[5]....
        /*0090*/ 	.word	0xffffffff


	//   ....[6]....
        /*0094*/ 	.word	0xffffffff


	//   ....[7]....
        /*0098*/ 	.word	0xffffffff


	//   ....[8]....
        /*009c*/ 	.word	0xffffffff


	//   ....[9]....
        /*00a0*/ 	.word	0xffffffff


	//   ....[10]....
        /*00a4*/ 	.word	0xffffffff


	//   ....[11]....
        /*00a8*/ 	.word	0xffffffff


	//   ....[12]....
        /*00ac*/ 	.word	0xffffffff


	//   ....[13]....
        /*00b0*/ 	.word	0xffffffff


	//   ....[14]....
        /*00b4*/ 	.word	0xffffffff


	//   ....[15]....
        /*00b8*/ 	.word	0xffffffff


	//   ....[16]....
        /*00bc*/ 	.word	0xffffffff


	//   ....[17]....
        /*00c0*/ 	.word	0xffffffff


	//   ....[18]....
        /*00c4*/ 	.word	0xffffffff


	//   ....[19]....
        /*00c8*/ 	.word	0xffffffff


	//   ....[20]....
        /*00cc*/ 	.word	0xffffffff


	//   ....[21]....
        /*00d0*/ 	.word	0xffffffff


	//   ....[22]....
        /*00d4*/ 	.word	0xffffffff


	//   ....[23]....
        /*00d8*/ 	.word	0xffffffff


	//   ....[24]....
        /*00dc*/ 	.word	0xffffffff


	//   ....[25]....
        /*00e0*/ 	.word	0xffffffff


	//   ....[26]....
        /*00e4*/ 	.word	0xffffffff


	//   ....[27]....
        /*00e8*/ 	.word	0xffffffff


	//   ....[28]....
        /*00ec*/ 	.word	0xffffffff


	//   ....[29]....
        /*00f0*/ 	.word	0xffffffff


	//   ....[30]....
        /*00f4*/ 	.word	0xffffffff


	//   ....[31]....
        /*00f8*/ 	.word	0xffffffff


	//   ....[32]....
        /*00fc*/ 	.word	0xffffffff


	//   ....[33]....
        /*0100*/ 	.word	0xffffffff


	//   ....[34]....
        /*0104*/ 	.word	0xffffffff


	//   ....[35]....
        /*0108*/ 	.word	0xffffffff


	//   ....[36]....
        /*010c*/ 	.word	0xffffffff


	//   ....[37]....
        /*0110*/ 	.word	0xffffffff


	//   ....[38]....
        /*0114*/ 	.word	0xffffffff


	//   ....[39]....
        /*0118*/ 	.word	0xffffffff


	//   ....[40]....
        /*011c*/ 	.word	0xffffffff


	//   ....[41]....
        /*0120*/ 	.word	0xffffffff


	//   ....[42]....
        /*0124*/ 	.word	0xffffffff


	//   ....[43]....
        /*0128*/ 	.word	0xffffffff


	//   ....[44]....
        /*012c*/ 	.word	0xffffffff


	//----- nvinfo : EIATTR_COOP_GROUP_INSTR_OFFSETS
	.align		4
.L_592:
        /*0130*/ 	.byte	0x04, 0x28
        /*0132*/ 	.short	(.L_594 - .L_593)


	//   ....[0]....
.L_593:
        /*0134*/ 	.word	0x00000bf0


	//   ....[1]....
        /*0138*/ 	.word	0x00000c20


	//   ....[2]....
        /*013c*/ 	.word	0x00000c30


	//   ....[3]....
        /*0140*/ 	.word	0x00000d30


	//   ....[4]....
        /*0144*/ 	.word	0x00000d60


	//   ....[5]....
        /*0148*/ 	.word	0x00000d90


	//   ....[6]....
        /*014c*/ 	.word	0x00000e90


	//   ....[7]....
        /*0150*/ 	.word	0x00000ec0


	//   ....[8]....
        /*0154*/ 	.word	0x00000ef0


	//   ....[9]....
        /*0158*/ 	.word	0x00000ff0


	//   ....[10]....
        /*015c*/ 	.word	0x00001020


	//   ....[11]....
        /*0160*/ 	.word	0x00001050


	//   ....[12]....
        /*0164*/ 	.word	0x00001150


	//   ....[13]....
        /*0168*/ 	.word	0x00001190


	//   ....[14]....
        /*016c*/ 	.word	0x000011c0


	//   ....[15]....
        /*0170*/ 	.word	0x00001d60


	//   ....[16]....
        /*0174*/ 	.word	0x00001d70


	//   ....[17]....
        /*0178*/ 	.word	0x00001d80


	//   ....[18]....
        /*017c*/ 	.word	0x00001e80


	//   ....[19]....
        /*0180*/ 	.word	0x00001ec0


	//   ....[20]....
        /*0184*/ 	.word	0x00001ee0


	//   ....[21]....
        /*0188*/ 	.word	0x00001ff0


	//   ....[22]....
        /*018c*/ 	.word	0x00002030


	//   ....[23]....
        /*0190*/ 	.word	0x00002050


	//   ....[24]....
        /*0194*/ 	.word	0x00002160


	//   ....[25]....
        /*0198*/ 	.word	0x000021a0


	//   ....[26]....
        /*019c*/ 	.word	0x000021c0


	//   ....[27]....
        /*01a0*/ 	.word	0x000022d0


	//   ....[28]....
        /*01a4*/ 	.word	0x00002310


	//   ....[29]....
        /*01a8*/ 	.word	0x00002340


	//   ....[30]....
        /*01ac*/ 	.word	0x00004a10


	//   ....[31]....
        /*01b0*/ 	.word	0x00004a40


	//   ....[32]....
        /*01b4*/ 	.word	0x00004a50


	//   ....[33]....
        /*01b8*/ 	.word	0x00004b50


	//   ....[34]....
        /*01bc*/ 	.word	0x00004b80


	//   ....[35]....
        /*01c0*/ 	.word	0x00004bb0


	//   ....[36]....
        /*01c4*/ 	.word	0x00004cb0


	//   ....[37]....
        /*01c8*/ 	.word	0x00004ce0


	//   ....[38]....
        /*01cc*/ 	.word	0x00004d10


	//   ....[39]....
        /*01d0*/ 	.word	0x00004e10


	//   ....[40]....
        /*01d4*/ 	.word	0x00004e40


	//   ....[41]....
        /*01d8*/ 	.word	0x00004e70


	//   ....[42]....
        /*01dc*/ 	.word	0x00004f70


	//   ....[43]....
        /*01e0*/ 	.word	0x00004fb0


	//   ....[44]....
        /*01e4*/ 	.word	0x00004fe0


	//----- nvinfo : EIATTR_VRC_CTA_INIT_COUNT
	.align		4
.L_594:
        /*01e8*/ 	.byte	0x02, 0x4a
	.zero		1
	.zero		1


	//----- nvinfo : EIATTR_EXIT_INSTR_OFFSETS
	.align		4
        /*01ec*/ 	.byte	0x04, 0x1c
        /*01ee*/ 	.short	(.L_596 - .L_595)


	//   ....[0]....
.L_595:
        /*01f0*/ 	.word	0x00005aa0


	//   ....[1]....
        /*01f4*/ 	.word	0x00005b20


	//----- nvinfo : EIATTR_MAX_THREADS
	.align		4
.L_596:
        /*01f8*/ 	.byte	0x04, 0x05
        /*01fa*/ 	.short	(.L_598 - .L_597)
.L_597:
        /*01fc*/ 	.word	0x00000100
        /*0200*/ 	.word	0x00000001
        /*0204*/ 	.word	0x00000001


	//----- nvinfo : EIATTR_CRS_STACK_SIZE
	.align		4
.L_598:
        /*0208*/ 	.byte	0x04, 0x1e
        /*020a*/ 	.short	(.L_600 - .L_599)
.L_599:
        /*020c*/ 	.word	0x00000000


	//----- nvinfo : EIATTR_CBANK_PARAM_SIZE
	.align		4
.L_600:
        /*0210*/ 	.byte	0x03, 0x19
        /*0212*/ 	.short	0x0071


	//----- nvinfo : EIATTR_PARAM_CBANK
	.align		4
        /*0214*/ 	.byte	0x04, 0x0a
        /*0216*/ 	.short	(.L_602 - .L_601)
	.align		4
.L_601:
        /*0218*/ 	.word	index@(.nv.constant0._ZN6thrust24THRUST_300001_SM_1000_NS8cuda_cub4core6detail13_kernel_agentINS1_8__reduce11ReduceAgentINS0_12zip_iteratorIN4cuda3std3__45tupleIJNS0_6detail15normal_iteratorINS0_10device_ptrIfEEEENS0_17counting_iteratorIlNS0_11use_defaultESI_SI_EEEEEEEPNSB_IJflEEESM_lNS1_9__extrema9arg_min_fIflNSA_4lessIfEEEEEEJSL_SN_lN3cub18CUB_300001_SM_100013GridEvenShareIlEENSV_9GridQueueIyEESS_EEEvDpT0_)
        /*021c*/ 	.short	0x0380
        /*021e*/ 	.short	0x0071


	//----- nvinfo : EIATTR_SW_WAR
	.align		4
.L_602:
        /*0220*/ 	.byte	0x04, 0x36
        /*0222*/ 	.short	(.L_604 - .L_603)
.L_603:
        /*0224*/ 	.word	0x00000008
.L_604:


//--------------------- .nv.info._ZN6thrust24THRUST_300001_SM_1000_NS8cuda_cub4core6detail13_kernel_agentINS1_8__reduce11ReduceAgentINS0_12zip_iteratorIN4cuda3std3__45tupleIJNS0_6detail15normal_iteratorINS0_10device_ptrIfEEEENS0_17counting_iteratorIlNS0_11use_defaultESI_SI_EEEEEEEPNSB_IJflEEESM_lNS1_9__extrema9arg_min_fIflNSA_4lessIfEEEEEEJSL_SN_lSS_EEEvDpT0_ --------------------------
	.section	.nv.info._ZN6thrust24THRUST_300001_SM_1000_NS8cuda_cub4core6detail13_kernel_agentINS1_8__reduce11ReduceAgentINS0_12zip_iteratorIN4cuda3std3__45tupleIJNS0_6detail15normal_iteratorINS0_10device_ptrIfEEEENS0_17counting_iteratorIlNS0_11use_defaultESI_SI_EEEEEEEPNSB_IJflEEESM_lNS1_9__extrema9arg_min_fIflNSA_4lessIfEEEEEEJSL_SN_lSS_EEEvDpT0_,"",@"SHT_CUDA_INFO"
	.sectionflags	@""
	.align	4


	//----- nvinfo : EIATTR_CUDA_API_VERSION
	.align		4
        /*0000*/ 	.byte	0x04, 0x37
        /*0002*/ 	.short	(.L_606 - .L_605)
.L_605:
        /*0004*/ 	.word	0x00000082


	//----- nvinfo : EIATTR_KPARAM_INFO
	.align		4
.L_606:
        /*0008*/ 	.byte	0x04, 0x17
        /*000a*/ 	.short	(.L_608 - .L_607)
.L_607:
        /*000c*/ 	.word	0x00000000
        /*0010*/ 	.short	0x0003
        /*0012*/ 	.short	0x0020
        /*0014*/ 	.byte	0x00, 0xf0, 0x05, 0x00


	//----- nvinfo : EIATTR_KPARAM_INFO
	.align		4
.L_608:
        /*0018*/ 	.byte	0x04, 0x17
        /*001a*/ 	.short	(.L_610 - .L_609)
.L_609:
        /*001c*/ 	.word	0x00000000
        /*0020*/ 	.short	0x0002
        /*0022*/ 	.short	0x0018
        /*0024*/ 	.byte	0x00, 0xf0, 0x21, 0x00


	//----- nvinfo : EIATTR_KPARAM_INFO
	.align		4
.L_610:
        /*0028*/ 	.byte	0x04, 0x17
        /*002a*/ 	.short	(.L_612 - .L_611)
.L_611:
        /*002c*/ 	.word	0x00000000
        /*0030*/ 	.short	0x0001
        /*0032*/ 	.short	0x0010
        /*0034*/ 	.byte	0x00, 0xf5, 0x21, 0x00


	//----- nvinfo : EIATTR_KPARAM_INFO
	.align		4
.L_612:
        /*0038*/ 	.byte	0x04, 0x17
        /*003a*/ 	.short	(.L_614 - .L_613)
.L_613:
        /*003c*/ 	.word	0x00000000
        /*0040*/ 	.short	0x0000
        /*0042*/ 	.short	0x0000
        /*0044*/ 	.byte	0x00, 0xf0, 0x41, 0x00


	//----- nvinfo : EIATTR_SPARSE_MMA_MASK
	.align		4
.L_614:
        /*0048*/ 	.byte	0x03, 0x50
        /*004a*/ 	.short	0x0000


	//----- nvinfo : EIATTR_MAXREG_COUNT
	.align		4
        /*004c*/ 	.byte	0x03, 0x1b
        /*004e*/ 	.short	0x00ff


	//----- nvinfo : EIATTR_NUM_BARRIERS
	.align		4
        /*0050*/ 	.byte	0x02, 0x4c
        /*0052*/ 	.byte	0x01
	.zero		1


	//----- nvinfo : EIATTR_MERCURY_ISA_VERSION
	.align		4
        /*0054*/ 	.byte	0x03, 0x5f
        /*0056*/ 	.short	0x0101


	//----- nvinfo : EIATTR_COOP_GROUP_MASK_REGIDS
	.align		4
        /*0058*/ 	.byte	0x04, 0x29
        /*005a*/ 	.short	(.L_616 - .L_615)


	//   ....[0]....
.L_615:
        /*005c*/ 	.word	0xffffffff


	//   ....[1]....
        /*0060*/ 	.word	0xffffffff


	//   ....[2]....
        /*0064*/ 	.word	0xffffffff


	//   ....[3]....
        /*0068*/ 	.word	0xffffffff


	//   ....[4]....
        /*006c*/ 	.word	0xffffffff


	//   ....[5]....
        /*0070*/ 	.word	0xffffffff


	//   ....[6]....
        /*0074*/ 	.word	0xffffffff


	//   ....[7]....
        /*0078*/ 	.word	0xffffffff


	//   ....[8]....
        /*007c*/ 	.word	0xffffffff


	//   ....[9]....
        /*0080*/ 	.word	0xffffffff


	//   ....[10]....
        /*0084*/ 	.word	0xffffffff


	//   ....[11]....
        /*0088*/ 	.word	0xffffffff


	//   ....[12]....
        /*008c*/ 	.word	0xffffffff


	//   ....[13]....
        /*0090*/ 	.word	0xffffffff


	//   ....[14]....
        /*0094*/ 	.word	0xffffffff


	//   ....[15]....
        /*0098*/ 	.word	0xffffffff


	//   ....[16]....
        /*009c*/ 	.word	0xffffffff


	//   ....[17]....
        /*00a0*/ 	.word	0xffffffff


	//   ....[18]....
        /*00a4*/ 	.word	0xffffffff


	//   ....[19]....
        /*00a8*/ 	.word	0xffffffff


	//   ....[20]....
        /*00ac*/ 	.word	0xffffffff


	//   ....[21]....
        /*00b0*/ 	.word	0xffffffff


	//   ....[22]....
        /*00b4*/ 	.word	0xffffffff


	//   ....[23]....
        /*00b8*/ 	.word	0xffffffff


	//   ....[24]....
        /*00bc*/ 	.word	0xffffffff


	//   ....[25]....
        /*00c0*/ 	.word	0xffffffff


	//   ....[26]....
        /*00c4*/ 	.word	0xffffffff


	//   ....[27]....
        /*00c8*/ 	.word	0xffffffff


	//   ....[28]....
        /*00cc*/ 	.word	0xffffffff


	//   ....[29]....
        /*00d0*/ 	.word	0xffffffff


	//   ....[30]....
        /*00d4*/ 	.word	0xffffffff


	//   ....[31]....
        /*00d8*/ 	.word	0xffffffff


	//   ....[32]....
        /*00dc*/ 	.word	0xffffffff


	//   ....[33]....
        /*00e0*/ 	.word	0xffffffff


	//   ....[34]....
        /*00e4*/ 	.word	0xffffffff


	//   ....[35]....
        /*00e8*/ 	.word	0xffffffff


	//   ....[36]....
        /*00ec*/ 	.word	0xffffffff


	//   ....[37]....
        /*00f0*/ 	.word	0xffffffff


	//   ....[38]....
        /*00f4*/ 	.word	0xffffffff


	//   ....[39]....
        /*00f8*/ 	.word	0xffffffff


	//   ....[40]....
        /*00fc*/ 	.word	0xffffffff


	//   ....[41]....
        /*0100*/ 	.word	0xffffffff


	//   ....[42]....
        /*0104*/ 	.word	0xffffffff


	//   ....[43]....
        /*0108*/ 	.word	0xffffffff


	//   ....[44]....
        /*010c*/ 	.word	0xffffffff


	//----- nvinfo : EIATTR_COOP_GROUP_INSTR_OFFSETS
	.align		4
.L_616:
        /*0110*/ 	.byte	0x04, 0x28
        /*0112*/ 	.short	(.L_618 - .L_617)


	//   ....[0]....
.L_617:
        /*0114*/ 	.word	0x00000b30


	//   ....[1]....
        /*0118*/ 	.word	0x00000b60


	//   ....[2]....
        /*011c*/ 	.word	0x00000b70


	//   ....[3]....
        /*0120*/ 	.word	0x00000c70


	//   ....[4]....
        /*0124*/ 	.word	0x00000ca0


	//   ....[5]....
        /*0128*/ 	.word	0x00000cd0


	//   ....[6]....
        /*012c*/ 	.word	0x00000dd0


	//   ....[7]....
        /*0130*/ 	.word	0x00000e00


	//   ....[8]....
        /*0134*/ 	.word	0x00000e30


	//   ....[9]....
        /*0138*/ 	.word	0x00000f30


	//   ....[10]....
        /*013c*/ 	.word	0x00000f60


	//   ....[11]....
        /*0140*/ 	.word	0x00000f90


	//   ....[12]....
        /*0144*/ 	.word	0x00001090


	//   ....[13]....
        /*0148*/ 	.word	0x000010d0


	//   ....[14]....
        /*014c*/ 	.word	0x00001100


	//   ....[15]....
        /*0150*/ 	.word	0x00001ca0


	//   ....[16]....
        /*0154*/ 	.word	0x00001cb0


	//   ....[17]....
        /*0158*/ 	.word	0x00001cc0


	//   ....[18]....
        /*015c*/ 	.word	0x00001dc0


	//   ....[19]....
        /*0160*/ 	.word	0x00001e00


	//   ....[20]....
        /*0164*/ 	.word	0x00001e20


	//   ....[21]....
        /*0168*/ 	.word	0x00001f30


	//   ....[22]....
        /*016c*/ 	.word	0x00001f70


	//   ....[23]....
        /*0170*/ 	.word	0x00001f90


	//   ....[24]....
        /*0174*/ 	.word	0x000020a0


	//   ....[25]....
        /*0178*/ 	.word	0x000020e0


	//   ....[26]....
        /*017c*/ 	.word	0x00002110


	//   ....[27]....
        /*0180*/ 	.word	0x00002210


	//   ....[28]....
        /*0184*/ 	.word	0x00002250


	//   ....[29]....
        /*0188*/ 	.word	0x00002280


	//   ....[30]....
        /*018c*/ 	.word	0x00004540


	//   ....[31]....
        /*0190*/ 	.word	0x00004570


	//   ....[32]....
        /*0194*/ 	.word	0x00004580


	//   ....[33]....
        /*0198*/ 	.word	0x00004680


	//   ....[34]....
        /*019c*/ 	.word	0x000046b0


	//   ....[35]....
        /*01a0*/ 	.word	0x000046e0


	//   ....[36]....
        /*01a4*/ 	.word	0x000047e0


	//   ....[37]....
        /*01a8*/ 	.word	0x00004810


	//   ....[38]....
        /*01ac*/ 	.word	0x00004840


	//   ....[39]....
        /*01b0*/ 	.word	0x00004940


	//   ....[40]....
        /*01b4*/ 	.word	0x00004970


	//   ....[41]....
        /*01b8*/ 	.word	0x000049a0


	//   ....[42]....
        /*01bc*/ 	.word	0x00004aa0


	//   ....[43]....
        /*01c0*/ 	.word	0x00004ae0


	//   ....[44]....
        /*01c4*/ 	.word	0x00004b10


	//----- nvinfo : EIATTR_VRC_CTA_INIT_COUNT
	.align		4
.L_618:
        /*01c8*/ 	.byte	0x02, 0x4a
	.zero		1
	.zero		1


	//----- nvinfo : EIATTR_EXIT_INSTR_OFFSETS
	.align		4
        /*01cc*/ 	.byte	0x04, 0x1c
        /*01ce*/ 	.short	(.L_620 - .L_619)


	//   ....[0]....
.L_619:
        /*01d0*/ 	.word	0x00000040


	//   ....[1]....
        /*01d4*/ 	.word	0x000055f0


	//   ....[2]....
        /*01d8*/ 	.word	0x00005650


	//----- nvinfo : EIATTR_MAX_THREADS
	.align		4
.L_620:
        /*01dc*/ 	.byte	0x04, 0x05
        /*01de*/ 	.short	(.L_622 - .L_621)
.L_621:
        /*01e0*/ 	.word	0x00000100
        /*01e4*/ 	.word	0x00000001
        /*01e8*/ 	.word	0x00000001


	//----- nvinfo : EIATTR_CRS_STACK_SIZE
	.align		4
.L_622:
        /*01ec*/ 	.byte	0x04, 0x1e
        /*01ee*/ 	.short	(.L_624 - .L_623)
.L_623:
        /*01f0*/ 	.word	0x00000000


	//----- nvinfo : EIATTR_CBANK_PARAM_SIZE
	.align		4
.L_624:
        /*01f4*/ 	.byte	0x03, 0x19
        /*01f6*/ 	.short	0x0021


	//----- nvinfo : EIATTR_PARAM_CBANK
	.align		4
        /*01f8*/ 	.byte	0x04, 0x0a
        /*01fa*/ 	.short	(.L_626 - .L_625)
	.align		4
.L_625:
        /*01fc*/ 	.word	index@(.nv.constant0._ZN6thrust24THRUST_300001_SM_1000_NS8cuda_cub4core6detail13_kernel_agentINS1_8__reduce11ReduceAgentINS0_12zip_iteratorIN4cuda3std3__45tupleIJNS0_6detail15normal_iteratorINS0_10device_ptrIfEEEENS0_17counting_iteratorIlNS0_11use_defaultESI_SI_EEEEEEEPNSB_IJflEEESM_lNS1_9__extrema9arg_min_fIflNSA_4lessIfEEEEEEJSL_SN_lSS_EEEvDpT0_)
        /*0200*/ 	.short	0x0380
        /*0202*/ 	.short	0x0021


	//----- nvinfo : EIATTR_SW_WAR
	.align		4
.L_626:
        /*0204*/ 	.byte	0x04, 0x36
        /*0206*/ 	.short	(.L_628 - .L_627)
.L_627:
        /*0208*/ 	.word	0x00000008
.L_628:


//--------------------- .nv.info._ZN6thrust24THRUST_300001_SM_1000_NS8cuda_cub4core6detail13_kernel_agentINS1_8__reduce11ReduceAgentIPN4cuda3std3__45tupleIJflEEESC_SB_iNS1_9__extrema9arg_min_fIflNS9_4lessIfEEEEEEJSC_SC_iSH_EEEvDpT0_ --------------------------
	.section	.nv.info._ZN6thrust24THRUST_300001_SM_1000_NS8cuda_cub4core6detail13_kernel_agentINS1_8__reduce11ReduceAgentIPN4cuda3std3__45tupleIJflEEESC_SB_iNS1_9__extrema9arg_min_fIflNS9_4lessIfEEEEEEJSC_SC_iSH_EEEvDpT0_,"",@"SHT_CUDA_INFO"
	.sectionflags	@""
	.align	4


	//----- nvinfo : EIATTR_CUDA_API_VERSION
	.align		4
        /*0000*/ 	.byte	0x04, 0x37
        /*0002*/ 	.short	(.L_630 - .L_629)
.L_629:
        /*0004*/ 	.word	0x00000082


	//----- nvinfo : EIATTR_KPARAM_INFO
	.align		4
.L_630:
        /*0008*/ 	.byte	0x04, 0x17
        /*000a*/ 	.short	(.L_632 - .L_631)
.L_631:
        /*000c*/ 	.word	0x00000000
        /*0010*/ 	.short	0x0003
        /*0012*/ 	.short	0x0014
        /*0014*/ 	.byte	0x00, 0xf0, 0x05, 0x00


	//----- nvinfo : EIATTR_KPARAM_INFO
	.align		4
.L_632:
        /*0018*/ 	.byte	0x04, 0x17
        /*001a*/ 	.short	(.L_634 - .L_633)
.L_633:
        /*001c*/ 	.word	0x00000000
        /*0020*/ 	.short	0x0002
        /*0022*/ 	.short	0x0010
        /*0024*/ 	.byte	0x00, 0xf0, 0x11, 0x00


	//----- nvinfo : EIATTR_KPARAM_INFO
	.align		4
.L_634:
        /*0028*/ 	.byte	0x04, 0x17
        /*002a*/ 	.short	(.L_636 - .L_635)
.L_635:
        /*002c*/ 	.word	0x00000000
        /*0030*/ 	.short	0x0001
        /*0032*/ 	.short	0x0008
        /*0034*/ 	.byte	0x00, 0xf5, 0x21, 0x00


	//----- nvinfo : EIATTR_KPARAM_INFO
	.align		4
.L_636:
        /*0038*/ 	.byte	0x04, 0x17
        /*003a*/ 	.short	(.L_638 - .L_637)
.L_637:
        /*003c*/ 	.word	0x00000000
        /*0040*/ 	.short	0x0000
        /*0042*/ 	.short	0x0000
        /*0044*/ 	.byte	0x00, 0xf5, 0x21, 0x00


	//----- nvinfo : EIATTR_SPARSE_MMA_MASK
	.align		4
.L_638:
        /*0048*/ 	.byte	0x03, 0x50
        /*004a*/ 	.short	0x0000


	//----- nvinfo : EIATTR_MAXREG_COUNT
	.align		4
        /*004c*/ 	.byte	0x03, 0x1b
        /*004e*/ 	.short	0x00ff


	//----- nvinfo : EIATTR_NUM_BARRIERS
	.align		4
        /*0050*/ 	.byte	0x02, 0x4c
        /*0052*/ 	.byte	0x01
	.zero		1


	//----- nvinfo : EIATTR_MERCURY_ISA_VERSION
	.align		4
        /*0054*/ 	.byte	0x03, 0x5f
        /*0056*/ 	.short	0x0101


	//----- nvinfo : EIATTR_COOP_GROUP_MASK_REGIDS
	.align		4
        /*0058*/ 	.byte	0x04, 0x29
        /*005a*/ 	.short	(.L_640 - .L_639)


	//   ....[0]....
.L_639:
        /*005c*/ 	.word	0xffffffff


	//   ....[1]....
        /*0060*/ 	.word	0xffffffff


	//   ....[2]....
        /*0064*/ 	.word	0xffffffff


	//   ....[3]....
        /*0068*/ 	.word	0xffffffff


	//   ....[4]....
        /*006c*/ 	.word	0xffffffff


	//   ....[5]....
        /*0070*/ 	.word	0xffffffff


	//   ....[6]....
        /*0074*/ 	.word	0xffffffff


	//   ....[7]....
        /*0078*/ 	.word	0xffffffff


	//   ....[8]....
        /*007c*/ 	.word	0xffffffff


	//   ....[9]....
        /*0080*/ 	.word	0xffffffff


	//   ....[10]....
        /*0084*/ 	.word	0xffffffff


	//   ....[11]....
        /*0088*/ 	.word	0xffffffff


	//   ....[12]....
        /*008c*/ 	.word	0xffffffff


	//   ....[13]....
        /*0090*/ 	.word	0xffffffff


	//   ....[14]....
        /*0094*/ 	.word	0xffffffff


	//   ....[15]....
        /*0098*/ 	.word	0xffffffff


	//   ....[16]....
        /*009c*/ 	.word	0xffffffff


	//   ....[17]....
        /*00a0*/ 	.word	0xffffffff


	//   ....[18]....
        /*00a4*/ 	.word	0xffffffff


	//   ....[19]....
        /*00a8*/ 	.word	0xffffffff


	//   ....[20]....
        /*00ac*/ 	.word	0xffffffff


	//   ....[21]....
        /*00b0*/ 	.word	0xffffffff


	//   ....[22]....
        /*00b4*/ 	.word	0xffffffff


	//   ....[23]....
        /*00b8*/ 	.word	0xffffffff


	//   ....[24]....
        /*00bc*/ 	.word	0xffffffff


	//   ....[25]....
        /*00c0*/ 	.word	0xffffffff


	//   ....[26]....
        /*00c4*/ 	.word	0xffffffff


	//   ....[27]....
        /*00c8*/ 	.word	0xffffffff


	//   ....[28]....
        /*00cc*/ 	.word	0xffffffff


	//   ....[29]....
        /*00d0*/ 	.word	0xffffffff


	//   ....[30]....
        /*00d4*/ 	.word	0xffffffff


	//   ....[31]....
        /*00d8*/ 	.word	0xffffffff


	//   ....[32]....
        /*00dc*/ 	.word	0xffffffff


	//   ....[33]....
        /*00e0*/ 	.word	0xffffffff


	//   ....[34]....
        /*00e4*/ 	.word	0xffffffff


	//   ....[35]....
        /*00e8*/ 	.word	0xffffffff


	//   ....[36]....
        /*00ec*/ 	.word	0xffffffff


	//   ....[37]....
        /*00f0*/ 	.word	0xffffffff


	//   ....[38]....
        /*00f4*/ 	.word	0xffffffff


	//   ....[39]....
        /*00f8*/ 	.word	0xffffffff


	//   ....[40]....
        /*00fc*/ 	.word	0xffffffff


	//   ....[41]....
        /*0100*/ 	.word	0xffffffff


	//   ....[42]....
        /*0104*/ 	.word	0xffffffff


	//   ....[43]....
        /*0108*/ 	.word	0xffffffff


	//   ....[44]....
        /*010c*/ 	.word	0xffffffff


	//----- nvinfo : EIATTR_COOP_GROUP_INSTR_OFFSETS
	.align		4
.L_640:
        /*0110*/ 	.byte	0x04, 0x28
        /*0112*/ 	.short	(.L_642 - .L_641)


	//   ....[0]....
.L_641:
        /*0114*/ 	.word	0x00000a00


	//   ....[1]....
        /*0118*/ 	.word	0x00000a30


	//   ....[2]....
        /*011c*/ 	.word	0x00000a40


	//   ....[3]....
        /*0120*/ 	.word	0x00000b40


	//   ....[4]....
        /*0124*/ 	.word	0x00000b70


	//   ....[5]....
        /*0128*/ 	.word	0x00000ba0


	//   ....[6]....
        /*012c*/ 	.word	0x00000ca0


	//   ....[7]....
        /*0130*/ 	.word	0x00000cd0


	//   ....[8]....
        /*0134*/ 	.word	0x00000d00


	//   ....[9]....
        /*0138*/ 	.word	0x00000e00


	//   ....[10]....
        /*013c*/ 	.word	0x00000e30


	//   ....[11]....
        /*0140*/ 	.word	0x00000e60


	//   ....[12]....
        /*0144*/ 	.word	0x00000f60


	//   ....[13]....
        /*0148*/ 	.word	0x00000fa0


	//   ....[14]....
        /*014c*/ 	.word	0x00000fd0


	//   ....[15]....
        /*0150*/ 	.word	0x00001b70


	//   ....[16]....
        /*0154*/ 	.word	0x00001b80


	//   ....[17]....
        /*0158*/ 	.word	0x00001b90


	//   ....[18]....
        /*015c*/ 	.word	0x00001c90


	//   ....[19]....
        /*0160*/ 	.word	0x00001cd0


	//   ....[20]....
        /*0164*/ 	.word	0x00001cf0


	//   ....[21]....
        /*0168*/ 	.word	0x00001e00


	//   ....[22]....
        /*016c*/ 	.word	0x00001e40


	//   ....[23]....
        /*0170*/ 	.word	0x00001e60


	//   ....[24]....
        /*0174*/ 	.word	0x00001f70


	//   ....[25]....
        /*0178*/ 	.word	0x00001fb0


	//   ....[26]....
        /*017c*/ 	.word	0x00001fe0


	//   ....[27]....
        /*0180*/ 	.word	0x000020e0


	//   ....[28]....
        /*0184*/ 	.word	0x00002120


	//   ....[29]....
        /*0188*/ 	.word	0x00002150


	//   ....[30]....
        /*018c*/ 	.word	0x00004530


	//   ....[31]....
        /*0190*/ 	.word	0x00004560


	//   ....[32]....
        /*0194*/ 	.word	0x00004570


	//   ....[33]....
        /*0198*/ 	.word	0x00004670


	//   ....[34]....
        /*019c*/ 	.word	0x000046a0


	//   ....[35]....
        /*01a0*/ 	.word	0x000046d0


	//   ....[36]....
        /*01a4*/ 	.word	0x000047d0


	//   ....[37]....
        /*01a8*/ 	.word	0x00004800


	//   ....[38]....
        /*01ac*/ 	.word	0x00004830


	//   ....[39]....
        /*01b0*/ 	.word	0x00004930


	//   ....[40]....
        /*01b4*/ 	.word	0x00004960


	//   ....[41]....
        /*01b8*/ 	.word	0x00004990


	//   ....[42]....
        /*01bc*/ 	.word	0x00004a90


	//   ....[43]....
        /*01c0*/ 	.word	0x00004ad0


	//   ....[44]....
        /*01c4*/ 	.word	0x00004b00


	//----- nvinfo : EIATTR_VRC_CTA_INIT_COUNT
	.align		4
.L_642:
        /*01c8*/ 	.byte	0x02, 0x4a
	.zero		1
	.zero		1


	//----- nvinfo : EIATTR_EXIT_INSTR_OFFSETS
	.align		4
        /*01cc*/ 	.byte	0x04, 0x1c
        /*01ce*/ 	.short	(.L_644 - .L_643)


	//   ....[0]....
.L_643:
        /*01d0*/ 	.word	0x00000030


	//   ....[1]....
        /*01d4*/ 	.word	0x000055e0


	//   ....[2]....
        /*01d8*/ 	.word	0x00005640


	//----- nvinfo : EIATTR_MAX_THREADS
	.align		4
.L_644:
        /*01dc*/ 	.byte	0x04, 0x05
        /*01de*/ 	.short	(.L_646 - .L_645)
.L_645:
        /*01e0*/ 	.word	0x00000100
        /*01e4*/ 	.word	0x00000001
        /*01e8*/ 	.word	0x00000001


	//----- nvinfo : EIATTR_CRS_STACK_SIZE
	.align		4
.L_646:
        /*01ec*/ 	.byte	0x04, 0x1e
        /*01ee*/ 	.short	(.L_648 - .L_647)
.L_647:
        /*01f0*/ 	.word	0x00000000


	//----- nvinfo : EIATTR_CBANK_PARAM_SIZE
	.align		4
.L_648:
        /*01f4*/ 	.byte	0x03, 0x19
        /*01f6*/ 	.short	0x0015


	//----- nvinfo : EIATTR_PARAM_CBANK
	.align		4
        /*01f8*/ 	.byte	0x04, 0x0a
        /*01fa*/ 	.short	(.L_650 - .L_649)
	.align		4
.L_649:
        /*01fc*/ 	.word	index@(.nv.constant0._ZN6thrust24THRUST_300001_SM_1000_NS8cuda_cub4core6detail13_kernel_agentINS1_8__reduce11ReduceAgentIPN4cuda3std3__45tupleIJflEEESC_SB_iNS1_9__extrema9arg_min_fIflNS9_4lessIfEEEEEEJSC_SC_iSH_EEEvDpT0_)
        /*0200*/ 	.short	0x0380
        /*0202*/ 	.short	0x0015


	//----- nvinfo : EIATTR_SW_WAR
	.align		4
.L_650:
        /*0204*/ 	.byte	0x04, 0x36
        /*0206*/ 	.short	(.L_652 - .L_651)
.L_651:
        /*0208*/ 	.word	0x00000008
.L_652:


//--------------------- .nv.info._ZN6thrust24THRUST_300001_SM_1000_NS8cuda_cub4core6detail13_kernel_agentINS1_8__reduce10DrainAgentIiEEJN3cub18CUB_300001_SM_10009GridQueueIjEEiEEEvDpT0_ --------------------------
	.section	.nv.info._ZN6thrust24THRUST_300001_SM_1000_NS8cuda_cub4core6detail13_kernel_agentINS1_8__reduce10DrainAgentIiEEJN3cub18CUB_300001_SM_10009GridQueueIjEEiEEEvDpT0_,"",@"SHT_CUDA_INFO"
	.sectionflags	@""
	.align	4


	//----- nvinfo : EIATTR_CUDA_API_VERSION
	.align		4
        /*0000*/ 	.byte	0x04, 0x37
        /*0002*/ 	.short	(.L_654 - .L_653)
.L_653:
        /*0004*/ 	.word	0x00000082


	//----- nvinfo : EIATTR_KPARAM_INFO
	.align		4
.L_654:
        /*0008*/ 	.byte	0x04, 0x17
        /*000a*/ 	.short	(.L_656 - .L_655)
.L_655:
        /*000c*/ 	.word	0x00000000
        /*0010*/ 	.short	0x0001
        /*0012*/ 	.short	0x0008
        /*0014*/ 	.byte	0x00, 0xf0, 0x11, 0x00


	//----- nvinfo : EIATTR_KPARAM_INFO
	.align		4
.L_656:
        /*0018*/ 	.byte	0x04, 0x17
        /*001a*/ 	.short	(.L_658 - .L_657)
.L_657:
        /*001c*/ 	.word	0x00000000
        /*0020*/ 	.short	0x0000
        /*0022*/ 	.short	0x0000
        /*0024*/ 	.byte	0x00, 0xf0, 0x21, 0x00


	//----- nvinfo : EIATTR_SPARSE_MMA_MASK
	.align		4
.L_658:
        /*0028*/ 	.byte	0x03, 0x50
        /*002a*/ 	.short	0x0000


	//----- nvinfo : EIATTR_MAXREG_COUNT
	.align		4
        /*002c*/ 	.byte	0x03, 0x1b
        /*002e*/ 	.short	0x00ff


	//----- nvinfo : EIATTR_MERCURY_ISA_VERSION
	.align		4
        /*0030*/ 	.byte	0x03, 0x5f
        /*0032*/ 	.short	0x0101


	//----- nvinfo : EIATTR_VRC_CTA_INIT_COUNT
	.align		4
        /*0034*/ 	.byte	0x02, 0x4a
	.zero		1
	.zero		1


	//----- nvinfo : EIATTR_EXIT_INSTR_OFFSETS
	.align		4
        /*0038*/ 	.byte	0x04, 0x1c
        /*003a*/ 	.short	(.L_660 - .L_659)


	//   ....[0]....
.L_659:
        /*003c*/ 	.word	0x00000060


	//----- nvinfo : EIATTR_MAX_THREADS
	.align		4
.L_660:
        /*0040*/ 	.byte	0x04, 0x05
        /*0042*/ 	.short	(.L_662 - .L_661)
.L_661:
        /*0044*/ 	.word	0x00000001
        /*0048*/ 	.word	0x00000001
        /*004c*/ 	.word	0x00000001


	//----- nvinfo : EIATTR_CBANK_PARAM_SIZE
	.align		4
.L_662:
        /*0050*/ 	.byte	0x03, 0x19
        /*0052*/ 	.short	0x000c


	//----- nvinfo : EIATTR_PARAM_CBANK
	.align		4
        /*0054*/ 	.byte	0x04, 0x0a
        /*0056*/ 	.short	(.L_664 - .L_663)
	.align		4
.L_663:
        /*0058*/ 	.word	index@(.nv.constant0._ZN6thrust24THRUST_300001_SM_1000_NS8cuda_cub4core6detail13_kernel_agentINS1_8__reduce10DrainAgentIiEEJN3cub18CUB_300001_SM_10009GridQueueIjEEiEEEvDpT0_)
        /*005c*/ 	.short	0x0380
        /*005e*/ 	.short	0x000c


	//----- nvinfo : EIATTR_SW_WAR
	.align		4
.L_664:
        /*0060*/ 	.byte	0x04, 0x36
        /*0062*/ 	.short	(.L_666 - .L_665)
.L_665:
        /*0064*/ 	.word	0x00000008
.L_666:


//--------------------- .nv.info._ZN6thrust24THRUST_300001_SM_1000_NS8cuda_cub4core6detail13_kernel_agentINS1_8__reduce11ReduceAgentINS0_12zip_iteratorIN4cuda3std3__45tupleIJNS0_6detail15normal_iteratorINS0_10device_ptrIfEEEENS0_17counting_iteratorIlNS0_11use_defaultESI_SI_EEEEEEEPNSB_IJflEEESM_iNS1_9__extrema9arg_min_fIflNSA_4lessIfEEEEEEJSL_SN_iN3cub18CUB_300001_SM_100013GridEvenShareIiEENSV_9GridQueueIjEESS_EEEvDpT0_ --------------------------
	.section	.nv.info._ZN6thrust24THRUST_300001_SM_1000_NS8cuda_cub4core6detail13_kernel_agentINS1_8__reduce11ReduceAgentINS0_12zip_iteratorIN4cuda3std3__45tupleIJNS0_6detail15normal_iteratorINS0_10device_ptrIfEEEENS0_17counting_iteratorIlNS0_11use_defaultESI_SI_EEEEEEEPNSB_IJflEEESM_iNS1_9__extrema9arg_min_fIflNSA_4lessIfEEEEEEJSL_SN_iN3cub18CUB_300001_SM_100013GridEvenShareIiEENSV_9GridQueueIjEESS_EEEvDpT0_,"",@"SHT_CUDA_INFO"
	.sectionflags	@""
	.align	4


	//----- nvinfo : EIATTR_CUDA_API_VERSION
	.align		4
        /*0000*/ 	.byte	0x04, 0x37
        /*0002*/ 	.short	(.L_668 - .L_667)
.L_667:
        /*0004*/ 	.word	0x00000082


	//----- nvinfo : EIATTR_KPARAM_INFO
	.align		4
.L_668:
        /*0008*/ 	.byte	0x04, 0x17
        /*000a*/ 	.short	(.L_670 - .L_669)
.L_669:
        /*000c*/ 	.word	0x00000000
        /*0010*/ 	.short	0x0005
        /*0012*/ 	.short	0x0050
        /*0014*/ 	.byte	0x00, 0xf0, 0x05, 0x00


	//----- nvinfo : EIATTR_KPARAM_INFO
	.align		4
.L_670:
        /*0018*/ 	.byte	0x04, 0x17
        /*001a*/ 	.short	(.L_672 - .L_671)
.L_671:
        /*001c*/ 	.word	0x00000000
        /*0020*/ 	.short	0x0004
        /*0022*/ 	.short	0x0048
        /*0024*/ 	.byte	0x00, 0xf0, 0x21, 0x00


	//----- nvinfo : EIATTR_KPARAM_INFO
	.align		4
.L_672:
        /*0028*/ 	.byte	0x04, 0x17
        /*002a*/ 	.short	(.L_674 - .L_673)
.L_673:
        /*002c*/ 	.word	0x00000000
        /*0030*/ 	.short	0x0003
        /*0032*/ 	.short	0x001c
        /*0034*/ 	.byte	0x00, 0xf0, 0xa1, 0x00


	//----- nvinfo : EIATTR_KPARAM_INFO
	.align		4
.L_674:
        /*0038*/ 	.byte	0x04, 0x17
        /*003a*/ 	.short	(.L_676 - .L_675)
.L_675:
        /*003c*/ 	.word	0x00000000
        /*0040*/ 	.short	0x0002
        /*0042*/ 	.short	0x0018
        /*0044*/ 	.byte	0x00, 0xf0, 0x11, 0x00


	//----- nvinfo : EIATTR_KPARAM_INFO
	.align		4
.L_676:
        /*0048*/ 	.byte	0x04, 0x17
        /*004a*/ 	.short	(.L_678 - .L_677)
.L_677:
        /*004c*/ 	.word	0x00000000
        /*0050*/ 	.short	0x0001
        /*0052*/ 	.short	0x0010
        /*0054*/ 	.byte	0x00, 0xf5, 0x21, 0x00


	//----- nvinfo : EIATTR_KPARAM_INFO
	.align		4
.L_678:
        /*0058*/ 	.byte	0x04, 0x17
        /*005a*/ 	.short	(.L_680 - .L_679)
.L_679:
        /*005c*/ 	.word	0x00000000
        /*0060*/ 	.short	0x0000
        /*0062*/ 	.short	0x0000
        /*0064*/ 	.byte	0x00, 0xf0, 0x41, 0x00


	//----- nvinfo : EIATTR_SPARSE_MMA_MASK
	.align		4
.L_680:
        /*0068*/ 	.byte	0x03, 0x50
        /*006a*/ 	.short	0x0000


	//----- nvinfo : EIATTR_MAXREG_COUNT
	.align		4
        /*006c*/ 	.byte	0x03, 0x1b
        /*006e*/ 	.short	0x00ff


	//----- nvinfo : EIATTR_NUM_BARRIERS
	.align		4
        /*0070*/ 	.byte	0x02, 0x4c
        /*0072*/ 	.byte	0x01
	.zero		1


	//----- nvinfo : EIATTR_MERCURY_ISA_VERSION
	.align		4
        /*0074*/ 	.byte	0x03, 0x5f
        /*0076*/ 	.short	0x0101


	//----- nvinfo : EIATTR_COOP_GROUP_MASK_REGIDS
	.align		4
        /*0078*/ 	.byte	0x04, 0x29
        /*007a*/ 	.short	(.L_682 - .L_681)


	//   ....[0]....
.L_681:
        /*007c*/ 	.word	0xffffffff


	//   ....[1]....
        /*0080*/ 	.word	0xffffffff


	//   ....[2]....
        /*0084*/ 	.word	0xffffffff


	//   ....[3]....
        /*0088*/ 	.word	0xffffffff


	//   ....[4]....
        /*008c*/ 	.word	0xffffffff


	//   ....[5]....
        /*0090*/ 	.word	0xffffffff


	//   ....[6]....
        /*0094*/ 	.word	0xffffffff


	//   ....[7]....
        /*0098*/ 	.word	0xffffffff


	//   ....[8]....
        /*009c*/ 	.word	0xffffffff


	//   ....[9]....
        /*00a0*/ 	.word	0xffffffff


	//   ....[10]....
        /*00a4*/ 	.word	0xffffffff


	//   ....[11]....
        /*00a8*/ 	.word	0xffffffff


	//   ....[12]....
        /*00ac*/ 	.word	0xffffffff


	//   ....[13]....
        /*00b0*/ 	.word	0xffffffff


	//   ....[14]....
        /*00b4*/ 	.word	0xffffffff


	//   ....[15]....
        /*00b8*/ 	.word	0xffffffff


	//   ....[16]....
        /*00bc*/ 	.word	0xffffffff


	//   ....[17]....
        /*00c0*/ 	.word	0xffffffff


	//   ....[18]....
        /*00c4*/ 	.word	0xffffffff


	//   ....[19]....
        /*00c8*/ 	.word	0xffffffff


	//   ....[20]....
        /*00cc*/ 	.word	0xffffffff


	//   ....[21]....
        /*00d0*/ 	.word	0xffffffff


	//   ....[22]....
        /*00d4*/ 	.word	0xffffffff


	//   ....[23]....
        /*00d8*/ 	.word	0xffffffff


	//   ....[24]....
        /*00dc*/ 	.word	0xffffffff


	//   ....[25]....
        /*00e0*/ 	.word	0xffffffff


	//   ....[26]....
        /*00e4*/ 	.word	0xffffffff


	//   ....[27]....
        /*00e8*/ 	.word	0xffffffff


	//   ....[28]....
        /*00ec*/ 	.word	0xffffffff


	//   ....[29]....
        /*00f0*/ 	.word	0xffffffff


	//   ....[30]....
        /*00f4*/ 	.word	0xffffffff


	//   ....[31]....
        /*00f8*/ 	.word	0xffffffff


	//   ....[32]....
        /*00fc*/ 	.word	0xffffffff


	//   ....[33]....
        /*0100*/ 	.word	0xffffffff


	//   ....[34]....
        /*0104*/ 	.word	0xffffffff


	//   ....[35]....
        /*0108*/ 	.word	0xffffffff


	//   ....[36]....
        /*010c*/ 	.word	0xffffffff


	//   ....[37]....
        /*0110*/ 	.word	0xffffffff


	//   ....[38]....
        /*0114*/ 	.word	0xffffffff


	//   ....[39]....
        /*0118*/ 	.word	0xffffffff


	//   ....[40]....
        /*011c*/ 	.word	0xffffffff


	//   ....[41]....
        /*0120*/ 	.word	0xffffffff


	//   ....[42]....
        /*0124*/ 	.word	0xffffffff


	//   ....[43]....
        /*0128*/ 	.word	0xffffffff


	//   ....[44]....
        /*012c*/ 	.word	0xffffffff


	//----- nvinfo : EIATTR_COOP_GROUP_INSTR_OFFSETS
	.align		4
.L_682:
        /*0130*/ 	.byte	0x04, 0x28
        /*0132*/ 	.short	(.L_684 - .L_683)


	//   ....[0]....
.L_683:
        /*0134*/ 	.word	0x00000b40


	//   ....[1]....
        /*0138*/ 	.word	0x00000b70


	//   ....[2]....
        /*013c*/ 	.word	0x00000b80


	//   ....[3]....
        /*0140*/ 	.word	0x00000c80


	//   ....[4]....
        /*0144*/ 	.word	0x00000cb0


	//   ....[5]....
        /*0148*/ 	.word	0x00000ce0


	//   ....[6]....
        /*014c*/ 	.word	0x00000de0


	//   ....[7]....
        /*0150*/ 	.word	0x00000e10


	//   ....[8]....
        /*0154*/ 	.word	0x00000e40


	//   ....[9]....
        /*0158*/ 	.word	0x00000f40


	//   ....[10]....
        /*015c*/ 	.word	0x00000f70


	//   ....[11]....
        /*0160*/ 	.word	0x00000fa0


	//   ....[12]....
        /*0164*/ 	.word	0x000010a0


	//   ....[13]....
        /*0168*/ 	.word	0x000010e0


	//   ....[14]....
        /*016c*/ 	.word	0x00001110


	//   ....[15]....
        /*0170*/ 	.word	0x00001cb0


	//   ....[16]....
        /*0174*/ 	.word	0x00001cc0


	//   ....[17]....
        /*0178*/ 	.word	0x00001cd0


	//   ....[18]....
        /*017c*/ 	.word	0x00001dd0


	//   ....[19]....
        /*0180*/ 	.word	0x00001e10


	//   ....[20]....
        /*0184*/ 	.word	0x00001e30


	//   ....[21]....
        /*0188*/ 	.word	0x00001f40


	//   ....[22]....
        /*018c*/ 	.word	0x00001f80


	//   ....[23]....
        /*0190*/ 	.word	0x00001fa0


	//   ....[24]....
        /*0194*/ 	.word	0x000020b0


	//   ....[25]....
        /*0198*/ 	.word	0x000020f0


	//   ....[26]....
        /*019c*/ 	.word	0x00002110


	//   ....[27]....
        /*01a0*/ 	.word	0x00002220


	//   ....[28]....
        /*01a4*/ 	.word	0x00002260


	//   ....[29]....
        /*01a8*/ 	.word	0x00002290


	//   ....[30]....
        /*01ac*/ 	.word	0x00004810


	//   ....[31]....
        /*01b0*/ 	.word	0x00004840


	//   ....[32]....
        /*01b4*/ 	.word	0x00004850


	//   ....[33]....
        /*01b8*/ 	.word	0x00004950


	//   ....[34]....
        /*01bc*/ 	.word	0x00004980


	//   ....[35]....
        /*01c0*/ 	.word	0x000049b0


	//   ....[36]....
        /*01c4*/ 	.word	0x00004ab0


	//   ....[37]....
        /*01c8*/ 	.word	0x00004ae0


	//   ....[38]....
        /*01cc*/ 	.word	0x00004b10


	//   ....[39]....
        /*01d0*/ 	.word	0x00004c10


	//   ....[40]....
        /*01d4*/ 	.word	0x00004c40


	//   ....[41]....
        /*01d8*/ 	.word	0x00004c70


	//   ....[42]....
        /*01dc*/ 	.word	0x00004d70


	//   ....[43]....
        /*01e0*/ 	.word	0x00004db0


	//   ....[44]....
        /*01e4*/ 	.word	0x00004de0


	//----- nvinfo : EIATTR_VRC_CTA_INIT_COUNT
	.align		4
.L_684:
        /*01e8*/ 	.byte	0x02, 0x4a
	.zero		1
	.zero		1


	//----- nvinfo : EIATTR_EXIT_INSTR_OFFSETS
	.align		4
        /*01ec*/ 	.byte	0x04, 0x1c
        /*01ee*/ 	.short	(.L_686 - .L_685)


	//   ....[0]....
.L_685:
        /*01f0*/ 	.word	0x000058a0


	//   ....[1]....
        /*01f4*/ 	.word	0x00005920


	//----- nvinfo : EIATTR_MAX_THREADS
	.align		4
.L_686:
        /*01f8*/ 	.byte	0x04, 0x05
        /*01fa*/ 	.short	(.L_688 - .L_687)
.L_687:
        /*01fc*/ 	.word	0x00000100
        /*0200*/ 	.word	0x00000001
        /*0204*/ 	.word	0x00000001


	//----- nvinfo : EIATTR_CRS_STACK_SIZE
	.align		4
.L_688:
        /*0208*/ 	.byte	0x04, 0x1e
        /*020a*/ 	.short	(.L_690 - .L_689)
.L_689:
        /*020c*/ 	.word	0x00000000


	//----- nvinfo : EIATTR_CBANK_PARAM_SIZE
	.align		4
.L_690:
        /*0210*/ 	.byte	0x03, 0x19
        /*0212*/ 	.short	0x0051


	//----- nvinfo : EIATTR_PARAM_CBANK
	.align		4
        /*0214*/ 	.byte	0x04, 0x0a
        /*0216*/ 	.short	(.L_692 - .L_691)
	.align		4
.L_691:
        /*0218*/ 	.word	index@(.nv.constant0._ZN6thrust24THRUST_300001_SM_1000_NS8cuda_cub4core6detail13_kernel_agentINS1_8__reduce11ReduceAgentINS0_12zip_iteratorIN4cuda3std3__45tupleIJNS0_6detail15normal_iteratorINS0_10device_ptrIfEEEENS0_17counting_iteratorIlNS0_11use_defaultESI_SI_EEEEEEEPNSB_IJflEEESM_iNS1_9__extrema9arg_min_fIflNSA_4lessIfEEEEEEJSL_SN_iN3cub18CUB_300001_SM_100013GridEvenShareIiEENSV_9GridQueueIjEESS_EEEvDpT0_)
        /*021c*/ 	.short	0x0380
        /*021e*/ 	.short	0x0051


	//----- nvinfo : EIATTR_SW_WAR
	.align		4
.L_692:
        /*0220*/ 	.byte	0x04, 0x36
        /*0222*/ 	.short	(.L_694 - .L_693)
.L_693:
        /*0224*/ 	.word	0x00000008
.L_694:


//--------------------- .nv.info._ZN6thrust24THRUST_300001_SM_1000_NS8cuda_cub4core6detail13_kernel_agentINS1_8__reduce11ReduceAgentINS0_12zip_iteratorIN4cuda3std3__45tupleIJNS0_6detail15normal_iteratorINS0_10device_ptrIfEEEENS0_17counting_iteratorIlNS0_11use_defaultESI_SI_EEEEEEEPNSB_IJflEEESM_iNS1_9__extrema9arg_min_fIflNSA_4lessIfEEEEEEJSL_SN_iSS_EEEvDpT0_ --------------------------
	.section	.nv.info._ZN6thrust24THRUST_300001_SM_1000_NS8cuda_cub4core6detail13_kernel_agentINS1_8__reduce11ReduceAgentINS0_12zip_iteratorIN4cuda3std3__45tupleIJNS0_6detail15normal_iteratorINS0_10device_ptrIfEEEENS0_17counting_iteratorIlNS0_11use_defaultESI_SI_EEEEEEEPNSB_IJflEEESM_iNS1_9__extrema9arg_min_fIflNSA_4lessIfEEEEEEJSL_SN_iSS_EEEvDpT0_,"",@"SHT_CUDA_INFO"
	.sectionflags	@""
	.align	4


	//----- nvinfo : EIATTR_CUDA_API_VERSION
	.align		4
        /*0000*/ 	.byte	0x04, 0x37
        /*0002*/ 	.short	(.L_696 - .L_695)
.L_695:
        /*0004*/ 	.word	0x00000082


	//----- nvinfo : EIATTR_KPARAM_INFO
	.align		4
.L_696:
        /*0008*/ 	.byte	0x04, 0x17
        /*000a*/ 	.short	(.L_698 - .L_697)
.L_697:
        /*000c*/ 	.word	0x00000000
        /*0010*/ 	.short	0x0003
        /*0012*/ 	.short	0x001c
        /*0014*/ 	.byte	0x00, 0xf0, 0x05, 0x00


	//----- nvinfo : EIATTR_KPARAM_INFO
	.align		4
.L_698:
        /*0018*/ 	.byte	0x04, 0x17
        /*001a*/ 	.short	(.L_700 - .L_699)
.L_699:
        /*001c*/ 	.word	0x00000000
        /*0020*/ 	.short	0x0002
        /*0022*/ 	.short	0x0018
        /*0024*/ 	.byte	0x00, 0xf0, 0x11, 0x00


	//----- nvinfo : EIATTR_KPARAM_INFO
	.align		4
.L_700:
        /*0028*/ 	.byte	0x04, 0x17
        /*002a*/ 	.short	(.L_702 - .L_701)
.L_701:
        /*002c*/ 	.word	0x00000000
        /*0030*/ 	.short	0x0001
        /*0032*/ 	.short	0x0010
        /*0034*/ 	.byte	0x00, 0xf5, 0x21, 0x00


	//----- nvinfo : EIATTR_KPARAM_INFO
	.align		4
.L_702:
        /*0038*/ 	.byte	0x04, 0x17
        /*003a*/ 	.short	(.L_704 - .L_703)
.L_703:
        /*003c*/ 	.word	0x00000000
        /*0040*/ 	.short	0x0000
        /*0042*/ 	.short	0x0000
        /*0044*/ 	.byte	0x00, 0xf0, 0x41, 0x00


	//----- nvinfo : EIATTR_SPARSE_MMA_MASK
	.align		4
.L_704:
        /*0048*/ 	.byte	0x03, 0x50
        /*004a*/ 	.short	0x0000


	//----- nvinfo : EIATTR_MAXREG_COUNT
	.align		4
        /*004c*/ 	.byte	0x03, 0x1b
        /*004e*/ 	.short	0x00ff


	//----- nvinfo : EIATTR_NUM_BARRIERS
	.align		4
        /*0050*/ 	.byte	0x02, 0x4c
        /*0052*/ 	.byte	0x01
	.zero		1


	//----- nvinfo : EIATTR_MERCURY_ISA_VERSION
	.align		4
        /*0054*/ 	.byte	0x03, 0x5f
        /*0056*/ 	.short	0x0101


	//----- nvinfo : EIATTR_COOP_GROUP_MASK_REGIDS
	.align		4
        /*0058*/ 	.byte	0x04, 0x29
        /*005a*/ 	.short	(.L_706 - .L_705)


	//   ....[0]....
.L_705:
        /*005c*/ 	.word	0xffffffff


	//   ....[1]....
        /*0060*/ 	.word	0xffffffff


	//   ....[2]....
        /*0064*/ 	.word	0xffffffff


	//   ....[3]....
        /*0068*/ 	.word	0xffffffff


	//   ....[4]....
        /*006c*/ 	.word	0xffffffff


	//   ....[5]....
        /*0070*/ 	.word	0xffffffff


	//   ....[6]....
        /*0074*/ 	.word	0xffffffff


	//   ....[7]....
        /*0078*/ 	.word	0xffffffff


	//   ....[8]....
        /*007c*/ 	.word	0xffffffff


	//   ....[9]....
        /*0080*/ 	.word	0xffffffff


	//   ....[10]....
        /*0084*/ 	.word	0xffffffff


	//   ....[11]....
        /*0088*/ 	.word	0xffffffff


	//   ....[12]....
        /*008c*/ 	.word	0xffffffff


	//   ....[13]....
        /*0090*/ 	.word	0xffffffff


	//   ....[14]....
        /*0094*/ 	.word	0xffffffff


	//   ....[15]....
        /*0098*/ 	.word	0xffffffff


	//   ....[16]....
        /*009c*/ 	.word	0xffffffff


	//   ....[17]....
        /*00a0*/ 	.word	0xffffffff


	//   ....[18]....
        /*00a4*/ 	.word	0xffffffff


	//   ....[19]....
        /*00a8*/ 	.word	0xffffffff


	//   ....[20]....
        /*00ac*/ 	.word	0xffffffff


	//   ....[21]....
        /*00b0*/ 	.word	0xffffffff


	//   ....[22]....
        /*00b4*/ 	.word	0xffffffff


	//   ....[23]....
        /*00b8*/ 	.word	0xffffffff


	//   ....[24]....
        /*00bc*/ 	.word	0xffffffff


	//   ....[25]....
        /*00c0*/ 	.word	0xffffffff


	//   ....[26]....
        /*00c4*/ 	.word	0xffffffff


	//   ....[27]....
        /*00c8*/ 	.word	0xffffffff


	//   ....[28]....
        /*00cc*/ 	.word	0xffffffff


	//   ....[29]....
        /*00d0*/ 	.word	0xffffffff


	//   ....[30]....
        /*00d4*/ 	.word	0xffffffff


	//   ....[31]....
        /*00d8*/ 	.word	0xffffffff


	//   ....[32]....
        /*00dc*/ 	.word	0xffffffff


	//   ....[33]....
        /*00e0*/ 	.word	0xffffffff


	//   ....[34]....
        /*00e4*/ 	.word	0xffffffff


	//   ....[35]....
        /*00e8*/ 	.word	0xffffffff


	//   ....[36]....
        /*00ec*/ 	.word	0xffffffff


	//   ....[37]....
        /*00f0*/ 	.word	0xffffffff


	//   ....[38]....
        /*00f4*/ 	.word	0xffffffff


	//   ....[39]....
        /*00f8*/ 	.word	0xffffffff


	//   ....[40]....
        /*00fc*/ 	.word	0xffffffff


	//   ....[41]....
        /*0100*/ 	.word	0xffffffff


	//   ....[42]....
        /*0104*/ 	.word	0xffffffff


	//   ....[43]....
        /*0108*/ 	.word	0xffffffff


	//   ....[44]....
        /*010c*/ 	.word	0xffffffff


	//----- nvinfo : EIATTR_COOP_GROUP_INSTR_OFFSETS
	.align		4
.L_706:
        /*0110*/ 	.byte	0x04, 0x28
        /*0112*/ 	.short	(.L_708 - .L_707)


	//   ....[0]....
.L_707:
        /*0114*/ 	.word	0x00000b10


	//   ....[1]....
        /*0118*/ 	.word	0x00000b40


	//   ....[2]....
        /*011c*/ 	.word	0x00000b50


	//   ....[3]....
        /*0120*/ 	.word	0x00000c50


	//   ....[4]....
        /*0124*/ 	.word	0x00000c80


	//   ....[5]....
        /*0128*/ 	.word	0x00000cb0


	//   ....[6]....
        /*012c*/ 	.word	0x00000db0


	//   ....[7]....
        /*0130*/ 	.word	0x00000de0


	//   ....[8]....
        /*0134*/ 	.word	0x00000e10


	//   ....[9]....
        /*0138*/ 	.word	0x00000f10


	//   ....[10]....
        /*013c*/ 	.word	0x00000f40


	//   ....[11]....
        /*0140*/ 	.word	0x00000f70


	//   ....[12]....
        /*0144*/ 	.word	0x00001070


	//   ....[13]....
        /*0148*/ 	.word	0x000010b0


	//   ....[14]....
        /*014c*/ 	.word	0x000010e0


	//   ....[15]....
        /*0150*/ 	.word	0x00001c80


	//   ....[16]....
        /*0154*/ 	.word	0x00001c90


	//   ....[17]....
        /*0158*/ 	.word	0x00001ca0


	//   ....[18]....
        /*015c*/ 	.word	0x00001da0


	//   ....[19]....
        /*0160*/ 	.word	0x00001de0


	//   ....[20]....
        /*0164*/ 	.word	0x00001e00


	//   ....[21]....
        /*0168*/ 	.word	0x00001f10


	//   ....[22]....
        /*016c*/ 	.word	0x00001f50


	//   ....[23]....
        /*0170*/ 	.word	0x00001f70


	//   ....[24]....
        /*0174*/ 	.word	0x00002080


	//   ....[25]....
        /*0178*/ 	.word	0x000020c0


	//   ....[26]....
        /*017c*/ 	.word	0x000020f0


	//   ....[27]....
        /*0180*/ 	.word	0x000021f0


	//   ....[28]....
        /*0184*/ 	.word	0x00002230


	//   ....[29]....
        /*0188*/ 	.word	0x00002260


	//   ....[30]....
        /*018c*/ 	.word	0x000045f0


	//   ....[31]....
        /*0190*/ 	.word	0x00004620


	//   ....[32]....
        /*0194*/ 	.word	0x00004630


	//   ....[33]....
        /*0198*/ 	.word	0x00004730


	//   ....[34]....
        /*019c*/ 	.word	0x00004760


	//   ....[35]....
        /*01a0*/ 	.word	0x00004790


	//   ....[36]....
        /*01a4*/ 	.word	0x00004890


	//   ....[37]....
        /*01a8*/ 	.word	0x000048c0


	//   ....[38]....
        /*01ac*/ 	.word	0x000048f0


	//   ....[39]....
        /*01b0*/ 	.word	0x000049f0


	//   ....[40]....
        /*01b4*/ 	.word	0x00004a20


	//   ....[41]....
        /*01b8*/ 	.word	0x00004a50


	//   ....[42]....
        /*01bc*/ 	.word	0x00004b50


	//   ....[43]....
        /*01c0*/ 	.word	0x00004b90


	//   ....[44]....
        /*01c4*/ 	.word	0x00004bc0


	//----- nvinfo : EIATTR_VRC_CTA_INIT_COUNT
	.align		4
.L_708:
        /*01c8*/ 	.byte	0x02, 0x4a
	.zero		1
	.zero		1


	//----- nvinfo : EIATTR_EXIT_INSTR_OFFSETS
	.align		4
        /*01cc*/ 	.byte	0x04, 0x1c
        /*01ce*/ 	.short	(.L_710 - .L_709)


	//   ....[0]....
.L_709:
        /*01d0*/ 	.word	0x00000030


	//   ....[1]....
        /*01d4*/ 	.word	0x000056a0


	//   ....[2]....
        /*01d8*/ 	.word	0x00005700


	//----- nvinfo : EIATTR_MAX_THREADS
	.align		4
.L_710:
        /*01dc*/ 	.byte	0x04, 0x05
        /*01de*/ 	.short	(.L_712 - .L_711)
.L_711:
        /*01e0*/ 	.word	0x00000100
        /*01e4*/ 	.word	0x00000001
        /*01e8*/ 	.word	0x00000001


	//----- nvinfo : EIATTR_CRS_STACK_SIZE
	.align		4
.L_712:
        /*01ec*/ 	.byte	0x04, 0x1e
        /*01ee*/ 	.short	(.L_714 - .L_713)
.L_713:
        /*01f0*/ 	.word	0x00000000


	//----- nvinfo : EIATTR_CBANK_PARAM_SIZE
	.align		4
.L_714:
        /*01f4*/ 	.byte	0x03, 0x19
        /*01f6*/ 	.short	0x001d


	//----- nvinfo : EIATTR_PARAM_CBANK
	.align		4
        /*01f8*/ 	.byte	0x04, 0x0a
        /*01fa*/ 	.short	(.L_716 - .L_715)
	.align		4
.L_715:
        /*01fc*/ 	.word	index@(.nv.constant0._ZN6thrust24THRUST_300001_SM_1000_NS8cuda_cub4core6detail13_kernel_agentINS1_8__reduce11ReduceAgentINS0_12zip_iteratorIN4cuda3std3__45tupleIJNS0_6detail15normal_iteratorINS0_10device_ptrIfEEEENS0_17counting_iteratorIlNS0_11use_defaultESI_SI_EEEEEEEPNSB_IJflEEESM_iNS1_9__extrema9arg_min_fIflNSA_4lessIfEEEEEEJSL_SN_iSS_EEEvDpT0_)
        /*0200*/ 	.short	0x0380
        /*0202*/ 	.short	0x001d


	//----- nvinfo : EIATTR_SW_WAR
	.align		4
.L_716:
        /*0204*/ 	.byte	0x04, 0x36
        /*0206*/ 	.short	(.L_718 - .L_717)
.L_717:
        /*0208*/ 	.word	0x00000008
.L_718:


//--------------------- .nv.info._Z19generateIndividualsPA10_fff --------------------------
	.section	.nv.info._Z19generateIndividualsPA10_fff,"",@"SHT_CUDA_INFO"
	.sectionflags	@""
	.align	4


	//----- nvinfo : EIATTR_CUDA_API_VERSION
	.align		4
        /*0000*/ 	.byte	0x04, 0x37
        /*0002*/ 	.short	(.L_720 - .L_719)
.L_719:
        /*0004*/ 	.word	0x00000082


	//----- nvinfo : EIATTR_KPARAM_INFO
	.align		4
.L_720:
        /*0008*/ 	.byte	0x04, 0x17
        /*000a*/ 	.short	(.L_722 - .L_721)
.L_721:
        /*000c*/ 	.word	0x00000000
        /*0010*/ 	.short	0x0002
        /*0012*/ 	.short	0x000c
        /*0014*/ 	.byte	0x00, 0xf0, 0x11, 0x00


	//----- nvinfo : EIATTR_KPARAM_INFO
	.align		4
.L_722:
        /*0018*/ 	.byte	0x04, 0x17
        /*001a*/ 	.short	(.L_724 - .L_723)
.L_723:
        /*001c*/ 	.word	0x00000000
        /*0020*/ 	.short	0x0001
        /*0022*/ 	.short	0x0008
        /*0024*/ 	.byte	0x00, 0xf0, 0x11, 0x00


	//----- nvinfo : EIATTR_KPARAM_INFO
	.align		4
.L_724:
        /*0028*/ 	.byte	0x04, 0x17
        /*002a*/ 	.short	(.L_726 - .L_725)
.L_725:
        /*002c*/ 	.word	0x00000000
        /*0030*/ 	.short	0x0000
        /*0032*/ 	.short	0x0000
        /*0034*/ 	.byte	0x00, 0xf5, 0x21, 0x00


	//----- nvinfo : EIATTR_SPARSE_MMA_MASK
	.align		4
.L_726:
        /*0038*/ 	.byte	0x03, 0x50
        /*003a*/ 	.short	0x0000


	//----- nvinfo : EIATTR_MAXREG_COUNT
	.align		4
        /*003c*/ 	.byte	0x03, 0x1b
        /*003e*/ 	.short	0x00ff


	//----- nvinfo : EIATTR_EXTERNS
	.align		4
        /*0040*/ 	.byte	0x04, 0x0f
        /*0042*/ 	.short	(.L_728 - .L_727)


	//   ....[0]....
	.align		4
.L_727:
        /*0044*/ 	.word	index@(vprintf)


	//----- nvinfo : EIATTR_MERCURY_ISA_VERSION
	.align		4
.L_728:
        /*0048*/ 	.byte	0x03, 0x5f
        /*004a*/ 	.short	0x0101


	//----- nvinfo : EIATTR_VRC_CTA_INIT_COUNT
	.align		4
        /*004c*/ 	.byte	0x02, 0x4a
	.zero		1
	.zero		1


	//----- nvinfo : EIATTR_SYSCALL_OFFSETS
	.align		4
        /*0050*/ 	.byte	0x04, 0x46
        /*0052*/ 	.short	(.L_730 - .L_729)


	//   ....[0]....
.L_729:
        /*0054*/ 	.word	0x00000130


	//----- nvinfo : EIATTR_EXIT_INSTR_OFFSETS
	.align		4
.L_730:
        /*0058*/ 	.byte	0x04, 0x1c
        /*005a*/ 	.short	(.L_732 - .L_731)


	//   ....[0]....
.L_731:
        /*005c*/ 	.word	0x00000140


	//----- nvinfo : EIATTR_CBANK_PARAM_SIZE
	.align		4
.L_732:
        /*0060*/ 	.byte	0x03, 0x19
        /*0062*/ 	.short	0x0010


	//----- nvinfo : EIATTR_PARAM_CBANK
	.align		4
        /*0064*/ 	.byte	0x04, 0x0a
        /*0066*/ 	.short	(.L_734 - .L_733)
	.align		4
.L_733:
        /*0068*/ 	.word	index@(.nv.constant0._Z19generateIndividualsPA10_fff)
        /*006c*/ 	.short	0x0380
        /*006e*/ 	.short	0x0010


	//----- nvinfo : EIATTR_SW_WAR
	.align		4
.L_734:
        /*0070*/ 	.byte	0x04, 0x36
        /*0072*/ 	.short	(.L_736 - .L_735)
.L_735:
        /*0074*/ 	.word	0x00000008
.L_736:


//--------------------- .nv.callgraph             --------------------------
	.section	.nv.callgraph,"",@"SHT_CUDA_CALLGRAPH"
	.align	4
	.sectionentsize	8
	.align		4
        /*0000*/ 	.word	0x00000000
	.align		4
        /*0004*/ 	.word	0xffffffff
	.align		4
        /*0008*/ 	.word	index@(_Z19generateIndividualsPA10_fff)
	.align		4
        /*000c*/ 	.word	index@(vprintf)
	.align		4
        /*0010*/ 	.word	0x00000000
	.align		4
        /*0014*/ 	.word	0xfffffffe
	.align		4
        /*0018*/ 	.word	0x00000000
	.align		4
        /*001c*/ 	.word	0xfffffffd
	.align		4
        /*0020*/ 	.word	0x00000000
	.align		4
        /*0024*/ 	.word	0xfffffffc


//--------------------- .nv.constant4             --------------------------
	.section	.nv.constant4,"a",@progbits
	.align	8
	.align		8
.nv.constant4:
        /*0000*/ 	.dword	precalc_xorwow_matrix
	.align		8
        /*0008*/ 	.dword	precalc_xorwow_offset_matrix
	.align		8
        /*0010*/ 	.dword	mrg32k3aM1
	.align		8
        /*0018*/ 	.dword	mrg32k3aM2
	.align		8
        /*0020*/ 	.dword	mrg32k3aM1SubSeq
	.align		8
        /*0028*/ 	.dword	mrg32k3aM2SubSeq
	.align		8
        /*0030*/ 	.dword	mrg32k3aM1Seq
	.align		8
        /*0038*/ 	.dword	mrg32k3aM2Seq
	.align		8
        /*0040*/ 	.dword	_ZN34_INTERNAL_468368f5_4_k_cu_a487c9aa4cuda3std3__45__cpo5beginE
	.align		8
        /*0048*/ 	.dword	_ZN34_INTERNAL_468368f5_4_k_cu_a487c9aa4cuda3std3__45__cpo3endE
	.align		8
        /*0050*/ 	.dword	_ZN34_INTERNAL_468368f5_4_k_cu_a487c9aa4cuda3std3__45__cpo6cbeginE
	.align		8
        /*0058*/ 	.dword	_ZN34_INTERNAL_468368f5_4_k_cu_a487c9aa4cuda3std3__45__cpo4cendE
	.align		8
        /*0060*/ 	.dword	_ZN34_INTERNAL_468368f5_4_k_cu_a487c9aa4cuda3std3__45__cpo6rbeginE
	.align		8
        /*0068*/ 	.dword	_ZN34_INTERNAL_468368f5_4_k_cu_a487c9aa4cuda3std3__45__cpo4rendE
	.align		8
        /*0070*/ 	.dword	_ZN34_INTERNAL_468368f5_4_k_cu_a487c9aa4cuda3std3__45__cpo7crbeginE
	.align		8
        /*0078*/ 	.dword	_ZN34_INTERNAL_468368f5_4_k_cu_a487c9aa4cuda3std3__45__cpo5crendE
	.align		8
        /*0080*/ 	.dword	_ZN34_INTERNAL_468368f5_4_k_cu_a487c9aa4cuda3std3__436_GLOBAL__N__468368f5_4_k_cu_a487c9aa6ignoreE
	.align		8
        /*0088*/ 	.dword	_ZN34_INTERNAL_468368f5_4_k_cu_a487c9aa4cuda3std3__419piecewise_constructE
	.align		8
        /*0090*/ 	.dword	_ZN34_INTERNAL_468368f5_4_k_cu_a487c9aa4cuda3std3__48in_placeE
	.align		8
        /*0098*/ 	.dword	_ZN34_INTERNAL_468368f5_4_k_cu_a487c9aa4cuda3std3__420unreachable_sentinelE
	.align		8
        /*00a0*/ 	.dword	_ZN34_INTERNAL_468368f5_4_k_cu_a487c9aa4cuda3std3__47nulloptE
	.align		8
        /*00a8*/ 	.dword	_ZN34_INTERNAL_468368f5_4_k_cu_a487c9aa4cuda3std3__48unexpectE
	.align		8
        /*00b0*/ 	.dword	_ZN34_INTERNAL_468368f5_4_k_cu_a487c9aa4cuda3std6ranges3__45__cpo4swapE
	.align		8
        /*00b8*/ 	.dword	_ZN34_INTERNAL_468368f5_4_k_cu_a487c9aa4cuda3std6ranges3__45__cpo9iter_moveE
	.align		8
        /*00c0*/ 	.dword	_ZN34_INTERNAL_468368f5_4_k_cu_a487c9aa4cuda3std6ranges3__45__cpo5beginE
	.align		8
        /*00c8*/ 	.dword	_ZN34_INTERNAL_468368f5_4_k_cu_a487c9aa4cuda3std6ranges3__45__cpo3endE
	.align		8
        /*00d0*/ 	.dword	_ZN34_INTERNAL_468368f5_4_k_cu_a487c9aa4cuda3std6ranges3__45__cpo6cbeginE
	.align		8
        /*00d8*/ 	.dword	_ZN34_INTERNAL_468368f5_4_k_cu_a487c9aa4cuda3std6ranges3__45__cpo4cendE
	.align		8
        /*00e0*/ 	.dword	_ZN34_INTERNAL_468368f5_4_k_cu_a487c9aa4cuda3std6ranges3__45__cpo7advanceE
	.align		8
        /*00e8*/ 	.dword	_ZN34_INTERNAL_468368f5_4_k_cu_a487c9aa4cuda3std6ranges3__45__cpo9iter_swapE
	.align		8
        /*00f0*/ 	.dword	_ZN34_INTERNAL_468368f5_4_k_cu_a487c9aa4cuda3std6ranges3__45__cpo4nextE
	.align		8
        /*00f8*/ 	.dword	_ZN34_INTERNAL_468368f5_4_k_cu_a487c9aa4cuda3std6ranges3__45__cpo4prevE
	.align		8
        /*0100*/ 	.dword	_ZN34_INTERNAL_468368f5_4_k_cu_a487c9aa4cuda3std6ranges3__45__cpo4dataE
	.align		8
        /*0108*/ 	.dword	_ZN34_INTERNAL_468368f5_4_k_cu_a487c9aa4cuda3std6ranges3__45__cpo5cdataE
	.align		8
        /*0110*/ 	.dword	_ZN34_INTERNAL_468368f5_4_k_cu_a487c9aa4cuda3std6ranges3__45__cpo4sizeE
	.align		8
        /*0118*/ 	.dword	_ZN34_INTERNAL_468368f5_4_k_cu_a487c9aa4cuda3std6ranges3__45__cpo5ssizeE
	.align		8
        /*0120*/ 	.dword	_ZN34_INTERNAL_468368f5_4_k_cu_a487c9aa4cuda3std6ranges3__45__cpo8distanceE
	.align		8
        /*0128*/ 	.dword	_ZN34_INTERNAL_468368f5_4_k_cu_a487c9aa6thrust24THRUST_300001_SM_1000_NS8cuda_cub3parE
	.align		8
        /*0130*/ 	.dword	_ZN34_INTERNAL_468368f5_4_k_cu_a487c9aa6thrust24THRUST_300001_SM_1000_NS8cuda_cub10par_nosyncE
	.align		8
        /*0138*/ 	.dword	_ZN34_INTERNAL_468368f5_4_k_cu_a487c9aa6thrust24THRUST_300001_SM_1000_NS6system6detail10sequential3seqE
	.align		8
        /*0140*/ 	.dword	_ZN34_INTERNAL_468368f5_4_k_cu_a487c9aa6thrust24THRUST_300001_SM_1000_NS6system3cpp3parE
	.align		8
        /*0148*/ 	.dword	_ZN34_INTERNAL_468368f5_4_k_cu_a487c9aa6thrust24THRUST_300001_SM_1000_NS12placeholders2_1E
	.align		8
        /*0150*/ 	.dword	_ZN34_INTERNAL_468368f5_4_k_cu_a487c9aa6thrust24THRUST_300001_SM_1000_NS12placeholders2_2E
	.align		8
        /*0158*/ 	.dword	_ZN34_INTERNAL_468368f5_4_k_cu_a487c9aa6thrust24THRUST_300001_SM_1000_NS12placeholders2_3E
	.align		8
        /*0160*/ 	.dword	_ZN34_INTERNAL_468368f5_4_k_cu_a487c9aa6thrust24THRUST_300001_SM_1000_NS12placeholders2_4E
	.align		8
        /*0168*/ 	.dword	_ZN34_INTERNAL_468368f5_4_k_cu_a487c9aa6thrust24THRUST_300001_SM_1000_NS12placeholders2_5E
	.align		8
        /*0170*/ 	.dword	_ZN34_INTERNAL_468368f5_4_k_cu_a487c9aa6thrust24THRUST_300001_SM_1000_NS12placeholders2_6E
	.align		8
        /*0178*/ 	.dword	_ZN34_INTERNAL_468368f5_4_k_cu_a487c9aa6thrust24THRUST_300001_SM_1000_NS12placeholders2_7E
	.align		8
        /*0180*/ 	.dword	_ZN34_INTERNAL_468368f5_4_k_cu_a487c9aa6thrust24THRUST_300001_SM_1000_NS12placeholders2_8E
	.align		8
        /*0188*/ 	.dword	_ZN34_INTERNAL_468368f5_4_k_cu_a487c9aa6thrust24THRUST_300001_SM_1000_NS12placeholders2_9E
	.align		8
        /*0190*/ 	.dword	_ZN34_INTERNAL_468368f5_4_k_cu_a487c9aa6thrust24THRUST_300001_SM_1000_NS12placeholders3_10E
	.align		8
        /*0198*/ 	.dword	_ZN34_INTERNAL_468368f5_4_k_cu_a487c9aa6thrust24THRUST_300001_SM_1000_NS3seqE
	.align		8
        /*01a0*/ 	.dword	_ZN34_INTERNAL_468368f5_4_k_cu_a487c9aa6thrust24THRUST_300001_SM_1000_NS6deviceE
	.align		8
        /*01a8*/ 	.dword	$str
	.align		8
        /*01b0*/ 	.dword	vprintf


//--------------------- .nv.constant3             --------------------------
	.section	.nv.constant3,"a",@progbits
	.align	8
.nv.constant3:
	.type		__cr_lgamma_table,@object
	.size		__cr_lgamma_table,(.L_8 - __cr_lgamma_table)
__cr_lgamma_table:
        /*0000*/ 	.byte	0x00, 0x00, 0x00, 0x00, 0x00, 0x00, 0x00, 0x00, 0x00, 0x00, 0x00, 0x00, 0x00, 0x00, 0x00, 0x00
        /*0010*/ 	.byte	0xef, 0x39, 0xfa, 0xfe, 0x42, 0x2e, 0xe6, 0x3f, 0x02, 0x20, 0x2a, 0xfa, 0x0b, 0xab, 0xfc, 0x3f
        /*0020*/ 	.byte	0xf9, 0x2c, 0x92, 0x7c, 0xa7, 0x6c, 0x09, 0x40, 0xc9, 0x79, 0x44, 0x3c, 0x64, 0x26, 0x13, 0x40
        /*0030*/ 	.byte	0xca, 0x01, 0xcf, 0x3a, 0x27, 0x51, 0x1a, 0x40, 0x30, 0xcc, 0x2d, 0xf3, 0xe1, 0x0c, 0x21, 0x40
        /*0040*/ 	.byte	0x0d, 0xb7, 0xfc, 0x82, 0x8e, 0x35, 0x25, 0x40
.L_8:


//--------------------- .text._ZN3cub18CUB_300001_SM_10006detail6reduce28DeviceReduceSingleTileKernelINS2_10policy_hubIfyN4cuda3std3__44plusIfEEE10Policy1000EPfSC_iS9_ffNS7_10__identityEEEvT0_T1_T2_T3_T4_T6_ --------------------------
	.section	.text._ZN3cub18CUB_300001_SM_10006detail6reduce28DeviceReduceSingleTileKernelINS2_10policy_hubIfyN4cuda3std3__44plusIfEEE10Policy1000EPfSC_iS9_ffNS7_10__identityEEEvT0_T1_T2_T3_T4_T6_,"ax",@progbits
	.align	128
        .global         _ZN3cub18CUB_300001_SM_10006detail6reduce28DeviceReduceSingleTileKernelINS2_10policy_hubIfyN4cuda3std3__44plusIfEEE10Policy1000EPfSC_iS9_ffNS7_10__identityEEEvT0_T1_T2_T3_T4_T6_
        .type           _ZN3cub18CUB_300001_SM_10006detail6reduce28DeviceReduceSingleTileKernelINS2_10policy_hubIfyN4cuda3std3__44plusIfEEE10Policy1000EPfSC_iS9_ffNS7_10__identityEEEvT0_T1_T2_T3_T4_T6_,@function
        .size           _ZN3cub18CUB_300001_SM_10006detail6reduce28DeviceReduceSingleTileKernelINS2_10policy_hubIfyN4cuda3std3__44plusIfEEE10Policy1000EPfSC_iS9_ffNS7_10__identityEEEvT0_T1_T2_T3_T4_T6_,(.L_x_1167 - _ZN3cub18CUB_300001_SM_10006detail6reduce28DeviceReduceSingleTileKernelINS2_10policy_hubIfyN4cuda3std3__44plusIfEEE10Policy1000EPfSC_iS9_ffNS7_10__identityEEEvT0_T1_T2_T3_T4_T6_)
        .other          _ZN3cub18CUB_300001_SM_10006detail6reduce28DeviceReduceSingleTileKernelINS2_10policy_hubIfyN4cuda3std3__44plusIfEEE10Policy1000EPfSC_iS9_ffNS7_10__identityEEEvT0_T1_T2_T3_T4_T6_,@"STO_CUDA_ENTRY STV_DEFAULT"
_ZN3cub18CUB_300001_SM_10006detail6reduce28DeviceReduceSingleTileKernelINS2_10policy_hubIfyN4cuda3std3__44plusIfEEE10Policy1000EPfSC_iS9_ffNS7_10__identityEEEvT0_T1_T2_T3_T4_T6_:
.text._ZN3cub18CUB_300001_SM_10006detail6reduce28DeviceReduceSingleTileKernelINS2_10policy_hubIfyN4cuda3std3__44plusIfEEE10Policy1000EPfSC_iS9_ffNS7_10__identityEEEvT0_T1_T2_T3_T4_T6_:
[----:B------:R-:W-:Y:S01]  /*0000*/  LDC R1, c[0x0][0x37c] ;  /* 0x0000df00ff017b82 */ /* 0x000fe20000000800 */
[----:B------:R-:W0:Y:S01]  /*0010*/  LDCU UR4, c[0x0][0x390] ;  /* 0x00007200ff0477ac */ /* 0x000e220008000800 */
[----:B------:R-:W1:Y:S01]  /*0020*/  LDCU.64 UR6, c[0x0][0x358] ;  /* 0x00006b00ff0677ac */ /* 0x000e620008000a00 */
[----:B0-----:R-:W-:-:S04]  /*0030*/  MOV R20, UR4 ;  /* 0x0000000400147c02 */ /* 0x001fc80008000f00 */
[----:B------:R-:W-:-:S13]  /*0040*/  ISETP.NE.AND P0, PT, R20, RZ, PT ;  /* 0x000000ff1400720c */ /* 0x000fda0003f05270 */
[----:B-1----:R-:W-:Y:S05]  /*0050*/  @P0 BRA `(.L_x_0) ;  /* 0x00000000001c0947 */ /* 0x002fea0003800000 */
[----:B------:R-:W0:Y:S02]  /*0060*/  S2R R0, SR_TID.X ;  /* 0x0000000000007919 */ /* 0x000e240000002100 */
[----:B0-----:R-:W-:-:S13]  /*0070*/  ISETP.NE.AND P0, PT, R0, RZ, PT ;  /* 0x000000ff0000720c */ /* 0x001fda0003f05270 */
[----:B------:R-:W-:Y:S05]  /*0080*/  @P0 EXIT ;  /* 0x000000000000094d */ /* 0x000fea0003800000 */
[----:B------:R-:W0:Y:S08]  /*0090*/  LDC R5, c[0x0][0x398] ;  /* 0x0000e600ff057b82 */ /* 0x000e300000000800 */
[----:B------:R-:W0:Y:S02]  /*00a0*/  LDC.64 R2, c[0x0][0x388] ;  /* 0x0000e200ff027b82 */ /* 0x000e240000000a00 */
[----:B0-----:R-:W-:Y:S01]  /*00b0*/  STG.E desc[UR6][R2.64], R5 ;  /* 0x0000000502007986 */ /* 0x001fe2000c101906 */
[----:B------:R-:W-:Y:S05]  /*00c0*/  EXIT ;  /* 0x000000000000794d */ /* 0x000fea0003800000 */
.L_x_0:
[----:B------:R-:W0:Y:S01]  /*00d0*/  LDCU UR4, c[0x0][0x380] ;  /* 0x00007000ff0477ac */ /* 0x000e220008000800 */
[----:B------:R-:W-:Y:S01]  /*00e0*/  BSSY.RECONVERGENT B0, `(.L_x_1) ;  /* 0x00003ca000007945 */ /* 0x000fe20003800200 */
[----:B0-----:R-:W-:-:S09]  /*00f0*/  ULOP3.LUT UP0, URZ, UR4, 0xf, URZ, 0xc0, !UPT ;  /* 0x0000000f04ff7892 */ /* 0x001fd2000f80c0ff */
[----:B------:R-:W-:Y:S05]  /*0100*/  BRA.U UP0, `(.L_x_2) ;  /* 0x0000001d00607547 */ /* 0x000fea000b800000 */
[----:B------:R-:W-:-:S13]  /*0110*/  ISETP.GT.AND P0, PT, R20, 0xfff, PT ;  /* 0x00000fff1400780c */ /* 0x000fda0003f04270 */
[----:B------:R-:W-:Y:S05]  /*0120*/  @P0 BRA `(.L_x_3) ;  /* 0x0000000c00a80947 */ /* 0x000fea0003800000 */
[----:B------:R-:W0:Y:S01]  /*0130*/  S2R R9, SR_TID.X ;  /* 0x0000000000097919 */ /* 0x000e220000002100 */
[----:B------:R-:W-:Y:S01]  /*0140*/  BSSY.RECONVERGENT B1, `(.L_x_4) ;  /* 0x0000009000017945 */ /* 0x000fe20003800200 */
[----:B------:R-:W-:Y:S01]  /*0150*/  HFMA2 R0, -RZ, RZ, 0, 0 ;  /* 0x00000000ff007431 */ /* 0x000fe200000001ff */
[----:B0-----:R-:W-:Y:S02]  /*0160*/  ISETP.GE.AND P0, PT, R9, R20, PT ;  /* 0x000000140900720c */ /* 0x001fe40003f06270 */
[----:B------:R-:W-:-:S11]  /*0170*/  MOV R11, R9 ;  /* 0x00000009000b7202 */ /* 0x000fd60000000f00 */
[----:B------:R-:W-:Y:S05]  /*0180*/  @P0 BRA `(.L_x_5) ;  /* 0x0000000000100947 */ /* 0x000fea0003800000 */
[----:B------:R-:W0:Y:S02]  /*0190*/  LDC.64 R2, c[0x0][0x380] ;  /* 0x0000e000ff027b82 */ /* 0x000e240000000a00 */
[----:B0-----:R-:W-:-:S05]  /*01a0*/  IMAD.WIDE.U32 R2, R9, 0x4, R2 ;  /* 0x0000000409027825 */ /* 0x001fca00078e0002 */
[----:B------:R0:W5:Y:S01]  /*01b0*/  LDG.E.CONSTANT R0, desc[UR6][R2.64] ;  /* 0x0000000602007981 */ /* 0x000162000c1e9900 */
[----:B------:R-:W-:-:S07]  /*01c0*/  IADD3 R11, PT, PT, R9, 0x100, RZ ;  /* 0x00000100090b7810 */ /* 0x000fce0007ffe0ff */
.L_x_5:
[----:B------:R-:W-:Y:S05]  /*01d0*/  BSYNC.RECONVERGENT B1 ;  /* 0x0000000000017941 */ /* 0x000fea0003800200 */
.L_x_4:
[----:B------:R-:W-:Y:S01]  /*01e0*/  ISETP.GE.AND P0, PT, R11, R20, PT ;  /* 0x000000140b00720c */ /* 0x000fe20003f06270 */
[----:B------:R-:W-:-:S12]  /*01f0*/  BSSY.RECONVERGENT B1, `(.L_x_6) ;  /* 0x0000074000017945 */ /* 0x000fd80003800200 */
[----:B------:R-:W-:Y:S05]  /*0200*/  @P0 BRA `(.L_x_7) ;  /* 0x0000000400c80947 */ /* 0x000fea0003800000 */
[----:B0-----:R-:W-:Y:S01]  /*0210*/  LOP3.LUT R3, RZ, R11, RZ, 0x33, !PT ;  /* 0x0000000bff037212 */ /* 0x001fe200078e33ff */
[----:B------:R-:W-:Y:S03]  /*0220*/  BSSY.RECONVERGENT B2, `(.L_x_8) ;  /* 0x0000015000027945 */ /* 0x000fe60003800200 */
[----:B------:R-:W-:-:S04]  /*0230*/  IADD3 R4, PT, PT, R3, R20, RZ ;  /* 0x0000001403047210 */ /* 0x000fc80007ffe0ff */
[C---:B------:R-:W-:Y:S02]  /*0240*/  LOP3.LUT R2, R4.reuse, 0x300, RZ, 0xc0, !PT ;  /* 0x0000030004027812 */ /* 0x040fe400078ec0ff */
[----:B------:R-:W-:Y:S02]  /*0250*/  ISETP.GE.U32.AND P1, PT, R4, 0x300, PT ;  /* 0x000003000400780c */ /* 0x000fe40003f26070 */
[----:B------:R-:W-:-:S13]  /*0260*/  ISETP.NE.AND P0, PT, R2, 0x300, PT ;  /* 0x000003000200780c */ /* 0x000fda0003f05270 */
[----:B------:R-:W-:Y:S05]  /*0270*/  @!P0 BRA `(.L_x_9) ;  /* 0x00000000003c8947 */ /* 0x000fea0003800000 */
[----:B------:R-:W0:Y:S01]  /*0280*/  LDC.64 R2, c[0x0][0x380] ;  /* 0x0000e000ff027b82 */ /* 0x000e220000000a00 */
[----:B------:R-:W-:-:S04]  /*0290*/  LEA.HI R4, R4, 0x1, RZ, 0x18 ;  /* 0x0000000104047811 */ /* 0x000fc800078fc0ff */
[----:B------:R-:W-:-:S04]  /*02a0*/  LOP3.LUT R4, R4, 0x3, RZ, 0xc0, !PT ;  /* 0x0000000304047812 */ /* 0x000fc800078ec0ff */
[----:B------:R-:W-:Y:S01]  /*02b0*/  IADD3 R4, PT, PT, -R4, RZ, RZ ;  /* 0x000000ff04047210 */ /* 0x000fe20007ffe1ff */
[----:B0-----:R-:W-:-:S05]  /*02c0*/  IMAD.WIDE.U32 R2, R11, 0x4, R2 ;  /* 0x000000040b027825 */ /* 0x001fca00078e0002 */
[----:B------:R-:W-:-:S07]  /*02d0*/  MOV R5, R3 ;  /* 0x0000000300057202 */ /* 0x000fce0000000f00 */
.L_x_10:
[----:B------:R-:W-:-:S06]  /*02e0*/  MOV R3, R5 ;  /* 0x0000000500037202 */ /* 0x000fcc0000000f00 */
[----:B------:R0:W2:Y:S01]  /*02f0*/  LDG.E.CONSTANT R3, desc[UR6][R2.64] ;  /* 0x0000000602037981 */ /* 0x0000a2000c1e9900 */
[----:B------:R-:W-:Y:S01]  /*0300*/  IADD3 R4, PT, PT, R4, 0x1, RZ ;  /* 0x0000000104047810 */ /* 0x000fe20007ffe0ff */
[----:B------:R-:W-:-:S03]  /*0310*/  VIADD R11, R11, 0x100 ;  /* 0x000001000b0b7836 */ /* 0x000fc60000000000 */
[----:B------:R-:W-:Y:S02]  /*0320*/  ISETP.NE.AND P0, PT, R4, RZ, PT ;  /* 0x000000ff0400720c */ /* 0x000fe40003f05270 */
[----:B0-----:R-:W-:-:S04]  /*0330*/  IADD3 R2, P2, PT, R2, 0x400, RZ ;  /* 0x0000040002027810 */ /* 0x001fc80007f5e0ff */
[----:B------:R-:W-:Y:S01]  /*0340*/  IADD3.X R5, PT, PT, RZ, R5, RZ, P2, !PT ;  /* 0x00000005ff057210 */ /* 0x000fe200017fe4ff */
[----:B--2--5:R-:W-:-:S06]  /*0350*/  FADD R0, R3, R0 ;  /* 0x0000000003007221 */ /* 0x024fcc0000000000 */
[----:B------:R-:W-:Y:S05]  /*0360*/  @P0 BRA `(.L_x_10) ;  /* 0xfffffffc00dc0947 */ /* 0x000fea000383ffff */
.L_x_9:
[----:B------:R-:W-:Y:S05]  /*0370*/  BSYNC.RECONVERGENT B2 ;  /* 0x0000000000027941 */ /* 0x000fea0003800200 */
.L_x_8:
[----:B------:R-:W-:Y:S05]  /*0380*/  @!P1 BRA `(.L_x_7) ;  /* 0x0000000400689947 */ /* 0x000fea0003800000 */
[----:B------:R-:W-:Y:S01]  /*0390*/  IADD3 R2, PT, PT, -R11, R20, RZ ;  /* 0x000000140b027210 */ /* 0x000fe20007ffe1ff */
[----:B------:R-:W-:Y:S01]  /*03a0*/  BSSY.RECONVERGENT B2, `(.L_x_11) ;  /* 0x0000031000027945 */ /* 0x000fe20003800200 */
[----:B------:R-:W-:Y:S02]  /*03b0*/  PLOP3.LUT P0, PT, PT, PT, PT, 0x80, 0x8 ;  /* 0x000000000008781c */ /* 0x000fe40003f0f070 */
[----:B------:R-:W-:-:S13]  /*03c0*/  ISETP.GT.AND P1, PT, R2, 0xc00, PT ;  /* 0x00000c000200780c */ /* 0x000fda0003f24270 */
[----:B------:R-:W-:Y:S05]  /*03d0*/  @!P1 BRA `(.L_x_12) ;  /* 0x0000000000b49947 */ /* 0x000fea0003800000 */
[----:B------:R-:W-:Y:S02]  /*03e0*/  PLOP3.LUT P0, PT, PT, PT, PT, 0x8, 0x80 ;  /* 0x000000000080781c */ /* 0x000fe40003f0e170 */
[----:B------:R-:W-:-:S11]  /*03f0*/  IADD3 R8, PT, PT, R20, -0xc00, RZ ;  /* 0xfffff40014087810 */ /* 0x000fd60007ffe0ff */
.L_x_13:
[----:B------:R-:W0:Y:S01]  /*0400*/  LDC.64 R6, c[0x0][0x380] ;  /* 0x0000e000ff067b82 */ /* 0x000e220000000a00 */
[C---:B------:R-:W-:Y:S01]  /*0410*/  IADD3 R5, PT, PT, R11.reuse, 0x400, RZ ;  /* 0x000004000b057810 */ /* 0x040fe20007ffe0ff */
[----:B0-----:R-:W-:-:S05]  /*0420*/  IMAD.WIDE R24, R11, 0x4, R6 ;  /* 0x000000040b187825 */ /* 0x001fca00078e0206 */
[----:B------:R-:W2:Y:S04]  /*0430*/  LDG.E.CONSTANT R13, desc[UR6][R24.64] ;  /* 0x00000006180d7981 */ /* 0x000ea8000c1e9900 */
[----:B------:R-:W3:Y:S01]  /*0440*/  LDG.E.CONSTANT R10, desc[UR6][R24.64+0x400] ;  /* 0x00040006180a7981 */ /* 0x000ee2000c1e9900 */
[----:B------:R-:W-:-:S03]  /*0450*/  IMAD.WIDE R4, R5, 0x4, R6 ;  /* 0x0000000405047825 */ /* 0x000fc600078e0206 */
[----:B------:R-:W4:Y:S04]  /*0460*/  LDG.E.CONSTANT R12, desc[UR6][R24.64+0x800] ;  /* 0x00080006180c7981 */ /* 0x000f28000c1e9900 */
[----:B------:R-:W4:Y:S04]  /*0470*/  LDG.E.CONSTANT R17, desc[UR6][R24.64+0xc00] ;  /* 0x000c000618117981 */ /* 0x000f28000c1e9900 */
[----:B------:R-:W4:Y:S01]  /*0480*/  LDG.E.CONSTANT R16, desc[UR6][R4.64] ;  /* 0x0000000604107981 */ /* 0x000f22000c1e9900 */
[----:B------:R-:W-:-:S03]  /*0490*/  IADD3 R3, PT, PT, R11, 0x800, RZ ;  /* 0x000008000b037810 */ /* 0x000fc60007ffe0ff */
[----:B------:R-:W4:Y:S04]  /*04a0*/  LDG.E.CONSTANT R15, desc[UR6][R4.64+0x400] ;  /* 0x00040006040f7981 */ /* 0x000f28000c1e9900 */
[----:B------:R-:W4:Y:S01]  /*04b0*/  LDG.E.CONSTANT R14, desc[UR6][R4.64+0x800] ;  /* 0x00080006040e7981 */ /* 0x000f22000c1e9900 */
[----:B------:R-:W-:-:S03]  /*04c0*/  IMAD.WIDE R2, R3, 0x4, R6 ;  /* 0x0000000403027825 */ /* 0x000fc600078e0206 */
[----:B------:R-:W4:Y:S04]  /*04d0*/  LDG.E.CONSTANT R22, desc[UR6][R4.64+0xc00] ;  /* 0x000c000604167981 */ /* 0x000f28000c1e9900 */
[----:B------:R-:W4:Y:S01]  /*04e0*/  LDG.E.CONSTANT R21, desc[UR6][R2.64] ;  /* 0x0000000602157981 */ /* 0x000f22000c1e9900 */
[----:B------:R-:W-:-:S03]  /*04f0*/  IADD3 R23, PT, PT, R11, 0xc00, RZ ;  /* 0x00000c000b177810 */ /* 0x000fc60007ffe0ff */
[----:B------:R-:W4:Y:S04]  /*0500*/  LDG.E.CONSTANT R19, desc[UR6][R2.64+0x400] ;  /* 0x0004000602137981 */ /* 0x000f28000c1e9900 */
[----:B------:R-:W4:Y:S01]  /*0510*/  LDG.E.CONSTANT R18, desc[UR6][R2.64+0x800] ;  /* 0x0008000602127981 */ /* 0x000f22000c1e9900 */
[----:B------:R-:W-:-:S03]  /*0520*/  IMAD.WIDE R6, R23, 0x4, R6 ;  /* 0x0000000417067825 */ /* 0x000fc600078e0206 */
[----:B------:R-:W4:Y:S04]  /*0530*/  LDG.E.CONSTANT R26, desc[UR6][R2.64+0xc00] ;  /* 0x000c0006021a7981 */ /* 0x000f28000c1e9900 */
[----:B------:R-:W4:Y:S04]  /*0540*/  LDG.E.CONSTANT R25, desc[UR6][R6.64] ;  /* 0x0000000606197981 */ /* 0x000f28000c1e9900 */
[----:B------:R-:W4:Y:S04]  /*0550*/  LDG.E.CONSTANT R23, desc[UR6][R6.64+0x400] ;  /* 0x0004000606177981 */ /* 0x000f28000c1e9900 */
[----:B------:R-:W4:Y:S04]  /*0560*/  LDG.E.CONSTANT R24, desc[UR6][R6.64+0x800] ;  /* 0x0008000606187981 */ /* 0x000f28000c1e9900 */
[----:B------:R-:W4:Y:S01]  /*0570*/  LDG.E.CONSTANT R27, desc[UR6][R6.64+0xc00] ;  /* 0x000c0006061b7981 */ /* 0x000f22000c1e9900 */
[----:B------:R-:W-:-:S04]  /*0580*/  IADD3 R11, PT, PT, R11, 0x1000, RZ ;  /* 0x000010000b0b7810 */ /* 0x000fc80007ffe0ff */
[----:B------:R-:W-:Y:S01]  /*0590*/  ISETP.GE.AND P1, PT, R11, R8, PT ;  /* 0x000000080b00720c */ /* 0x000fe20003f26270 */
[----:B--2--5:R-:W-:-:S04]  /*05a0*/  FADD R13, R13, R0 ;  /* 0x000000000d0d7221 */ /* 0x024fc80000000000 */
[----:B---3--:R-:W-:-:S04]  /*05b0*/  FADD R13, R13, R10 ;  /* 0x0000000a0d0d7221 */ /* 0x008fc80000000000 */
[----:B----4-:R-:W-:-:S04]  /*05c0*/  FADD R12, R13, R12 ;  /* 0x0000000c0d0c7221 */ /* 0x010fc80000000000 */
[----:B------:R-:W-:-:S04]  /*05d0*/  FADD R17, R12, R17 ;  /* 0x000000110c117221 */ /* 0x000fc80000000000 */
        /* <DEDUP_REMOVED lines=11> */
[----:B------:R-:W-:Y:S01]  /*0690*/  FADD R0, R24, R27 ;  /* 0x0000001b18007221 */ /* 0x000fe20000000000 */
[----:B------:R-:W-:Y:S06]  /*06a0*/  @!P1 BRA `(.L_x_13) ;  /* 0xfffffffc00549947 */ /* 0x000fec000383ffff */
.L_x_12:
[----:B------:R-:W-:Y:S05]  /*06b0*/  BSYNC.RECONVERGENT B2 ;  /* 0x0000000000027941 */ /* 0x000fea0003800200 */
.L_x_11:
[----:B------:R-:W-:Y:S01]  /*06c0*/  IADD3 R2, PT, PT, -R11, R20, RZ ;  /* 0x000000140b027210 */ /* 0x000fe20007ffe1ff */
[----:B------:R-:W-:Y:S03]  /*06d0*/  BSSY.RECONVERGENT B2, `(.L_x_14) ;  /* 0x0000019000027945 */ /* 0x000fe60003800200 */
[----:B------:R-:W-:-:S13]  /*06e0*/  ISETP.GT.AND P1, PT, R2, 0x400, PT ;  /* 0x000004000200780c */ /* 0x000fda0003f24270 */
[----:B------:R-:W-:Y:S05]  /*06f0*/  @!P1 BRA `(.L_x_15) ;  /* 0x0000000000589947 */ /* 0x000fea0003800000 */
[----:B------:R-:W0:Y:S01]  /*0700*/  LDC.64 R4, c[0x0][0x380] ;  /* 0x0000e000ff047b82 */ /* 0x000e220000000a00 */
[C---:B------:R-:W-:Y:S02]  /*0710*/  VIADD R15, R11.reuse, 0x400 ;  /* 0x000004000b0f7836 */ /* 0x040fe40000000000 */
[----:B0-----:R-:W-:-:S05]  /*0720*/  IMAD.WIDE R2, R11, 0x4, R4 ;  /* 0x000000040b027825 */ /* 0x001fca00078e0204 */
[----:B------:R-:W2:Y:S04]  /*0730*/  LDG.E.CONSTANT R7, desc[UR6][R2.64] ;  /* 0x0000000602077981 */ /* 0x000ea8000c1e9900 */
[----:B------:R-:W3:Y:S01]  /*0740*/  LDG.E.CONSTANT R6, desc[UR6][R2.64+0x400] ;  /* 0x0004000602067981 */ /* 0x000ee2000c1e9900 */
[----:B------:R-:W-:-:S03]  /*0750*/  IMAD.WIDE R4, R15, 0x4, R4 ;  /* 0x000000040f047825 */ /* 0x000fc600078e0204 */
[----:B------:R-:W4:Y:S04]  /*0760*/  LDG.E.CONSTANT R13, desc[UR6][R2.64+0x800] ;  /* 0x00080006020d7981 */ /* 0x000f28000c1e9900 */
[----:B------:R-:W4:Y:S04]  /*0770*/  LDG.E.CONSTANT R15, desc[UR6][R2.64+0xc00] ;  /* 0x000c0006020f7981 */ /* 0x000f28000c1e9900 */
[----:B------:R-:W4:Y:S04]  /*0780*/  LDG.E.CONSTANT R17, desc[UR6][R4.64] ;  /* 0x0000000604117981 */ /* 0x000f28000c1e9900 */
[----:B------:R-:W4:Y:S04]  /*0790*/  LDG.E.CONSTANT R19, desc[UR6][R4.64+0x400] ;  /* 0x0004000604137981 */ /* 0x000f28000c1e9900 */
[----:B------:R-:W4:Y:S04]  /*07a0*/  LDG.E.CONSTANT R21, desc[UR6][R4.64+0x800] ;  /* 0x0008000604157981 */ /* 0x000f28000c1e9900 */
[----:B------:R-:W4:Y:S01]  /*07b0*/  LDG.E.CONSTANT R23, desc[UR6][R4.64+0xc00] ;  /* 0x000c000604177981 */ /* 0x000f22000c1e9900 */
[----:B------:R-:W-:-:S02]  /*07c0*/  PLOP3.LUT P0, PT, PT, PT, PT, 0x8, 0x80 ;  /* 0x000000000080781c */ /* 0x000fc40003f0e170 */
[----:B------:R-:W-:Y:S01]  /*07d0*/  IADD3 R11, PT, PT, R11, 0x800, RZ ;  /* 0x000008000b0b7810 */ /* 0x000fe20007ffe0ff */
[----:B--2--5:R-:W-:-:S04]  /*07e0*/  FADD R7, R0, R7 ;  /* 0x0000000700077221 */ /* 0x024fc80000000000 */
[----:B---3--:R-:W-:-:S04]  /*07f0*/  FADD R6, R7, R6 ;  /* 0x0000000607067221 */ /* 0x008fc80000000000 */
[----:B----4-:R-:W-:-:S04]  /*0800*/  FADD R6, R6, R13 ;  /* 0x0000000d06067221 */ /* 0x010fc80000000000 */
[----:B------:R-:W-:-:S04]  /*0810*/  FADD R6, R6, R15 ;  /* 0x0000000f06067221 */ /* 0x000fc80000000000 */
[----:B------:R-:W-:-:S04]  /*0820*/  FADD R6, R6, R17 ;  /* 0x0000001106067221 */ /* 0x000fc80000000000 */
[----:B------:R-:W-:-:S04]  /*0830*/  FADD R6, R6, R19 ;  /* 0x0000001306067221 */ /* 0x000fc80000000000 */
[----:B------:R-:W-:-:S04]  /*0840*/  FADD R6, R6, R21 ;  /* 0x0000001506067221 */ /* 0x000fc80000000000 */
[----:B------:R-:W-:-:S07]  /*0850*/  FADD R0, R6, R23 ;  /* 0x0000001706007221 */ /* 0x000fce0000000000 */
.L_x_15:
[----:B------:R-:W-:Y:S05]  /*0860*/  BSYNC.RECONVERGENT B2 ;  /* 0x0000000000027941 */ /* 0x000fea0003800200 */
.L_x_14:
[----:B------:R-:W-:-:S13]  /*0870*/  ISETP.LT.OR P0, PT, R11, R20, P0 ;  /* 0x000000140b00720c */ /* 0x000fda0000701670 */
[----:B------:R-:W-:Y:S05]  /*0880*/  @!P0 BRA `(.L_x_7) ;  /* 0x0000000000288947 */ /* 0x000fea0003800000 */
[----:B------:R-:W0:Y:S02]  /*0890*/  LDC.64 R2, c[0x0][0x380] ;  /* 0x0000e000ff027b82 */ /* 0x000e240000000a00 */
[----:B0-----:R-:W-:-:S05]  /*08a0*/  IMAD.WIDE R2, R11, 0x4, R2 ;  /* 0x000000040b027825 */ /* 0x001fca00078e0202 */
[----:B------:R-:W2:Y:S04]  /*08b0*/  LDG.E.CONSTANT R5, desc[UR6][R2.64] ;  /* 0x0000000602057981 */ /* 0x000ea8000c1e9900 */
[----:B------:R-:W3:Y:S04]  /*08c0*/  LDG.E.CONSTANT R4, desc[UR6][R2.64+0x400] ;  /* 0x0004000602047981 */ /* 0x000ee8000c1e9900 */
[----:B------:R-:W4:Y:S04]  /*08d0*/  LDG.E.CONSTANT R7, desc[UR6][R2.64+0x800] ;  /* 0x0008000602077981 */ /* 0x000f28000c1e9900 */
[----:B------:R-:W4:Y:S01]  /*08e0*/  LDG.E.CONSTANT R11, desc[UR6][R2.64+0xc00] ;  /* 0x000c0006020b7981 */ /* 0x000f22000c1e9900 */
[----:B--2--5:R-:W-:-:S04]  /*08f0*/  FADD R5, R0, R5 ;  /* 0x0000000500057221 */ /* 0x024fc80000000000 */
[----:B---3--:R-:W-:-:S04]  /*0900*/  FADD R4, R5, R4 ;  /* 0x0000000405047221 */ /* 0x008fc80000000000 */
[----:B----4-:R-:W-:-:S04]  /*0910*/  FADD R4, R4, R7 ;  /* 0x0000000704047221 */ /* 0x010fc80000000000 */
[----:B------:R-:W-:-:S07]  /*0920*/  FADD R0, R4, R11 ;  /* 0x0000000b04007221 */ /* 0x000fce0000000000 */
.L_x_7:
[----:B------:R-:W-:Y:S05]  /*0930*/  BSYNC.RECONVERGENT B1 ;  /* 0x0000000000017941 */ /* 0x000fea0003800200 */
.L_x_6:
[----:B------:R-:W-:Y:S02]  /*0940*/  ISETP.GE.AND P0, PT, R20, 0x100, PT ;  /* 0x000001001400780c */ /* 0x000fe40003f06270 */
[----:B-----5:R-:W-:-:S11]  /*0950*/  MOV R7, R0 ;  /* 0x0000000000077202 */ /* 0x020fd60000000f00 */
[----:B------:R-:W-:Y:S05]  /*0960*/  @!P0 BRA `(.L_x_16) ;  /* 0x0000000000ac8947 */ /* 0x000fea0003800000 */
[----:B------:R-:W1:Y:S01]  /*0970*/  S2R R6, SR_LANEID ;  /* 0x0000000000067919 */ /* 0x000e620000000000 */
[----:B------:R-:W2:Y:S02]  /*0980*/  SHFL.DOWN PT, R0, R7, 0x1, 0x1f ;  /* 0x08201f0007007f89 */ /* 0x000ea400000e0000 */
[----:B--2---:R-:W-:Y:S01]  /*0990*/  FADD R0, R0, R7 ;  /* 0x0000000700007221 */ /* 0x004fe20000000000 */
[C---:B-1----:R-:W-:Y:S02]  /*09a0*/  ISETP.GT.AND P0, PT, R6.reuse, 0x1e, PT ;  /* 0x0000001e0600780c */ /* 0x042fe40003f04270 */
[C---:B------:R-:W-:Y:S02]  /*09b0*/  ISETP.NE.AND P1, PT, R6.reuse, RZ, PT ;  /* 0x000000ff0600720c */ /* 0x040fe40003f25270 */
[----:B------:R-:W-:Y:S02]  /*09c0*/  FSEL R0, R7, R0, P0 ;  /* 0x0000000007007208 */ /* 0x000fe40000000000 */
[----:B------:R-:W-:-:S03]  /*09d0*/  ISETP.GT.AND P0, PT, R6, 0x1d, PT ;  /* 0x0000001d0600780c */ /* 0x000fc60003f04270 */
[----:B0-----:R-:W0:Y:S06]  /*09e0*/  SHFL.DOWN PT, R3, R0, 0x2, 0x1f ;  /* 0x08401f0000037f89 */ /* 0x001e2c00000e0000 */
[----:B------:R-:W1:Y:S01]  /*09f0*/  @!P1 S2R R5, SR_CgaCtaId ;  /* 0x0000000000059919 */ /* 0x000e620000008800 */
[----:B------:R-:W-:Y:S02]  /*0a00*/  @!P1 MOV R4, 0x400 ;  /* 0x0000040000049802 */ /* 0x000fe40000000f00 */
[----:B------:R-:W-:-:S04]  /*0a10*/  @!P1 SHF.R.U32.HI R2, RZ, 0x3, R9 ;  /* 0x00000003ff029819 */ /* 0x000fc80000011609 */
[----:B------:R-:W-:Y:S01]  /*0a20*/  @!P1 LOP3.LUT R2, R2, 0x7c, RZ, 0xc0, !PT ;  /* 0x0000007c02029812 */ /* 0x000fe200078ec0ff */
[----:B0-----:R-:W-:Y:S01]  /*0a30*/  @!P0 FADD R0, R0, R3 ;  /* 0x0000000300008221 */ /* 0x001fe20000000000 */
[----:B------:R-:W-:-:S04]  /*0a40*/  ISETP.GT.AND P0, PT, R6, 0x1b, PT ;  /* 0x0000001b0600780c */ /* 0x000fc80003f04270 */
[----:B------:R-:W0:Y:S01]  /*0a50*/  SHFL.DOWN PT, R3, R0, 0x4, 0x1f ;  /* 0x08801f0000037f89 */ /* 0x000e2200000e0000 */
[----:B-1----:R-:W-:-:S04]  /*0a60*/  @!P1 LEA R5, R5, R4, 0x18 ;  /* 0x0000000405059211 */ /* 0x002fc800078ec0ff */
[----:B------:R-:W-:-:S04]  /*0a70*/  @!P1 IADD3 R2, PT, PT, R2, R5, RZ ;  /* 0x0000000502029210 */ /* 0x000fc80007ffe0ff */
[----:B0-----:R-:W-:Y:S01]  /*0a80*/  @!P0 FADD R0, R0, R3 ;  /* 0x0000000300008221 */ /* 0x001fe20000000000 */
[----:B------:R-:W-:-:S04]  /*0a90*/  ISETP.GT.AND P0, PT, R6, 0x17, PT ;  /* 0x000000170600780c */ /* 0x000fc80003f04270 */
[----:B------:R-:W0:Y:S09]  /*0aa0*/  SHFL.DOWN PT, R3, R0, 0x8, 0x1f ;  /* 0x09001f0000037f89 */ /* 0x000e3200000e0000 */
[----:B0-----:R-:W-:Y:S01]  /*0ab0*/  @!P0 FADD R0, R0, R3 ;  /* 0x0000000300008221 */ /* 0x001fe20000000000 */
[----:B------:R-:W-:-:S04]  /*0ac0*/  ISETP.NE.AND P0, PT, R9, RZ, PT ;  /* 0x000000ff0900720c */ /* 0x000fc80003f05270 */
[----:B------:R-:W0:Y:S02]  /*0ad0*/  SHFL.DOWN PT, R3, R0, 0x10, 0x1f ;  /* 0x0a001f0000037f89 */ /* 0x000e2400000e0000 */
[----:B0-----:R-:W-:-:S05]  /*0ae0*/  FADD R3, R0, R3 ;  /* 0x0000000300037221 */ /* 0x001fca0000000000 */
[----:B------:R0:W-:Y:S01]  /*0af0*/  @!P1 STS [R2+0x8], R3 ;  /* 0x0000080302009388 */ /* 0x0001e20000000800 */
[----:B------:R-:W-:Y:S01]  /*0b00*/  BAR.SYNC.DEFER_BLOCKING 0x0 ;  /* 0x0000000000007b1d */ /* 0x000fe20000010000 */
[----:B------:R-:W-:-:S04]  /*0b10*/  ISETP.GT.AND P1, PT, R6, 0xf, PT ;  /* 0x0000000f0600780c */ /* 0x000fc80003f24270 */
[----:B------:R-:W-:Y:S01]  /*0b20*/  FSEL R0, R0, R3, P1 ;  /* 0x0000000300007208 */ /* 0x000fe20000800000 */
[----:B------:R-:W-:Y:S08]  /*0b30*/  @P0 BRA `(.L_x_17) ;  /* 0x0000003000900947 */ /* 0x000ff00003800000 */
[----:B------:R-:W1:Y:S01]  /*0b40*/  S2UR UR5, SR_CgaCtaId ;  /* 0x00000000000579c3 */ /* 0x000e620000008800 */
[----:B------:R-:W-:Y:S02]  /*0b50*/  UMOV UR4, 0x400 ;  /* 0x0000040000047882 */ /* 0x000fe40000000000 */
[----:B-1----:R-:W-:-:S09]  /*0b60*/  ULEA UR4, UR5, UR4, 0x18 ;  /* 0x0000000405047291 */ /* 0x002fd2000f8ec0ff */
[----:B0-----:R-:W0:Y:S04]  /*0b70*/  LDS R3, [UR4+0xc] ;  /* 0x00000c04ff037984 */ /* 0x001e280008000800 */
[----:B------:R-:W1:Y:S04]  /*0b80*/  LDS.128 R4, [UR4+0x10] ;  /* 0x00001004ff047984 */ /* 0x000e680008000c00 */
[----:B------:R-:W2:Y:S01]  /*0b90*/  LDS.64 R8, [UR4+0x20] ;  /* 0x00002004ff087984 */ /* 0x000ea20008000a00 */
[----:B0-----:R-:W-:-:S04]  /*0ba0*/  FADD R3, R0, R3 ;  /* 0x0000000300037221 */ /* 0x001fc80000000000 */
[----:B-1----:R-:W-:-:S04]  /*0bb0*/  FADD R4, R3, R4 ;  /* 0x0000000403047221 */ /* 0x002fc80000000000 */
[----:B------:R-:W-:-:S04]  /*0bc0*/  FADD R5, R4, R5 ;  /* 0x0000000504057221 */ /* 0x000fc80000000000 */
[----:B------:R-:W-:-:S04]  /*0bd0*/  FADD R6, R5, R6 ;  /* 0x0000000605067221 */ /* 0x000fc80000000000 */
[----:B------:R-:W-:-:S04]  /*0be0*/  FADD R7, R6, R7 ;  /* 0x0000000706077221 */ /* 0x000fc80000000000 */
[----:B--2---:R-:W-:-:S04]  /*0bf0*/  FADD R8, R7, R8 ;  /* 0x0000000807087221 */ /* 0x004fc80000000000 */
[----:B------:R-:W-:Y:S01]  /*0c00*/  FADD R0, R8, R9 ;  /* 0x0000000908007221 */ /* 0x000fe20000000000 */
[----:B------:R-:W-:Y:S06]  /*0c10*/  BRA `(.L_x_17) ;  /* 0x0000003000587947 */ /* 0x000fec0003800000 */
.L_x_16:
[----:B------:R-:W1:Y:S01]  /*0c20*/  S2R R4, SR_LANEID ;  /* 0x0000000000047919 */ /* 0x000e620000000000 */
[----:B------:R-:W-:-:S04]  /*0c30*/  LOP3.LUT R0, R9, 0x3e0, RZ, 0xc0, !PT ;  /* 0x000003e009007812 */ /* 0x000fc800078ec0ff */
[----:B0-----:R-:W-:Y:S02]  /*0c40*/  IADD3 R3, PT, PT, R0, 0x20, RZ ;  /* 0x0000002000037810 */ /* 0x001fe40007ffe0ff */
[----:B------:R-:W-:Y:S02]  /*0c50*/  LOP3.LUT R5, RZ, R0, RZ, 0x33, !PT ;  /* 0x00000000ff057212 */ /* 0x000fe400078e33ff */
[-C--:B------:R-:W-:Y:S02]  /*0c60*/  ISETP.GT.AND P0, PT, R3, R20.reuse, PT ;  /* 0x000000140300720c */ /* 0x080fe40003f04270 */
[----:B------:R-:W-:-:S04]  /*0c70*/  IADD3 R5, PT, PT, R5, R20, RZ ;  /* 0x0000001405057210 */ /* 0x000fc80007ffe0ff */
[----:B------:R-:W-:-:S05]  /*0c80*/  SEL R5, R5, 0x1f, P0 ;  /* 0x0000001f05057807 */ /* 0x000fca0000000000 */
[----:B------:R-:W0:Y:S01]  /*0c90*/  SHFL.DOWN PT, R0, R7, 0x1, R5 ;  /* 0x0820000007007989 */ /* 0x000e2200000e0005 */
[C---:B-1----:R-:W-:Y:S02]  /*0ca0*/  ISETP.GE.AND P0, PT, R4.reuse, R5, PT ;  /* 0x000000050400720c */ /* 0x042fe40003f06270 */
[C---:B------:R-:W-:Y:S02]  /*0cb0*/  IADD3 R2, PT, PT, R4.reuse, 0x2, RZ ;  /* 0x0000000204027810 */ /* 0x040fe40007ffe0ff */
[----:B------:R-:W-:-:S09]  /*0cc0*/  ISETP.NE.AND P1, PT, R4, RZ, PT ;  /* 0x000000ff0400720c */ /* 0x000fd20003f25270 */
[----:B0-----:R-:W-:Y:S01]  /*0cd0*/  @!P0 FADD R7, R0, R7 ;  /* 0x0000000700078221 */ /* 0x001fe20000000000 */
[-C--:B------:R-:W-:Y:S02]  /*0ce0*/  ISETP.GT.AND P0, PT, R2, R5.reuse, PT ;  /* 0x000000050200720c */ /* 0x080fe40003f04270 */
[----:B------:R-:W-:Y:S01]  /*0cf0*/  IADD3 R2, PT, PT, R4, 0x4, RZ ;  /* 0x0000000404027810 */ /* 0x000fe20007ffe0ff */
[----:B------:R-:W0:Y:S01]  /*0d00*/  @!P1 S2R R6, SR_CgaCtaId ;  /* 0x0000000000069919 */ /* 0x000e220000008800 */
[----:B------:R-:W-:Y:S01]  /*0d10*/  @!P1 MOV R3, 0x400 ;  /* 0x0000040000039802 */ /* 0x000fe20000000f00 */
[----:B------:R-:W1:Y:S08]  /*0d20*/  SHFL.DOWN PT, R0, R7, 0x2, R5 ;  /* 0x0840000007007989 */ /* 0x000e7000000e0005 */
[----:B-1----:R-:W-:Y:S01]  /*0d30*/  @!P0 FADD R7, R7, R0 ;  /* 0x0000000007078221 */ /* 0x002fe20000000000 */
[----:B------:R-:W-:-:S02]  /*0d40*/  ISETP.GT.AND P0, PT, R2, R5, PT ;  /* 0x000000050200720c */ /* 0x000fc40003f04270 */
[----:B------:R-:W-:Y:S02]  /*0d50*/  IADD3 R2, PT, PT, R4, 0x8, RZ ;  /* 0x0000000804027810 */ /* 0x000fe40007ffe0ff */
[----:B------:R-:W1:Y:S01]  /*0d60*/  SHFL.DOWN PT, R0, R7, 0x4, R5 ;  /* 0x0880000007007989 */ /* 0x000e6200000e0005 */
[----:B0-----:R-:W-:-:S08]  /*0d70*/  @!P1 LEA R3, R6, R3, 0x18 ;  /* 0x0000000306039211 */ /* 0x001fd000078ec0ff */
[----:B-1----:R-:W-:Y:S01]  /*0d80*/  @!P0 FADD R7, R7, R0 ;  /* 0x0000000007078221 */ /* 0x002fe20000000000 */
[----:B------:R-:W-:Y:S01]  /*0d90*/  ISETP.GT.AND P0, PT, R2, R5, PT ;  /* 0x000000050200720c */ /* 0x000fe20003f04270 */
[----:B------:R-:W-:-:S03]  /*0da0*/  VIADD R2, R4, 0x10 ;  /* 0x0000001004027836 */ /* 0x000fc60000000000 */
[----:B------:R-:W0:Y:S09]  /*0db0*/  SHFL.DOWN PT, R0, R7, 0x8, R5 ;  /* 0x0900000007007989 */ /* 0x000e3200000e0005 */
[----:B0-----:R-:W-:Y:S01]  /*0dc0*/  @!P0 FADD R7, R7, R0 ;  /* 0x0000000007078221 */ /* 0x001fe20000000000 */
[----:B------:R-:W-:-:S02]  /*0dd0*/  ISETP.GT.AND P0, PT, R2, R5, PT ;  /* 0x000000050200720c */ /* 0x000fc40003f04270 */
[----:B------:R-:W-:Y:S02]  /*0de0*/  @!P1 SHF.R.U32.HI R2, RZ, 0x3, R9 ;  /* 0x00000003ff029819 */ /* 0x000fe40000011609 */
[----:B------:R-:W0:Y:S02]  /*0df0*/  SHFL.DOWN PT, R0, R7, 0x10, R5 ;  /* 0x0a00000007007989 */ /* 0x000e2400000e0005 */
[----:B------:R-:W-:-:S04]  /*0e00*/  @!P1 LOP3.LUT R2, R2, 0x7c, RZ, 0xc0, !PT ;  /* 0x0000007c02029812 */ /* 0x000fc800078ec0ff */
[----:B------:R-:W-:-:S03]  /*0e10*/  @!P1 IADD3 R3, PT, PT, R2, R3, RZ ;  /* 0x0000000302039210 */ /* 0x000fc60007ffe0ff */
[----:B0-----:R-:W-:Y:S01]  /*0e20*/  @!P0 FADD R7, R7, R0 ;  /* 0x0000000007078221 */ /* 0x001fe20000000000 */
[----:B------:R-:W-:-:S04]  /*0e30*/  ISETP.NE.AND P0, PT, R9, RZ, PT ;  /* 0x000000ff0900720c */ /* 0x000fc80003f05270 */
[----:B------:R-:W-:-:S05]  /*0e40*/  MOV R0, R7 ;  /* 0x0000000700007202 */ /* 0x000fca0000000f00 */
[----:B------:R4:W-:Y:S01]  /*0e50*/  @!P1 STS [R3+0x8], R0 ;  /* 0x0000080003009388 */ /* 0x0009e20000000800 */
[----:B------:R-:W-:Y:S06]  /*0e60*/  BAR.SYNC.DEFER_BLOCKING 0x0 ;  /* 0x0000000000007b1d */ /* 0x000fec0000010000 */
[----:B------:R-:W-:Y:S05]  /*0e70*/  @P0 BRA `(.L_x_17) ;  /* 0x0000002c00c00947 */ /* 0x000fea0003800000 */
[----:B------:R-:W0:Y:S01]  /*0e80*/  S2UR UR5, SR_CgaCtaId ;  /* 0x00000000000579c3 */ /* 0x000e220000008800 */
[----:B------:R-:W-:Y:S01]  /*0e90*/  UMOV UR4, 0x400 ;  /* 0x0000040000047882 */ /* 0x000fe20000000000 */
[C---:B------:R-:W-:Y:S02]  /*0ea0*/  ISETP.GT.AND P2, PT, R20.reuse, 0x20, PT ;  /* 0x000000201400780c */ /* 0x040fe40003f44270 */
[C---:B------:R-:W-:Y:S02]  /*0eb0*/  ISETP.GT.AND P4, PT, R20.reuse, 0x40, PT ;  /* 0x000000401400780c */ /* 0x040fe40003f84270 */
[C---:B------:R-:W-:Y:S02]  /*0ec0*/  ISETP.GT.AND P3, PT, R20.reuse, 0x60, PT ;  /* 0x000000601400780c */ /* 0x040fe40003f64270 */
[----:B------:R-:W-:Y:S01]  /*0ed0*/  ISETP.GT.AND P1, PT, R20, 0x80, PT ;  /* 0x000000801400780c */ /* 0x000fe20003f24270 */
[----:B0-----:R-:W-:-:S09]  /*0ee0*/  ULEA UR4, UR5, UR4, 0x18 ;  /* 0x0000000405047291 */ /* 0x001fd2000f8ec0ff */
[----:B----4-:R-:W0:Y:S04]  /*0ef0*/  LDS R3, [UR4+0xc] ;  /* 0x00000c04ff037984 */ /* 0x010e280008000800 */
[----:B------:R-:W1:Y:S04]  /*0f00*/  LDS.128 R4, [UR4+0x10] ;  /* 0x00001004ff047984 */ /* 0x000e680008000c00 */
[----:B------:R-:W2:Y:S01]  /*0f10*/  LDS.64 R8, [UR4+0x20] ;  /* 0x00002004ff087984 */ /* 0x000ea20008000a00 */
[----:B0-----:R-:W-:Y:S01]  /*0f20*/  @P2 FADD R0, R0, R3 ;  /* 0x0000000300002221 */ /* 0x001fe20000000000 */
[----:B------:R-:W-:-:S03]  /*0f30*/  ISETP.GT.AND P2, PT, R20, 0xa0, PT ;  /* 0x000000a01400780c */ /* 0x000fc60003f44270 */
[----:B-1----:R-:W-:Y:S01]  /*0f40*/  @P4 FADD R0, R0, R4 ;  /* 0x0000000400004221 */ /* 0x002fe20000000000 */
[----:B------:R-:W-:-:S03]  /*0f50*/  ISETP.GT.AND P4, PT, R20, 0xc0, PT ;  /* 0x000000c01400780c */ /* 0x000fc60003f84270 */
[----:B------:R-:W-:Y:S01]  /*0f60*/  @P3 FADD R0, R0, R5 ;  /* 0x0000000500003221 */ /* 0x000fe20000000000 */
[----:B------:R-:W-:-:S03]  /*0f70*/  ISETP.GT.AND P3, PT, R20, 0xe0, PT ;  /* 0x000000e01400780c */ /* 0x000fc60003f64270 */
[----:B------:R-:W-:-:S04]  /*0f80*/  @P1 FADD R0, R0, R6 ;  /* 0x0000000600001221 */ /* 0x000fc80000000000 */
[----:B------:R-:W-:-:S04]  /*0f90*/  @P2 FADD R0, R0, R7 ;  /* 0x0000000700002221 */ /* 0x000fc80000000000 */
[----:B--2---:R-:W-:-:S04]  /*0fa0*/  @P4 FADD R0, R0, R8 ;  /* 0x0000000800004221 */ /* 0x004fc80000000000 */
[----:B------:R-:W-:Y:S01]  /*0fb0*/  @P3 FADD R0, R0, R9 ;  /* 0x0000000900003221 */ /* 0x000fe20000000000 */
[----:B------:R-:W-:Y:S06]  /*0fc0*/  BRA `(.L_x_17) ;  /* 0x0000002c006c7947 */ /* 0x000fec0003800000 */
.L_x_3:
[----:B------:R-:W0:Y:S01]  /*0fd0*/  S2R R0, SR_TID.X ;  /* 0x0000000000007919 */ /* 0x000e220000002100 */
[----:B------:R-:W1:Y:S01]  /*0fe0*/  LDC.64 R2, c[0x0][0x380] ;  /* 0x0000e000ff027b82 */ /* 0x000e620000000a00 */
[----:B0-----:R-:W-:-:S05]  /*0ff0*/  SHF.L.U32 R5, R0, 0x2, RZ ;  /* 0x0000000200057819 */ /* 0x001fca00000006ff */
[----:B-1----:R-:W-:-:S05]  /*1000*/  IMAD.WIDE.U32 R2, R5, 0x4, R2 ;  /* 0x0000000405027825 */ /* 0x002fca00078e0002 */
[----:B------:R-:W2:Y:S04]  /*1010*/  LDG.E.128.CONSTANT R4, desc[UR6][R2.64] ;  /* 0x0000000602047981 */ /* 0x000ea8000c1e9d00 */
[----:B------:R-:W3:Y:S04]  /*1020*/  LDG.E.128.CONSTANT R8, desc[UR6][R2.64+0x1000] ;  /* 0x0010000602087981 */ /* 0x000ee8000c1e9d00 */
[----:B------:R-:W4:Y:S04]  /*1030*/  LDG.E.128.CONSTANT R12, desc[UR6][R2.64+0x2000] ;  /* 0x00200006020c7981 */ /* 0x000f28000c1e9d00 */
[----:B------:R-:W5:Y:S01]  /*1040*/  LDG.E.128.CONSTANT R16, desc[UR6][R2.64+0x3000] ;  /* 0x0030000602107981 */ /* 0x000f62000c1e9d00 */
[----:B------:R-:W-:Y:S01]  /*1050*/  ISETP.GE.U32.AND P0, PT, R20, 0x2000, PT ;  /* 0x000020001400780c */ /* 0x000fe20003f06070 */
[----:B------:R-:W-:-:S02]  /*1060*/  HFMA2 R23, -RZ, RZ, 0, 0.00048828125 ;  /* 0x00001000ff177431 */ /* 0x000fc400000001ff */
[----:B--2---:R-:W-:Y:S01]  /*1070*/  FADD R4, R4, R5 ;  /* 0x0000000504047221 */ /* 0x004fe20000000000 */
[----:B------:R-:W-:Y:S01]  /*1080*/  FADD R7, R6, R7 ;  /* 0x0000000706077221 */ /* 0x000fe20000000000 */
[----:B---3--:R-:W-:Y:S01]  /*1090*/  FADD R8, R8, R9 ;  /* 0x0000000908087221 */ /* 0x008fe20000000000 */
[----:B------:R-:W-:Y:S02]  /*10a0*/  FADD R11, R10, R11 ;  /* 0x0000000b0a0b7221 */ /* 0x000fe40000000000 */
[----:B------:R-:W-:Y:S01]  /*10b0*/  FADD R4, R4, R7 ;  /* 0x0000000704047221 */ /* 0x000fe20000000000 */
[----:B----4-:R-:W-:Y:S01]  /*10c0*/  FADD R12, R12, R13 ;  /* 0x0000000d0c0c7221 */ /* 0x010fe20000000000 */
[----:B------:R-:W-:Y:S01]  /*10d0*/  FADD R15, R14, R15 ;  /* 0x0000000f0e0f7221 */ /* 0x000fe20000000000 */
[----:B------:R-:W-:Y:S01]  /*10e0*/  FADD R11, R8, R11 ;  /* 0x0000000b080b7221 */ /* 0x000fe20000000000 */
[----:B-----5:R-:W-:Y:S01]  /*10f0*/  FADD R16, R16, R17 ;  /* 0x0000001110107221 */ /* 0x020fe20000000000 */
[----:B------:R-:W-:Y:S01]  /*1100*/  FADD R19, R18, R19 ;  /* 0x0000001312137221 */ /* 0x000fe20000000000 */
[----:B------:R-:W-:Y:S01]  /*1110*/  FADD R12, R12, R15 ;  /* 0x0000000f0c0c7221 */ /* 0x000fe20000000000 */
[----:B------:R-:W-:-:S02]  /*1120*/  FADD R4, R4, R11 ;  /* 0x0000000b04047221 */ /* 0x000fc40000000000 */
[----:B------:R-:W-:-:S04]  /*1130*/  FADD R19, R16, R19 ;  /* 0x0000001310137221 */ /* 0x000fc80000000000 */
[----:B------:R-:W-:-:S04]  /*1140*/  FADD R19, R12, R19 ;  /* 0x000000130c137221 */ /* 0x000fc80000000000 */
[----:B------:R-:W-:Y:S01]  /*1150*/  FADD R21, R4, R19 ;  /* 0x0000001304157221 */ /* 0x000fe20000000000 */
[----:B------:R-:W-:Y:S06]  /*1160*/  @!P0 BRA `(.L_x_18) ;  /* 0x00000000007c8947 */ /* 0x000fec0003800000 */
[----:B------:R-:W0:Y:S01]  /*1170*/  LDC R24, c[0x0][0x390] ;  /* 0x0000e400ff187b82 */ /* 0x000e220000000800 */
[----:B------:R-:W-:Y:S02]  /*1180*/  IADD3 R22, PT, PT, R20, -0x1000, RZ ;  /* 0xfffff00014167810 */ /* 0x000fe40007ffe0ff */
[----:B------:R-:W-:-:S07]  /*1190*/  MOV R23, 0x1000 ;  /* 0x0000100000177802 */ /* 0x000fce0000000f00 */
.L_x_20:
[----:B------:R-:W-:-:S05]  /*11a0*/  IMAD.WIDE R26, R23, 0x4, R2 ;  /* 0x00000004171a7825 */ /* 0x000fca00078e0202 */
[----:B------:R-:W2:Y:S04]  /*11b0*/  LDG.E.128.CONSTANT R16, desc[UR6][R26.64+0x2000] ;  /* 0x002000061a107981 */ /* 0x000ea8000c1e9d00 */
[----:B------:R-:W3:Y:S04]  /*11c0*/  LDG.E.128.CONSTANT R4, desc[UR6][R26.64+0x3000] ;  /* 0x003000061a047981 */ /* 0x000ee8000c1e9d00 */
[----:B------:R-:W4:Y:S04]  /*11d0*/  LDG.E.128.CONSTANT R8, desc[UR6][R26.64] ;  /* 0x000000061a087981 */ /* 0x000f28000c1e9d00 */
[----:B------:R-:W5:Y:S01]  /*11e0*/  LDG.E.128.CONSTANT R12, desc[UR6][R26.64+0x1000] ;  /* 0x001000061a0c7981 */ /* 0x000f62000c1e9d00 */
[----:B0-----:R-:W-:Y:S01]  /*11f0*/  MOV R20, R24 ;  /* 0x0000001800147202 */ /* 0x001fe20000000f00 */
[----:B--2---:R-:W-:Y:S01]  /*1200*/  FADD R17, R17, R18 ;  /* 0x0000001211117221 */ /* 0x004fe20000000000 */
[----:B---3--:R-:W-:-:S02]  /*1210*/  FADD R18, R19, R4 ;  /* 0x0000000413127221 */ /* 0x008fc40000000000 */
[----:B------:R-:W-:Y:S01]  /*1220*/  IADD3 R4, PT, PT, -R23, R20, RZ ;  /* 0x0000001417047210 */ /* 0x000fe20007ffe1ff */
[----:B------:R-:W-:Y:S01]  /*1230*/  FADD R5, R5, R6 ;  /* 0x0000000605057221 */ /* 0x000fe20000000000 */
[----:B----4-:R-:W-:Y:S01]  /*1240*/  FADD R9, R9, R10 ;  /* 0x0000000a09097221 */ /* 0x010fe20000000000 */
[----:B------:R-:W-:Y:S01]  /*1250*/  FADD R8, R8, R21 ;  /* 0x0000001508087221 */ /* 0x000fe20000000000 */
[----:B------:R-:W-:Y:S01]  /*1260*/  ISETP.GE.AND P0, PT, R4, 0x1000, PT ;  /* 0x000010000400780c */ /* 0x000fe20003f06270 */
[----:B-----5:R-:W-:Y:S01]  /*1270*/  FADD R13, R13, R14 ;  /* 0x0000000e0d0d7221 */ /* 0x020fe20000000000 */
[----:B------:R-:W-:Y:S01]  /*1280*/  FADD R10, R11, R12 ;  /* 0x0000000c0b0a7221 */ /* 0x000fe20000000000 */
[----:B------:R-:W-:Y:S01]  /*1290*/  FADD R14, R15, R16 ;  /* 0x000000100f0e7221 */ /* 0x000fe20000000000 */
[----:B------:R-:W-:Y:S01]  /*12a0*/  FADD R8, R8, R9 ;  /* 0x0000000908087221 */ /* 0x000fe20000000000 */
[----:B------:R-:W-:Y:S01]  /*12b0*/  FADD R5, R18, R5 ;  /* 0x0000000512057221 */ /* 0x000fe20000000000 */
[----:B------:R-:W-:Y:S01]  /*12c0*/  FADD R13, R10, R13 ;  /* 0x0000000d0a0d7221 */ /* 0x000fe20000000000 */
[----:B------:R-:W-:-:S03]  /*12d0*/  FADD R14, R14, R17 ;  /* 0x000000110e0e7221 */ /* 0x000fc60000000000 */
[----:B------:R-:W-:Y:S01]  /*12e0*/  FADD R8, R8, R13 ;  /* 0x0000000d08087221 */ /* 0x000fe20000000000 */
[----:B------:R-:W-:-:S04]  /*12f0*/  FADD R5, R14, R5 ;  /* 0x000000050e057221 */ /* 0x000fc80000000000 */
[----:B------:R-:W-:-:S04]  /*1300*/  FADD R5, R8, R5 ;  /* 0x0000000508057221 */ /* 0x000fc80000000000 */
[----:B------:R-:W-:Y:S01]  /*1310*/  FADD R21, R7, R5 ;  /* 0x0000000507157221 */ /* 0x000fe20000000000 */
[----:B------:R-:W-:Y:S06]  /*1320*/  @!P0 BRA `(.L_x_19) ;  /* 0x0000000800308947 */ /* 0x000fec0003800000 */
[----:B------:R-:W-:-:S04]  /*1330*/  IADD3 R23, PT, PT, R23, 0x1000, RZ ;  /* 0x0000100017177810 */ /* 0x000fc80007ffe0ff */
[----:B------:R-:W-:-:S13]  /*1340*/  ISETP.GT.AND P0, PT, R23, R22, PT ;  /* 0x000000161700720c */ /* 0x000fda0003f04270 */
[----:B------:R-:W-:Y:S05]  /*1350*/  @!P0 BRA `(.L_x_20) ;  /* 0xfffffffc00908947 */ /* 0x000fea000383ffff */
.L_x_18:
[----:B------:R-:W-:-:S13]  /*1360*/  ISETP.GE.AND P0, PT, R23, R20, PT ;  /* 0x000000141700720c */ /* 0x000fda0003f06270 */
[----:B------:R-:W-:Y:S05]  /*1370*/  @P0 BRA `(.L_x_19) ;  /* 0x00000008001c0947 */ /* 0x000fea0003800000 */
[----:B------:R-:W-:Y:S01]  /*1380*/  IMAD.IADD R9, R20, 0x1, -R23 ;  /* 0x0000000114097824 */ /* 0x000fe200078e0a17 */
[----:B------:R-:W-:Y:S04]  /*1390*/  BSSY.RECONVERGENT B1, `(.L_x_19) ;  /* 0x0000085000017945 */ /* 0x000fe80003800200 */
[----:B------:R-:W-:-:S13]  /*13a0*/  ISETP.GE.AND P0, PT, R0, R9, PT ;  /* 0x000000090000720c */ /* 0x000fda0003f06270 */
[----:B------:R-:W-:Y:S05]  /*13b0*/  @P0 BRA `(.L_x_21) ;  /* 0x0000000800080947 */ /* 0x000fea0003800000 */
[-C--:B------:R-:W-:Y:S01]  /*13c0*/  LOP3.LUT R2, RZ, R0.reuse, RZ, 0x33, !PT ;  /* 0x00000000ff027212 */ /* 0x080fe200078e33ff */
[----:B------:R-:W-:Y:S01]  /*13d0*/  BSSY.RECONVERGENT B2, `(.L_x_22) ;  /* 0x0000015000027945 */ /* 0x000fe20003800200 */
[----:B------:R-:W-:Y:S02]  /*13e0*/  MOV R8, R0 ;  /* 0x0000000000087202 */ /* 0x000fe40000000f00 */
[----:B------:R-:W-:-:S04]  /*13f0*/  IADD3 R2, PT, PT, -R23, R20, R2 ;  /* 0x0000001417027210 */ /* 0x000fc80007ffe102 */
[C---:B------:R-:W-:Y:S02]  /*1400*/  LOP3.LUT R3, R2.reuse, 0x300, RZ, 0xc0, !PT ;  /* 0x0000030002037812 */ /* 0x040fe400078ec0ff */
[----:B------:R-:W-:Y:S02]  /*1410*/  ISETP.GE.U32.AND P1, PT, R2, 0x300, PT ;  /* 0x000003000200780c */ /* 0x000fe40003f26070 */
[----:B------:R-:W-:-:S13]  /*1420*/  ISETP.NE.AND P0, PT, R3, 0x300, PT ;  /* 0x000003000300780c */ /* 0x000fda0003f05270 */
[----:B------:R-:W-:Y:S05]  /*1430*/  @!P0 BRA `(.L_x_23) ;  /* 0x0000000000388947 */ /* 0x000fea0003800000 */
[----:B------:R-:W0:Y:S01]  /*1440*/  LDC.64 R4, c[0x0][0x380] ;  /* 0x0000e000ff047b82 */ /* 0x000e220000000a00 */
[----:B------:R-:W-:Y:S02]  /*1450*/  LEA.HI R2, R2, 0x1, RZ, 0x18 ;  /* 0x0000000102027811 */ /* 0x000fe400078fc0ff */
[----:B------:R-:W-:Y:S02]  /*1460*/  IADD3 R7, PT, PT, R0, R23, RZ ;  /* 0x0000001700077210 */ /* 0x000fe40007ffe0ff */
[----:B------:R-:W-:Y:S02]  /*1470*/  LOP3.LUT R2, R2, 0x3, RZ, 0xc0, !PT ;  /* 0x0000000302027812 */ /* 0x000fe400078ec0ff */
[----:B------:R-:W-:Y:S02]  /*1480*/  MOV R8, R0 ;  /* 0x0000000000087202 */ /* 0x000fe40000000f00 */
[----:B------:R-:W-:-:S07]  /*1490*/  IADD3 R6, PT, PT, -R2, RZ, RZ ;  /* 0x000000ff02067210 */ /* 0x000fce0007ffe1ff */
.L_x_24:
[----:B0-----:R-:W-:-:S06]  /*14a0*/  IMAD.WIDE.U32 R2, R7, 0x4, R4 ;  /* 0x0000000407027825 */ /* 0x001fcc00078e0004 */
[----:B------:R-:W2:Y:S01]  /*14b0*/  LDG.E.CONSTANT R2, desc[UR6][R2.64] ;  /* 0x0000000602027981 */ /* 0x000ea2000c1e9900 */
[----:B------:R-:W-:Y:S02]  /*14c0*/  IADD3 R6, PT, PT, R6, 0x1, RZ ;  /* 0x0000000106067810 */ /* 0x000fe40007ffe0ff */
[----:B------:R-:W-:Y:S02]  /*14d0*/  IADD3 R8, PT, PT, R8, 0x100, RZ ;  /* 0x0000010008087810 */ /* 0x000fe40007ffe0ff */
[----:B------:R-:W-:Y:S02]  /*14e0*/  ISETP.NE.AND P0, PT, R6, RZ, PT ;  /* 0x000000ff0600720c */ /* 0x000fe40003f05270 */
[----:B------:R-:W-:Y:S01]  /*14f0*/  IADD3 R7, PT, PT, R7, 0x100, RZ ;  /* 0x0000010007077810 */ /* 0x000fe20007ffe0ff */
[----:B--2---:R-:W-:-:S10]  /*1500*/  FADD R21, R2, R21 ;  /* 0x0000001502157221 */ /* 0x004fd40000000000 */
[----:B------:R-:W-:Y:S05]  /*1510*/  @P0 BRA `(.L_x_24) ;  /* 0xfffffffc00e00947 */ /* 0x000fea000383ffff */
.L_x_23:
[----:B------:R-:W-:Y:S05]  /*1520*/  BSYNC.RECONVERGENT B2 ;  /* 0x0000000000027941 */ /* 0x000fea0003800200 */
.L_x_22:
[----:B------:R-:W-:Y:S05]  /*1530*/  @!P1 BRA `(.L_x_21) ;  /* 0x0000000400a89947 */ /* 0x000fea0003800000 */
[----:B------:R-:W0:Y:S01]  /*1540*/  LDCU.64 UR4, c[0x0][0x380] ;  /* 0x00007000ff0477ac */ /* 0x000e220008000a00 */
[----:B------:R-:W-:Y:S01]  /*1550*/  IADD3 R5, PT, PT, R9, -R8, RZ ;  /* 0x8000000809057210 */ /* 0x000fe20007ffe0ff */
[----:B------:R-:W-:Y:S01]  /*1560*/  BSSY.RECONVERGENT B2, `(.L_x_25) ;  /* 0x000003b000027945 */ /* 0x000fe20003800200 */
[CC--:B------:R-:W-:Y:S02]  /*1570*/  IADD3 R3, P0, PT, R8.reuse, R23.reuse, RZ ;  /* 0x0000001708037210 */ /* 0x0c0fe40007f1e0ff */
[----:B------:R-:W-:Y:S02]  /*1580*/  ISETP.GT.AND P1, PT, R5, 0xc00, PT ;  /* 0x00000c000500780c */ /* 0x000fe40003f24270 */
[----:B------:R-:W-:Y:S02]  /*1590*/  IADD3.X R4, PT, PT, RZ, RZ, RZ, P0, !PT ;  /* 0x000000ffff047210 */ /* 0x000fe400007fe4ff */
[----:B------:R-:W-:Y:S02]  /*15a0*/  IADD3 R11, PT, PT, R8, R23, RZ ;  /* 0x00000017080b7210 */ /* 0x000fe40007ffe0ff */
[----:B0-----:R-:W-:-:S04]  /*15b0*/  LEA R2, P0, R3, UR4, 0x2 ;  /* 0x0000000403027c11 */ /* 0x001fc8000f8010ff */
[----:B------:R-:W-:Y:S02]  /*15c0*/  LEA.HI.X R3, R3, UR5, R4, 0x2, P0 ;  /* 0x0000000503037c11 */ /* 0x000fe400080f1404 */
[----:B------:R-:W-:-:S05]  /*15d0*/  IADD3 R2, P0, PT, R2, 0x800, RZ ;  /* 0x0000080002027810 */ /* 0x000fca0007f1e0ff */
[----:B------:R-:W-:Y:S01]  /*15e0*/  IMAD.X R3, RZ, RZ, R3, P0 ;  /* 0x000000ffff037224 */ /* 0x000fe200000e0603 */
[----:B------:R-:W-:Y:S01]  /*15f0*/  PLOP3.LUT P0, PT, PT, PT, PT, 0x80, 0x8 ;  /* 0x000000000008781c */ /* 0x000fe20003f0f070 */
[----:B------:R-:W-:-:S12]  /*1600*/  @!P1 BRA `(.L_x_26) ;  /* 0x0000000000c09947 */ /* 0x000fd80003800000 */
[----:B------:R-:W-:Y:S02]  /*1610*/  PLOP3.LUT P0, PT, PT, PT, PT, 0x8, 0x80 ;  /* 0x000000000080781c */ /* 0x000fe40003f0e170 */
[----:B------:R-:W-:-:S11]  /*1620*/  IADD3 R13, PT, PT, R9, -0xc00, RZ ;  /* 0xfffff400090d7810 */ /* 0x000fd60007ffe0ff */
.L_x_27:
[----:B------:R-:W0:Y:S01]  /*1630*/  LDC.64 R4, c[0x0][0x380] ;  /* 0x0000e000ff047b82 */ /* 0x000e220000000a00 */
[----:B------:R-:W2:Y:S01]  /*1640*/  LDG.E.CONSTANT R10, desc[UR6][R2.64+-0x400] ;  /* 0xfffc0006020a7981 */ /* 0x000ea2000c1e9900 */
[----:B------:R-:W-:-:S03]  /*1650*/  IADD3 R25, PT, PT, R11, 0x400, RZ ;  /* 0x000004000b197810 */ /* 0x000fc60007ffe0ff */
[----:B------:R-:W3:Y:S04]  /*1660*/  LDG.E.CONSTANT R19, desc[UR6][R2.64] ;  /* 0x0000000602137981 */ /* 0x000ee8000c1e9900 */
[----:B------:R-:W4:Y:S01]  /*1670*/  LDG.E.CONSTANT R18, desc[UR6][R2.64+0x400] ;  /* 0x0004000602127981 */ /* 0x000f22000c1e9900 */
[----:B------:R-:W-:-:S03]  /*1680*/  IADD3 R7, PT, PT, R11, 0x800, RZ ;  /* 0x000008000b077810 */ /* 0x000fc60007ffe0ff */
[----:B------:R-:W5:Y:S04]  /*1690*/  LDG.E.CONSTANT R16, desc[UR6][R2.64+0xc00] ;  /* 0x000c000602107981 */ /* 0x000f68000c1e9900 */
[----:B------:R-:W5:Y:S04]  /*16a0*/  LDG.E.CONSTANT R15, desc[UR6][R2.64+0x1000] ;  /* 0x00100006020f7981 */ /* 0x000f68000c1e9900 */
[----:B------:R-:W5:Y:S01]  /*16b0*/  LDG.E.CONSTANT R14, desc[UR6][R2.64+0x1400] ;  /* 0x00140006020e7981 */ /* 0x000f62000c1e9900 */
[----:B0-----:R-:W-:-:S03]  /*16c0*/  IMAD.WIDE.U32 R22, R11, 0x4, R4 ;  /* 0x000000040b167825 */ /* 0x001fc600078e0004 */
[----:B------:R-:W5:Y:S04]  /*16d0*/  LDG.E.CONSTANT R20, desc[UR6][R2.64+0x2000] ;  /* 0x0020000602147981 */ /* 0x000f68000c1e9900 */
[----:B------:R0:W2:Y:S01]  /*16e0*/  LDG.E.CONSTANT R12, desc[UR6][R22.64] ;  /* 0x00000006160c7981 */ /* 0x0000a2000c1e9900 */
[----:B------:R-:W-:-:S03]  /*16f0*/  IMAD.WIDE.U32 R24, R25, 0x4, R4 ;  /* 0x0000000419187825 */ /* 0x000fc600078e0004 */
[----:B------:R-:W5:Y:S04]  /*1700*/  LDG.E.CONSTANT R26, desc[UR6][R2.64+0x3000] ;  /* 0x00300006021a7981 */ /* 0x000f68000c1e9900 */
[----:B------:R-:W5:Y:S01]  /*1710*/  LDG.E.CONSTANT R17, desc[UR6][R24.64] ;  /* 0x0000000618117981 */ /* 0x000f62000c1e9900 */
[--C-:B------:R-:W-:Y:S01]  /*1720*/  IMAD.WIDE.U32 R6, R7, 0x4, R4.reuse ;  /* 0x0000000407067825 */ /* 0x100fe200078e0004 */
[----:B0-----:R-:W-:Y:S02]  /*1730*/  IADD3 R23, PT, PT, R11, 0xc00, RZ ;  /* 0x00000c000b177810 */ /* 0x001fe40007ffe0ff */
[----:B------:R-:W5:Y:S04]  /*1740*/  LDG.E.CONSTANT R22, desc[UR6][R2.64+0x1c00] ;  /* 0x001c000602167981 */ /* 0x000f68000c1e9900 */
[----:B------:R-:W5:Y:S01]  /*1750*/  LDG.E.CONSTANT R6, desc[UR6][R6.64] ;  /* 0x0000000606067981 */ /* 0x000f62000c1e9900 */
[----:B------:R-:W-:-:S03]  /*1760*/  IMAD.WIDE.U32 R4, R23, 0x4, R4 ;  /* 0x0000000417047825 */ /* 0x000fc600078e0004 */
[----:B------:R-:W5:Y:S04]  /*1770*/  LDG.E.CONSTANT R23, desc[UR6][R2.64+0x2400] ;  /* 0x0024000602177981 */ /* 0x000f68000c1e9900 */
[----:B------:R-:W5:Y:S04]  /*1780*/  LDG.E.CONSTANT R4, desc[UR6][R4.64] ;  /* 0x0000000604047981 */ /* 0x000f68000c1e9900 */
[----:B------:R-:W5:Y:S04]  /*1790*/  LDG.E.CONSTANT R24, desc[UR6][R2.64+0x2c00] ;  /* 0x002c000602187981 */ /* 0x000f68000c1e9900 */
[----:B------:R0:W5:Y:S01]  /*17a0*/  LDG.E.CONSTANT R25, desc[UR6][R2.64+0x3400] ;  /* 0x0034000602197981 */ /* 0x000162000c1e9900 */
[----:B------:R-:W-:-:S04]  /*17b0*/  IADD3 R8, PT, PT, R8, 0x1000, RZ ;  /* 0x0000100008087810 */ /* 0x000fc80007ffe0ff */
[----:B------:R-:W-:Y:S02]  /*17c0*/  ISETP.GE.AND P1, PT, R8, R13, PT ;  /* 0x0000000d0800720c */ /* 0x000fe40003f26270 */
[----:B0-----:R-:W-:Y:S02]  /*17d0*/  IADD3 R2, P2, PT, R2, 0x4000, RZ ;  /* 0x0000400002027810 */ /* 0x001fe40007f5e0ff */
[----:B------:R-:W-:Y:S02]  /*17e0*/  IADD3 R11, PT, PT, R11, 0x1000, RZ ;  /* 0x000010000b0b7810 */ /* 0x000fe40007ffe0ff */
[----:B------:R-:W-:Y:S01]  /*17f0*/  IADD3.X R3, PT, PT, RZ, R3, RZ, P2, !PT ;  /* 0x00000003ff037210 */ /* 0x000fe200017fe4ff */
[----:B--2---:R-:W-:-:S04]  /*1800*/  FADD R21, R12, R21 ;  /* 0x000000150c157221 */ /* 0x004fc80000000000 */
[----:B------:R-:W-:-:S04]  /*1810*/  FADD R10, R21, R10 ;  /* 0x0000000a150a7221 */ /* 0x000fc80000000000 */
[----:B---3--:R-:W-:-:S04]  /*1820*/  FADD R19, R10, R19 ;  /* 0x000000130a137221 */ /* 0x008fc80000000000 */
[----:B----4-:R-:W-:-:S04]  /*1830*/  FADD R18, R19, R18 ;  /* 0x0000001213127221 */ /* 0x010fc80000000000 */
[----:B-----5:R-:W-:-:S04]  /*1840*/  FADD R17, R18, R17 ;  /* 0x0000001112117221 */ /* 0x020fc80000000000 */
        /* <DEDUP_REMOVED lines=12> */
.L_x_26:
[----:B------:R-:W-:Y:S05]  /*1910*/  BSYNC.RECONVERGENT B2 ;  /* 0x0000000000027941 */ /* 0x000fea0003800200 */
.L_x_25:
[----:B------:R-:W-:Y:S01]  /*1920*/  IADD3 R4, PT, PT, R9, -R8, RZ ;  /* 0x8000000809047210 */ /* 0x000fe20007ffe0ff */
[----:B------:R-:W-:Y:S03]  /*1930*/  BSSY.RECONVERGENT B2, `(.L_x_28) ;  /* 0x000001e000027945 */ /* 0x000fe60003800200 */
[----:B------:R-:W-:-:S13]  /*1940*/  ISETP.GT.AND P1, PT, R4, 0x400, PT ;  /* 0x000004000400780c */ /* 0x000fda0003f24270 */
[----:B------:R-:W-:Y:S05]  /*1950*/  @!P1 BRA `(.L_x_29) ;  /* 0x00000000006c9947 */ /* 0x000fea0003800000 */
[----:B------:R-:W0:Y:S01]  /*1960*/  LDC.64 R6, c[0x0][0x380] ;  /* 0x0000e000ff067b82 */ /* 0x000e220000000a00 */
[----:B------:R-:W2:Y:S01]  /*1970*/  LDG.E.CONSTANT R10, desc[UR6][R2.64+-0x400] ;  /* 0xfffc0006020a7981 */ /* 0x000ea2000c1e9900 */
[----:B------:R-:W-:-:S03]  /*1980*/  VIADD R15, R11, 0x400 ;  /* 0x000004000b0f7836 */ /* 0x000fc60000000000 */
[----:B------:R-:W3:Y:S04]  /*1990*/  LDG.E.CONSTANT R13, desc[UR6][R2.64] ;  /* 0x00000006020d7981 */ /* 0x000ee8000c1e9900 */
[----:B------:R-:W4:Y:S04]  /*19a0*/  LDG.E.CONSTANT R17, desc[UR6][R2.64+0xc00] ;  /* 0x000c000602117981 */ /* 0x000f28000c1e9900 */
[----:B------:R-:W5:Y:S04]  /*19b0*/  LDG.E.CONSTANT R19, desc[UR6][R2.64+0x1000] ;  /* 0x0010000602137981 */ /* 0x000f68000c1e9900 */
[----:B------:R1:W5:Y:S01]  /*19c0*/  LDG.E.CONSTANT R23, desc[UR6][R2.64+0x1400] ;  /* 0x0014000602177981 */ /* 0x000362000c1e9900 */
[----:B0-----:R-:W-:-:S06]  /*19d0*/  IMAD.WIDE.U32 R4, R11, 0x4, R6 ;  /* 0x000000040b047825 */ /* 0x001fcc00078e0006 */
[----:B------:R-:W2:Y:S01]  /*19e0*/  LDG.E.CONSTANT R4, desc[UR6][R4.64] ;  /* 0x0000000604047981 */ /* 0x000ea2000c1e9900 */
[----:B------:R-:W-:-:S03]  /*19f0*/  IMAD.WIDE.U32 R6, R15, 0x4, R6 ;  /* 0x000000040f067825 */ /* 0x000fc600078e0006 */
[----:B------:R-:W4:Y:S04]  /*1a00*/  LDG.E.CONSTANT R15, desc[UR6][R2.64+0x400] ;  /* 0x00040006020f7981 */ /* 0x000f28000c1e9900 */
[----:B------:R-:W5:Y:S01]  /*1a10*/  LDG.E.CONSTANT R7, desc[UR6][R6.64] ;  /* 0x0000000606077981 */ /* 0x000f62000c1e9900 */
[----:B------:R-:W-:Y:S02]  /*1a20*/  PLOP3.LUT P0, PT, PT, PT, PT, 0x8, 0x80 ;  /* 0x000000000080781c */ /* 0x000fe40003f0e170 */
[----:B------:R-:W-:Y:S02]  /*1a30*/  IADD3 R8, PT, PT, R8, 0x800, RZ ;  /* 0x0000080008087810 */ /* 0x000fe40007ffe0ff */
[----:B------:R-:W-:Y:S01]  /*1a40*/  IADD3 R11, PT, PT, R11, 0x800, RZ ;  /* 0x000008000b0b7810 */ /* 0x000fe20007ffe0ff */
[----:B--2---:R-:W-:-:S04]  /*1a50*/  FADD R21, R21, R4 ;  /* 0x0000000415157221 */ /* 0x004fc80000000000 */
[----:B------:R-:W-:-:S04]  /*1a60*/  FADD R10, R21, R10 ;  /* 0x0000000a150a7221 */ /* 0x000fc80000000000 */
[----:B---3--:R-:W-:-:S04]  /*1a70*/  FADD R10, R10, R13 ;  /* 0x0000000d0a0a7221 */ /* 0x008fc80000000000 */
[----:B----4-:R-:W-:-:S04]  /*1a80*/  FADD R10, R10, R15 ;  /* 0x0000000f0a0a7221 */ /* 0x010fc80000000000 */
[----:B-----5:R-:W-:Y:S01]  /*1a90*/  FADD R10, R10, R7 ;  /* 0x000000070a0a7221 */ /* 0x020fe20000000000 */
[----:B------:R-:W-:-:S03]  /*1aa0*/  IADD3 R4, P1, PT, R2, 0x2000, RZ ;  /* 0x0000200002047810 */ /* 0x000fc60007f3e0ff */
[----:B------:R-:W-:Y:S01]  /*1ab0*/  FADD R10, R10, R17 ;  /* 0x000000110a0a7221 */ /* 0x000fe20000000000 */
[----:B------:R-:W-:-:S03]  /*1ac0*/  IADD3.X R5, PT, PT, RZ, R3, RZ, P1, !PT ;  /* 0x00000003ff057210 */ /* 0x000fc60000ffe4ff */
[----:B------:R-:W-:Y:S01]  /*1ad0*/  FADD R10, R10, R19 ;  /* 0x000000130a0a7221 */ /* 0x000fe20000000000 */
[----:B-1----:R-:W-:Y:S02]  /*1ae0*/  MOV R2, R4 ;  /* 0x0000000400027202 */ /* 0x002fe40000000f00 */
[----:B------:R-:W-:Y:S01]  /*1af0*/  MOV R3, R5 ;  /* 0x0000000500037202 */ /* 0x000fe20000000f00 */
[----:B------:R-:W-:-:S07]  /*1b00*/  FADD R21, R10, R23 ;  /* 0x000000170a157221 */ /* 0x000fce0000000000 */
.L_x_29:
[----:B------:R-:W-:Y:S05]  /*1b10*/  BSYNC.RECONVERGENT B2 ;  /* 0x0000000000027941 */ /* 0x000fea0003800200 */
.L_x_28:
[----:B------:R-:W-:-:S13]  /*1b20*/  ISETP.LT.OR P0, PT, R8, R9, P0 ;  /* 0x000000090800720c */ /* 0x000fda0000701670 */
[----:B------:R-:W-:Y:S05]  /*1b30*/  @!P0 BRA `(.L_x_21) ;  /* 0x0000000000288947 */ /* 0x000fea0003800000 */
[----:B------:R-:W0:Y:S01]  /*1b40*/  LDC.64 R4, c[0x0][0x380] ;  /* 0x0000e000ff047b82 */ /* 0x000e220000000a00 */
[----:B------:R-:W2:Y:S04]  /*1b50*/  LDG.E.CONSTANT R6, desc[UR6][R2.64+-0x400] ;  /* 0xfffc000602067981 */ /* 0x000ea8000c1e9900 */
[----:B------:R-:W3:Y:S04]  /*1b60*/  LDG.E.CONSTANT R7, desc[UR6][R2.64] ;  /* 0x0000000602077981 */ /* 0x000ee8000c1e9900 */
[----:B------:R-:W4:Y:S01]  /*1b70*/  LDG.E.CONSTANT R9, desc[UR6][R2.64+0x400] ;  /* 0x0004000602097981 */ /* 0x000f22000c1e9900 */
[----:B0-----:R-:W-:-:S06]  /*1b80*/  IMAD.WIDE.U32 R4, R11, 0x4, R4 ;  /* 0x000000040b047825 */ /* 0x001fcc00078e0004 */
[----:B------:R-:W5:Y:S02]  /*1b90*/  LDG.E.CONSTANT R4, desc[UR6][R4.64] ;  /* 0x0000000604047981 */ /* 0x000f64000c1e9900 */
[----:B-----5:R-:W-:-:S04]  /*1ba0*/  FADD R21, R21, R4 ;  /* 0x0000000415157221 */ /* 0x020fc80000000000 */
[----:B--2---:R-:W-:-:S04]  /*1bb0*/  FADD R6, R21, R6 ;  /* 0x0000000615067221 */ /* 0x004fc80000000000 */
[----:B---3--:R-:W-:-:S04]  /*1bc0*/  FADD R6, R6, R7 ;  /* 0x0000000706067221 */ /* 0x008fc80000000000 */
[----:B----4-:R-:W-:-:S07]  /*1bd0*/  FADD R21, R6, R9 ;  /* 0x0000000906157221 */ /* 0x010fce0000000000 */
.L_x_21:
[----:B------:R-:W-:Y:S05]  /*1be0*/  BSYNC.RECONVERGENT B1 ;  /* 0x0000000000017941 */ /* 0x000fea0003800200 */
.L_x_19:
[----:B------:R-:W0:Y:S01]  /*1bf0*/  S2R R6, SR_LANEID ;  /* 0x0000000000067919 */ /* 0x000e220000000000 */
[----:B------:R-:W1:Y:S01]  /*1c00*/  SHFL.DOWN PT, R2, R21, 0x1, 0x1f ;  /* 0x08201f0015027f89 */ /* 0x000e6200000e0000 */
[C---:B0-----:R-:W-:Y:S02]  /*1c10*/  ISETP.GT.AND P0, PT, R6.reuse, 0x1e, PT ;  /* 0x0000001e0600780c */ /* 0x041fe40003f04270 */
[----:B------:R-:W-:-:S11]  /*1c20*/  ISETP.NE.AND P1, PT, R6, RZ, PT ;  /* 0x000000ff0600720c */ /* 0x000fd60003f25270 */
[----:B-1----:R-:W-:Y:S01]  /*1c30*/  @!P0 FADD R21, R2, R21 ;  /* 0x0000001502158221 */ /* 0x002fe20000000000 */
[----:B------:R-:W-:Y:S01]  /*1c40*/  ISETP.GT.AND P0, PT, R6, 0x1d, PT ;  /* 0x0000001d0600780c */ /* 0x000fe20003f04270 */
[----:B------:R-:W0:Y:S01]  /*1c50*/  @!P1 S2R R5, SR_CgaCtaId ;  /* 0x0000000000059919 */ /* 0x000e220000008800 */
[----:B------:R-:W-:Y:S02]  /*1c60*/  @!P1 MOV R4, 0x400 ;  /* 0x0000040000049802 */ /* 0x000fe40000000f00 */
[----:B------:R-:W-:Y:S01]  /*1c70*/  @!P1 SHF.R.U32.HI R3, RZ, 0x3, R0 ;  /* 0x00000003ff039819 */ /* 0x000fe20000011600 */
[----:B------:R-:W1:Y:S03]  /*1c80*/  SHFL.DOWN PT, R2, R21, 0x2, 0x1f ;  /* 0x08401f0015027f89 */ /* 0x000e6600000e0000 */
[----:B------:R-:W-:-:S05]  /*1c90*/  @!P1 LOP3.LUT R3, R3, 0x7c, RZ, 0xc0, !PT ;  /* 0x0000007c03039812 */ /* 0x000fca00078ec0ff */
[----:B-1----:R-:W-:Y:S01]  /*1ca0*/  @!P0 FADD R21, R21, R2 ;  /* 0x0000000215158221 */ /* 0x002fe20000000000 */
[----:B------:R-:W-:Y:S02]  /*1cb0*/  ISETP.GT.AND P0, PT, R6, 0x1b, PT ;  /* 0x0000001b0600780c */ /* 0x000fe40003f04270 */
[----:B0-----:R-:W-:Y:S02]  /*1cc0*/  @!P1 LEA R4, R5, R4, 0x18 ;  /* 0x0000000405049211 */ /* 0x001fe400078ec0ff */
[----:B------:R-:W0:Y:S02]  /*1cd0*/  SHFL.DOWN PT, R2, R21, 0x4, 0x1f ;  /* 0x08801f0015027f89 */ /* 0x000e2400000e0000 */
[----:B------:R-:W-:-:S07]  /*1ce0*/  @!P1 IADD3 R3, PT, PT, R3, R4, RZ ;  /* 0x0000000403039210 */ /* 0x000fce0007ffe0ff */
        /* <DEDUP_REMOVED lines=12> */
[----:B------:R-:W0:Y:S01]  /*1db0*/  S2UR UR5, SR_CgaCtaId ;  /* 0x00000000000579c3 */ /* 0x000e220000008800 */
[----:B------:R-:W-:Y:S02]  /*1dc0*/  UMOV UR4, 0x400 ;  /* 0x0000040000047882 */ /* 0x000fe40000000000 */
[----:B0-----:R-:W-:-:S09]  /*1dd0*/  ULEA UR4, UR5, UR4, 0x18 ;  /* 0x0000000405047291 */ /* 0x001fd2000f8ec0ff */
[----:B---3--:R-:W0:Y:S04]  /*1de0*/  LDS R3, [UR4+0xc] ;  /* 0x00000c04ff037984 */ /* 0x008e280008000800 */
        /* <DEDUP_REMOVED lines=10> */
.L_x_2:
        /* <DEDUP_REMOVED lines=12> */
.L_x_32:
[----:B------:R-:W-:Y:S05]  /*1f50*/  BSYNC.RECONVERGENT B1 ;  /* 0x0000000000017941 */ /* 0x000fea0003800200 */
.L_x_31:
[----:B------:R-:W-:Y:S01]  /*1f60*/  ISETP.GE.AND P0, PT, R11, R20, PT ;  /* 0x000000140b00720c */ /* 0x000fe20003f06270 */
[----:B------:R-:W-:-:S12]  /*1f70*/  BSSY.RECONVERGENT B1, `(.L_x_33) ;  /* 0x0000074000017945 */ /* 0x000fd80003800200 */
[----:B------:R-:W-:Y:S05]  /*1f80*/  @P0 BRA `(.L_x_34) ;  /* 0x0000000400c80947 */ /* 0x000fea0003800000 */
[----:B0-----:R-:W-:Y:S01]  /*1f90*/  LOP3.LUT R3, RZ, R11, RZ, 0x33, !PT ;  /* 0x0000000bff037212 */ /* 0x001fe200078e33ff */
[----:B------:R-:W-:Y:S04]  /*1fa0*/  BSSY.RECONVERGENT B2, `(.L_x_35) ;  /* 0x0000015000027945 */ /* 0x000fe80003800200 */
[----:B------:R-:W-:-:S05]  /*1fb0*/  IMAD.IADD R4, R3, 0x1, R20 ;  /* 0x0000000103047824 */ /* 0x000fca00078e0214 */
        /* <DEDUP_REMOVED lines=10> */
.L_x_37:
[----:B------:R-:W-:-:S06]  /*2060*/  MOV R3, R5 ;  /* 0x0000000500037202 */ /* 0x000fcc0000000f00 */
[----:B------:R0:W2:Y:S01]  /*2070*/  LDG.E.CONSTANT R3, desc[UR6][R2.64] ;  /* 0x0000000602037981 */ /* 0x0000a2000c1e9900 */
[----:B------:R-:W-:Y:S02]  /*2080*/  IADD3 R4, PT, PT, R4, 0x1, RZ ;  /* 0x0000000104047810 */ /* 0x000fe40007ffe0ff */
[----:B------:R-:W-:Y:S02]  /*2090*/  IADD3 R11, PT, PT, R11, 0x100, RZ ;  /* 0x000001000b0b7810 */ /* 0x000fe40007ffe0ff */
[----:B------:R-:W-:Y:S02]  /*20a0*/  ISETP.NE.AND P0, PT, R4, RZ, PT ;  /* 0x000000ff0400720c */ /* 0x000fe40003f05270 */
[----:B0-----:R-:W-:-:S04]  /*20b0*/  IADD3 R2, P2, PT, R2, 0x400, RZ ;  /* 0x0000040002027810 */ /* 0x001fc80007f5e0ff */
[----:B------:R-:W-:Y:S01]  /*20c0*/  IADD3.X R5, PT, PT, RZ, R5, RZ, P2, !PT ;  /* 0x00000005ff057210 */ /* 0x000fe200017fe4ff */
[----:B--2--5:R-:W-:-:S06]  /*20d0*/  FADD R0, R3, R0 ;  /* 0x0000000003007221 */ /* 0x024fcc0000000000 */
[----:B------:R-:W-:Y:S05]  /*20e0*/  @P0 BRA `(.L_x_37) ;  /* 0xfffffffc00dc0947 */ /* 0x000fea000383ffff */
.L_x_36:
[----:B------:R-:W-:Y:S05]  /*20f0*/  BSYNC.RECONVERGENT B2 ;  /* 0x0000000000027941 */ /* 0x000fea0003800200 */
.L_x_35:
        /* <DEDUP_REMOVED lines=8> */
.L_x_40:
        /* <DEDUP_REMOVED lines=9> */
[----:B------:R-:W-:-:S03]  /*2210*/  VIADD R3, R11, 0x800 ;  /* 0x000008000b037836 */ /* 0x000fc60000000000 */
[----:B------:R-:W4:Y:S01]  /*2220*/  LDG.E.CONSTANT R15, desc[UR6][R4.64+0x400] ;  /* 0x00040006040f7981 */ /* 0x000f22000c1e9900 */
        /* <DEDUP_REMOVED lines=32> */
.L_x_39:
[----:B------:R-:W-:Y:S05]  /*2430*/  BSYNC.RECONVERGENT B2 ;  /* 0x0000000000027941 */ /* 0x000fea0003800200 */
.L_x_38:
[----:B------:R-:W-:Y:S01]  /*2440*/  IADD3 R2, PT, PT, -R11, R20, RZ ;  /* 0x000000140b027210 */ /* 0x000fe20007ffe1ff */
[----:B------:R-:W-:Y:S03]  /*2450*/  BSSY.RECONVERGENT B2, `(.L_x_41) ;  /* 0x0000019000027945 */ /* 0x000fe60003800200 */
[----:B------:R-:W-:-:S13]  /*2460*/  ISETP.GT.AND P1, PT, R2, 0x400, PT ;  /* 0x000004000200780c */ /* 0x000fda0003f24270 */
[----:B------:R-:W-:Y:S05]  /*2470*/  @!P1 BRA `(.L_x_42) ;  /* 0x0000000000589947 */ /* 0x000fea0003800000 */
        /* <DEDUP_REMOVED lines=22> */
.L_x_42:
[----:B------:R-:W-:Y:S05]  /*25e0*/  BSYNC.RECONVERGENT B2 ;  /* 0x0000000000027941 */ /* 0x000fea0003800200 */
.L_x_41:
        /* <DEDUP_REMOVED lines=12> */
.L_x_34:
[----:B------:R-:W-:Y:S05]  /*26b0*/  BSYNC.RECONVERGENT B1 ;  /* 0x0000000000017941 */ /* 0x000fea0003800200 */
.L_x_33:
        /* <DEDUP_REMOVED lines=35> */
[----:B--2---:R-:W0:Y:S04]  /*28f0*/  LDS R3, [UR4+0xc] ;  /* 0x00000c04ff037984 */ /* 0x004e280008000800 */
        /* <DEDUP_REMOVED lines=10> */
.L_x_43:
[----:B0-----:R-:W0:Y:S01]  /*29a0*/  S2R R2, SR_LANEID ;  /* 0x0000000000027919 */ /* 0x001e220000000000 */
[----:B------:R-:W-:-:S04]  /*29b0*/  LOP3.LUT R0, R9, 0x3e0, RZ, 0xc0, !PT ;  /* 0x000003e009007812 */ /* 0x000fc800078ec0ff */
[----:B------:R-:W-:Y:S02]  /*29c0*/  IADD3 R3, PT, PT, R0, 0x20, RZ ;  /* 0x0000002000037810 */ /* 0x000fe40007ffe0ff */
[----:B------:R-:W-:Y:S02]  /*29d0*/  LOP3.LUT R7, RZ, R0, RZ, 0x33, !PT ;  /* 0x00000000ff077212 */ /* 0x000fe400078e33ff */
[-C--:B------:R-:W-:Y:S02]  /*29e0*/  ISETP.GT.AND P0, PT, R3, R20.reuse, PT ;  /* 0x000000140300720c */ /* 0x080fe40003f04270 */
[----:B------:R-:W-:-:S04]  /*29f0*/  IADD3 R7, PT, PT, R7, R20, RZ ;  /* 0x0000001407077210 */ /* 0x000fc80007ffe0ff */
[----:B------:R-:W-:-:S05]  /*2a00*/  SEL R4, R7, 0x1f, P0 ;  /* 0x0000001f07047807 */ /* 0x000fca0000000000 */
[----:B------:R-:W1:Y:S01]  /*2a10*/  SHFL.DOWN PT, R0, R5, 0x1, R4 ;  /* 0x0820000005007989 */ /* 0x000e6200000e0004 */
[C---:B0-----:R-:W-:Y:S01]  /*2a20*/  ISETP.GE.AND P0, PT, R2.reuse, R4, PT ;  /* 0x000000040200720c */ /* 0x041fe20003f06270 */
[C---:B------:R-:W-:Y:S01]  /*2a30*/  VIADD R3, R2.reuse, 0x2 ;  /* 0x0000000202037836 */ /* 0x040fe20000000000 */
[----:B------:R-:W-:-:S11]  /*2a40*/  ISETP.NE.AND P1, PT, R2, RZ, PT ;  /* 0x000000ff0200720c */ /* 0x000fd60003f25270 */
[----:B-1----:R-:W-:Y:S01]  /*2a50*/  @!P0 FADD R5, R0, R5 ;  /* 0x0000000500058221 */ /* 0x002fe20000000000 */
[-C--:B------:R-:W-:Y:S01]  /*2a60*/  ISETP.GT.AND P0, PT, R3, R4.reuse, PT ;  /* 0x000000040300720c */ /* 0x080fe20003f04270 */
[----:B------:R-:W0:Y:S01]  /*2a70*/  @!P1 S2R R6, SR_CgaCtaId ;  /* 0x0000000000069919 */ /* 0x000e220000008800 */
[----:B------:R-:W-:Y:S02]  /*2a80*/  IADD3 R3, PT, PT, R2, 0x4, RZ ;  /* 0x0000000402037810 */ /* 0x000fe40007ffe0ff */
[----:B------:R-:W1:Y:S09]  /*2a90*/  SHFL.DOWN PT, R0, R5, 0x2, R4 ;  /* 0x0840000005007989 */ /* 0x000e7200000e0004 */
[----:B-1----:R-:W-:Y:S01]  /*2aa0*/  @!P0 FADD R5, R5, R0 ;  /* 0x0000000005058221 */ /* 0x002fe20000000000 */
[----:B------:R-:W-:-:S02]  /*2ab0*/  ISETP.GT.AND P0, PT, R3, R4, PT ;  /* 0x000000040300720c */ /* 0x000fc40003f04270 */
[----:B------:R-:W-:Y:S02]  /*2ac0*/  IADD3 R3, PT, PT, R2, 0x8, RZ ;  /* 0x0000000802037810 */ /* 0x000fe40007ffe0ff */
[----:B------:R-:W1:Y:S09]  /*2ad0*/  SHFL.DOWN PT, R0, R5, 0x4, R4 ;  /* 0x0880000005007989 */ /* 0x000e7200000e0004 */
[----:B-1----:R-:W-:Y:S01]  /*2ae0*/  @!P0 FADD R5, R5, R0 ;  /* 0x0000000005058221 */ /* 0x002fe20000000000 */
[----:B------:R-:W-:-:S02]  /*2af0*/  ISETP.GT.AND P0, PT, R3, R4, PT ;  /* 0x000000040300720c */ /* 0x000fc40003f04270 */
[----:B------:R-:W-:Y:S02]  /*2b00*/  IADD3 R3, PT, PT, R2, 0x10, RZ ;  /* 0x0000001002037810 */ /* 0x000fe40007ffe0ff */
[----:B------:R-:W1:Y:S01]  /*2b10*/  SHFL.DOWN PT, R0, R5, 0x8, R4 ;  /* 0x0900000005007989 */ /* 0x000e6200000e0004 */
[----:B------:R-:W-:-:S04]  /*2b20*/  @!P1 SHF.R.U32.HI R2, RZ, 0x3, R9 ;  /* 0x00000003ff029819 */ /* 0x000fc80000011609 */
[----:B------:R-:W-:-:S04]  /*2b30*/  @!P1 LOP3.LUT R2, R2, 0x7c, RZ, 0xc0, !PT ;  /* 0x0000007c02029812 */ /* 0x000fc800078ec0ff */
[----:B-1----:R-:W-:Y:S01]  /*2b40*/  @!P0 FADD R5, R5, R0 ;  /* 0x0000000005058221 */ /* 0x002fe20000000000 */
[----:B------:R-:W-:Y:S02]  /*2b50*/  ISETP.GT.AND P0, PT, R3, R4, PT ;  /* 0x000000040300720c */ /* 0x000fe40003f04270 */
[----:B------:R-:W-:Y:S02]  /*2b60*/  @!P1 MOV R3, 0x400 ;  /* 0x0000040000039802 */ /* 0x000fe40000000f00 */
[----:B------:R-:W1:Y:S02]  /*2b70*/  SHFL.DOWN PT, R0, R5, 0x10, R4 ;  /* 0x0a00000005007989 */ /* 0x000e6400000e0004 */
[----:B0-----:R-:W-:-:S04]  /*2b80*/  @!P1 LEA R3, R6, R3, 0x18 ;  /* 0x0000000306039211 */ /* 0x001fc800078ec0ff */
[----:B------:R-:W-:-:S03]  /*2b90*/  @!P1 IADD3 R3, PT, PT, R2, R3, RZ ;  /* 0x0000000302039210 */ /* 0x000fc60007ffe0ff */
[----:B-1----:R-:W-:Y:S01]  /*2ba0*/  @!P0 FADD R5, R5, R0 ;  /* 0x0000000005058221 */ /* 0x002fe20000000000 */
        /* <DEDUP_REMOVED lines=12> */
[----:B-1----:R-:W0:Y:S04]  /*2c70*/  LDS R3, [UR4+0xc] ;  /* 0x00000c04ff037984 */ /* 0x002e280008000800 */
        /* <DEDUP_REMOVED lines=13> */
.L_x_30:
[----:B------:R-:W0:Y:S01]  /*2d50*/  S2R R8, SR_TID.X ;  /* 0x0000000000087919 */ /* 0x000e220000002100 */
[----:B------:R-:W0:Y:S02]  /*2d60*/  LDC.64 R2, c[0x0][0x380] ;  /* 0x0000e000ff027b82 */ /* 0x000e240000000a00 */
[----:B0-----:R-:W-:-:S05]  /*2d70*/  IMAD.WIDE.U32 R2, R8, 0x4, R2 ;  /* 0x0000000408027825 */ /* 0x001fca00078e0002 */
[----:B------:R-:W2:Y:S04]  /*2d80*/  LDG.E.CONSTANT R19, desc[UR6][R2.64] ;  /* 0x0000000602137981 */ /* 0x000ea8000c1e9900 */
[----:B------:R-:W2:Y:S04]  /*2d90*/  LDG.E.CONSTANT R0, desc[UR6][R2.64+0x400] ;  /* 0x0004000602007981 */ /* 0x000ea8000c1e9900 */
[----:B------:R-:W3:Y:S04]  /*2da0*/  LDG.E.CONSTANT R4, desc[UR6][R2.64+0x800] ;  /* 0x0008000602047981 */ /* 0x000ee8000c1e9900 */
[----:B------:R-:W3:Y:S04]  /*2db0*/  LDG.E.CONSTANT R5, desc[UR6][R2.64+0xc00] ;  /* 0x000c000602057981 */ /* 0x000ee8000c1e9900 */
[----:B------:R-:W4:Y:S04]  /*2dc0*/  LDG.E.CONSTANT R6, desc[UR6][R2.64+0x1000] ;  /* 0x0010000602067981 */ /* 0x000f28000c1e9900 */
[----:B------:R-:W4:Y:S04]  /*2dd0*/  LDG.E.CONSTANT R7, desc[UR6][R2.64+0x1400] ;  /* 0x0014000602077981 */ /* 0x000f28000c1e9900 */
[----:B------:R-:W5:Y:S04]  /*2de0*/  LDG.E.CONSTANT R9, desc[UR6][R2.64+0x1800] ;  /* 0x0018000602097981 */ /* 0x000f68000c1e9900 */
        /* <DEDUP_REMOVED lines=8> */
[----:B------:R-:W5:Y:S01]  /*2e70*/  LDG.E.CONSTANT R18, desc[UR6][R2.64+0x3c00] ;  /* 0x003c000602127981 */ /* 0x000f62000c1e9900 */
[----:B------:R-:W-:Y:S01]  /*2e80*/  ISETP.GE.U32.AND P0, PT, R20, 0x2000, PT ;  /* 0x000020001400780c */ /* 0x000fe20003f06070 */
[----:B--2---:R-:W-:Y:S01]  /*2e90*/  FADD R0, R19, R0 ;  /* 0x0000000013007221 */ /* 0x004fe20000000000 */
[----:B---3--:R-:W-:-:S04]  /*2ea0*/  FADD R5, R4, R5 ;  /* 0x0000000504057221 */ /* 0x008fc80000000000 */
[----:B------:R-:W-:Y:S01]  /*2eb0*/  FADD R0, R0, R5 ;  /* 0x0000000500007221 */ /* 0x000fe20000000000 */
[----:B----4-:R-:W-:Y:S01]  /*2ec0*/  FADD R6, R6, R7 ;  /* 0x0000000706067221 */ /* 0x010fe20000000000 */
[----:B-----5:R-:W-:-:S04]  /*2ed0*/  FADD R9, R9, R10 ;  /* 0x0000000a09097221 */ /* 0x020fc80000000000 */
[----:B------:R-:W-:Y:S01]  /*2ee0*/  FADD R9, R6, R9 ;  /* 0x0000000906097221 */ /* 0x000fe20000000000 */
[----:B------:R-:W-:-:S03]  /*2ef0*/  FADD R11, R11, R12 ;  /* 0x0000000c0b0b7221 */ /* 0x000fc60000000000 */
[----:B------:R-:W-:Y:S01]  /*2f00*/  FADD R0, R0, R9 ;  /* 0x0000000900007221 */ /* 0x000fe20000000000 */
[----:B------:R-:W-:-:S04]  /*2f10*/  FADD R14, R13, R14 ;  /* 0x0000000e0d0e7221 */ /* 0x000fc80000000000 */
[----:B------:R-:W-:Y:S01]  /*2f20*/  FADD R11, R11, R14 ;  /* 0x0000000e0b0b7221 */ /* 0x000fe20000000000 */
[----:B------:R-:W-:Y:S01]  /*2f30*/  FADD R15, R15, R16 ;  /* 0x000000100f0f7221 */ /* 0x000fe20000000000 */
[----:B------:R-:W-:-:S04]  /*2f40*/  FADD R18, R17, R18 ;  /* 0x0000001211127221 */ /* 0x000fc80000000000 */
[----:B------:R-:W-:-:S04]  /*2f50*/  FADD R18, R15, R18 ;  /* 0x000000120f127221 */ /* 0x000fc80000000000 */
[----:B------:R-:W-:Y:S01]  /*2f60*/  FADD R5, R11, R18 ;  /* 0x000000120b057221 */ /* 0x000fe20000000000 */
[----:B------:R-:W-:-:S03]  /*2f70*/  HFMA2 R11, -RZ, RZ, 0, 0.00048828125 ;  /* 0x00001000ff0b7431 */ /* 0x000fc600000001ff */
[----:B------:R-:W-:Y:S01]  /*2f80*/  FADD R0, R0, R5 ;  /* 0x0000000500007221 */ /* 0x000fe20000000000 */
[----:B------:R-:W-:Y:S06]  /*2f90*/  @!P0 BRA `(.L_x_44) ;  /* 0x0000000000ac8947 */ /* 0x000fec0003800000 */
[----:B------:R-:W0:Y:S01]  /*2fa0*/  LDC R7, c[0x0][0x390] ;  /* 0x0000e400ff077b82 */ /* 0x000e220000000800 */
[----:B------:R-:W-:Y:S02]  /*2fb0*/  IADD3 R6, PT, PT, R20, -0x1000, RZ ;  /* 0xfffff00014067810 */ /* 0x000fe40007ffe0ff */
[----:B------:R-:W-:-:S07]  /*2fc0*/  MOV R11, 0x1000 ;  /* 0x00001000000b7802 */ /* 0x000fce0000000f00 */
.L_x_46:
[----:B------:R-:W-:-:S05]  /*2fd0*/  IMAD.WIDE R4, R11, 0x4, R2 ;  /* 0x000000040b047825 */ /* 0x000fca00078e0202 */
[----:B------:R-:W2:Y:S04]  /*2fe0*/  LDG.E.CONSTANT R20, desc[UR6][R4.64+0x400] ;  /* 0x0004000604147981 */ /* 0x000ea8000c1e9900 */
[----:B------:R-:W2:Y:S04]  /*2ff0*/  LDG.E.CONSTANT R21, desc[UR6][R4.64+0x800] ;  /* 0x0008000604157981 */ /* 0x000ea8000c1e9900 */
        /* <DEDUP_REMOVED lines=13> */
[----:B------:R1:W5:Y:S01]  /*30d0*/  LDG.E.CONSTANT R18, desc[UR6][R4.64+0x3c00] ;  /* 0x003c000604127981 */ /* 0x000362000c1e9900 */
[----:B--2---:R-:W-:Y:S01]  /*30e0*/  FADD R21, R20, R21 ;  /* 0x0000001514157221 */ /* 0x004fe20000000000 */
[----:B0-----:R-:W-:-:S05]  /*30f0*/  MOV R20, R7 ;  /* 0x0000000700147202 */ /* 0x001fca0000000f00 */
[----:B-1----:R-:W-:Y:S02]  /*3100*/  IMAD.IADD R4, R20, 0x1, -R11 ;  /* 0x0000000114047824 */ /* 0x002fe400078e0a0b */
[----:B---3--:R-:W-:-:S03]  /*3110*/  FADD R0, R19, R0 ;  /* 0x0000000013007221 */ /* 0x008fc60000000000 */
[----:B------:R-:W-:Y:S01]  /*3120*/  ISETP.GE.AND P0, PT, R4, 0x1000, PT ;  /* 0x000010000400780c */ /* 0x000fe20003f06270 */
[----:B----4-:R-:W-:Y:S01]  /*3130*/  FADD R22, R22, R23 ;  /* 0x0000001716167221 */ /* 0x010fe20000000000 */
[----:B------:R-:W-:Y:S01]  /*3140*/  FADD R0, R0, R21 ;  /* 0x0000001500007221 */ /* 0x000fe20000000000 */
[----:B-----5:R-:W-:-:S04]  /*3150*/  FADD R25, R24, R25 ;  /* 0x0000001918197221 */ /* 0x020fc80000000000 */
[----:B------:R-:W-:Y:S01]  /*3160*/  FADD R25, R22, R25 ;  /* 0x0000001916197221 */ /* 0x000fe20000000000 */
[----:B------:R-:W-:Y:S01]  /*3170*/  FADD R16, R16, R17 ;  /* 0x0000001110107221 */ /* 0x000fe20000000000 */
[----:B------:R-:W-:-:S04]  /*3180*/  FADD R15, R15, R10 ;  /* 0x0000000a0f0f7221 */ /* 0x000fc80000000000 */
[----:B------:R-:W-:Y:S01]  /*3190*/  FADD R15, R16, R15 ;  /* 0x0000000f100f7221 */ /* 0x000fe20000000000 */
[----:B------:R-:W-:Y:S01]  /*31a0*/  FADD R9, R14, R9 ;  /* 0x000000090e097221 */ /* 0x000fe20000000000 */
[----:B------:R-:W-:-:S04]  /*31b0*/  FADD R12, R13, R12 ;  /* 0x0000000c0d0c7221 */ /* 0x000fc80000000000 */
[----:B------:R-:W-:Y:S01]  /*31c0*/  FADD R12, R9, R12 ;  /* 0x0000000c090c7221 */ /* 0x000fe20000000000 */
[----:B------:R-:W-:-:S03]  /*31d0*/  FADD R0, R0, R25 ;  /* 0x0000001900007221 */ /* 0x000fc60000000000 */
[----:B------:R-:W-:-:S04]  /*31e0*/  FADD R15, R15, R12 ;  /* 0x0000000c0f0f7221 */ /* 0x000fc80000000000 */
[----:B------:R-:W-:-:S04]  /*31f0*/  FADD R15, R0, R15 ;  /* 0x0000000f000f7221 */ /* 0x000fc80000000000 */
[----:B------:R-:W-:Y:S01]  /*3200*/  FADD R0, R18, R15 ;  /* 0x0000000f12007221 */ /* 0x000fe20000000000 */
[----:B------:R-:W-:Y:S06]  /*3210*/  @!P0 BRA `(.L_x_45) ;  /* 0x0000000800308947 */ /* 0x000fec0003800000 */
[----:B------:R-:W-:-:S04]  /*3220*/  IADD3 R11, PT, PT, R11, 0x1000, RZ ;  /* 0x000010000b0b7810 */ /* 0x000fc80007ffe0ff */
[----:B------:R-:W-:-:S13]  /*3230*/  ISETP.GT.AND P0, PT, R11, R6, PT ;  /* 0x000000060b00720c */ /* 0x000fda0003f04270 */
[----:B------:R-:W-:Y:S05]  /*3240*/  @!P0 BRA `(.L_x_46) ;  /* 0xfffffffc00608947 */ /* 0x000fea000383ffff */
.L_x_44:
[----:B------:R-:W-:-:S13]  /*3250*/  ISETP.GE.AND P0, PT, R11, R20, PT ;  /* 0x000000140b00720c */ /* 0x000fda0003f06270 */
[----:B------:R-:W-:Y:S05]  /*3260*/  @P0 BRA `(.L_x_45) ;  /* 0x00000008001c0947 */ /* 0x000fea0003800000 */
[----:B------:R-:W-:Y:S01]  /*3270*/  IADD3 R9, PT, PT, -R11, R20, RZ ;  /* 0x000000140b097210 */ /* 0x000fe20007ffe1ff */
[----:B------:R-:W-:Y:S03]  /*3280*/  BSSY.RECONVERGENT B1, `(.L_x_45) ;  /* 0x0000085000017945 */ /* 0x000fe60003800200 */
        /* <DEDUP_REMOVED lines=16> */
.L_x_50:
        /* <DEDUP_REMOVED lines=8> */
.L_x_49:
[----:B------:R-:W-:Y:S05]  /*3410*/  BSYNC.RECONVERGENT B2 ;  /* 0x0000000000027941 */ /* 0x000fea0003800200 */
.L_x_48:
[----:B------:R-:W-:Y:S05]  /*3420*/  @!P1 BRA `(.L_x_47) ;  /* 0x0000000400a89947 */ /* 0x000fea0003800000 */
[----:B------:R-:W0:Y:S01]  /*3430*/  LDCU.64 UR4, c[0x0][0x380] ;  /* 0x00007000ff0477ac */ /* 0x000e220008000a00 */
[----:B------:R-:W-:Y:S01]  /*3440*/  IADD3 R5, PT, PT, R9, -R10, RZ ;  /* 0x8000000a09057210 */ /* 0x000fe20007ffe0ff */
[----:B------:R-:W-:Y:S01]  /*3450*/  BSSY.RECONVERGENT B2, `(.L_x_51) ;  /* 0x000003b000027945 */ /* 0x000fe20003800200 */
[CC--:B------:R-:W-:Y:S02]  /*3460*/  IADD3 R3, P0, PT, R10.reuse, R11.reuse, RZ ;  /* 0x0000000b0a037210 */ /* 0x0c0fe40007f1e0ff */
[----:B------:R-:W-:Y:S02]  /*3470*/  ISETP.GT.AND P1, PT, R5, 0xc00, PT ;  /* 0x00000c000500780c */ /* 0x000fe40003f24270 */
[----:B------:R-:W-:Y:S01]  /*3480*/  IADD3 R11, PT, PT, R10, R11, RZ ;  /* 0x0000000b0a0b7210 */ /* 0x000fe20007ffe0ff */
[----:B------:R-:W-:Y:S01]  /*3490*/  IMAD.X R4, RZ, RZ, RZ, P0 ;  /* 0x000000ffff047224 */ /* 0x000fe200000e06ff */
[----:B0-----:R-:W-:-:S04]  /*34a0*/  LEA R2, P0, R3, UR4, 0x2 ;  /* 0x0000000403027c11 */ /* 0x001fc8000f8010ff */
[----:B------:R-:W-:Y:S02]  /*34b0*/  LEA.HI.X R3, R3, UR5, R4, 0x2, P0 ;  /* 0x0000000503037c11 */ /* 0x000fe400080f1404 */
[----:B------:R-:W-:-:S04]  /*34c0*/  IADD3 R2, P0, PT, R2, 0x800, RZ ;  /* 0x0000080002027810 */ /* 0x000fc80007f1e0ff */
[----:B------:R-:W-:Y:S02]  /*34d0*/  IADD3.X R3, PT, PT, RZ, R3, RZ, P0, !PT ;  /* 0x00000003ff037210 */ /* 0x000fe400007fe4ff */
[----:B------:R-:W-:Y:S01]  /*34e0*/  PLOP3.LUT P0, PT, PT, PT, PT, 0x80, 0x8 ;  /* 0x000000000008781c */ /* 0x000fe20003f0f070 */
[----:B------:R-:W-:-:S12]  /*34f0*/  @!P1 BRA `(.L_x_52) ;  /* 0x0000000000c09947 */ /* 0x000fd80003800000 */
[----:B------:R-:W-:Y:S02]  /*3500*/  PLOP3.LUT P0, PT, PT, PT, PT, 0x8, 0x80 ;  /* 0x000000000080781c */ /* 0x000fe40003f0e170 */
[----:B------:R-:W-:-:S11]  /*3510*/  IADD3 R13, PT, PT, R9, -0xc00, RZ ;  /* 0xfffff400090d7810 */ /* 0x000fd60007ffe0ff */
.L_x_53:
[----:B------:R-:W0:Y:S01]  /*3520*/  LDC.64 R4, c[0x0][0x380] ;  /* 0x0000e000ff047b82 */ /* 0x000e220000000a00 */
[----:B------:R-:W2:Y:S01]  /*3530*/  LDG.E.CONSTANT R12, desc[UR6][R2.64+-0x400] ;  /* 0xfffc0006020c7981 */ /* 0x000ea2000c1e9900 */
[----:B------:R-:W-:-:S03]  /*3540*/  IADD3 R25, PT, PT, R11, 0x400, RZ ;  /* 0x000004000b197810 */ /* 0x000fc60007ffe0ff */
[----:B------:R-:W3:Y:S04]  /*3550*/  LDG.E.CONSTANT R20, desc[UR6][R2.64] ;  /* 0x0000000602147981 */ /* 0x000ee8000c1e9900 */
[----:B------:R-:W4:Y:S01]  /*3560*/  LDG.E.CONSTANT R19, desc[UR6][R2.64+0x400] ;  /* 0x0004000602137981 */ /* 0x000f22000c1e9900 */
[----:B------:R-:W-:-:S03]  /*3570*/  IADD3 R7, PT, PT, R11, 0x800, RZ ;  /* 0x000008000b077810 */ /* 0x000fc60007ffe0ff */
[----:B------:R-:W5:Y:S04]  /*3580*/  LDG.E.CONSTANT R17, desc[UR6][R2.64+0xc00] ;  /* 0x000c000602117981 */ /* 0x000f68000c1e9900 */
[----:B------:R-:W5:Y:S01]  /*3590*/  LDG.E.CONSTANT R16, desc[UR6][R2.64+0x1000] ;  /* 0x0010000602107981 */ /* 0x000f62000c1e9900 */
[----:B------:R-:W-:-:S03]  /*35a0*/  IADD3 R23, PT, PT, R11, 0xc00, RZ ;  /* 0x00000c000b177810 */ /* 0x000fc60007ffe0ff */
[----:B------:R-:W5:Y:S01]  /*35b0*/  LDG.E.CONSTANT R22, desc[UR6][R2.64+0x1c00] ;  /* 0x001c000602167981 */ /* 0x000f62000c1e9900 */
[----:B0-----:R-:W-:-:S03]  /*35c0*/  IMAD.WIDE.U32 R14, R11, 0x4, R4 ;  /* 0x000000040b0e7825 */ /* 0x001fc600078e0004 */
[----:B------:R-:W5:Y:S04]  /*35d0*/  LDG.E.CONSTANT R21, desc[UR6][R2.64+0x2000] ;  /* 0x0020000602157981 */ /* 0x000f68000c1e9900 */
[----:B------:R-:W5:Y:S04]  /*35e0*/  LDG.E.CONSTANT R26, desc[UR6][R2.64+0x3000] ;  /* 0x00300006021a7981 */ /* 0x000f68000c1e9900 */
[----:B------:R-:W2:Y:S01]  /*35f0*/  LDG.E.CONSTANT R15, desc[UR6][R14.64] ;  /* 0x000000060e0f7981 */ /* 0x000ea2000c1e9900 */
[----:B------:R-:W-:-:S05]  /*3600*/  IMAD.WIDE.U32 R24, R25, 0x4, R4 ;  /* 0x0000000419187825 */ /* 0x000fca00078e0004 */
[----:B------:R-:W5:Y:S01]  /*3610*/  LDG.E.CONSTANT R18, desc[UR6][R24.64] ;  /* 0x0000000618127981 */ /* 0x000f62000c1e9900 */
[----:B------:R-:W-:-:S03]  /*3620*/  IMAD.WIDE.U32 R6, R7, 0x4, R4 ;  /* 0x0000000407067825 */ /* 0x000fc600078e0004 */
        /* <DEDUP_REMOVED lines=8> */
[----:B------:R-:W-:Y:S01]  /*36b0*/  ISETP.GE.AND P1, PT, R10, R13, PT ;  /* 0x0000000d0a00720c */ /* 0x000fe20003f26270 */
[----:B------:R-:W-:Y:S01]  /*36c0*/  VIADD R11, R11, 0x1000 ;  /* 0x000010000b0b7836 */ /* 0x000fe20000000000 */
[----:B0-----:R-:W-:-:S04]  /*36d0*/  IADD3 R2, P2, PT, R2, 0x4000, RZ ;  /* 0x0000400002027810 */ /* 0x001fc80007f5e0ff */
        /* <DEDUP_REMOVED lines=18> */
.L_x_52:
[----:B------:R-:W-:Y:S05]  /*3800*/  BSYNC.RECONVERGENT B2 ;  /* 0x0000000000027941 */ /* 0x000fea0003800200 */
.L_x_51:
[----:B------:R-:W-:Y:S01]  /*3810*/  IADD3 R4, PT, PT, R9, -R10, RZ ;  /* 0x8000000a09047210 */ /* 0x000fe20007ffe0ff */
[----:B------:R-:W-:Y:S03]  /*3820*/  BSSY.RECONVERGENT B2, `(.L_x_54) ;  /* 0x000001e000027945 */ /* 0x000fe60003800200 */
[----:B------:R-:W-:-:S13]  /*3830*/  ISETP.GT.AND P1, PT, R4, 0x400, PT ;  /* 0x000004000400780c */ /* 0x000fda0003f24270 */
[----:B------:R-:W-:Y:S05]  /*3840*/  @!P1 BRA `(.L_x_55) ;  /* 0x00000000006c9947 */ /* 0x000fea0003800000 */
[----:B------:R-:W0:Y:S01]  /*3850*/  LDC.64 R6, c[0x0][0x380] ;  /* 0x0000e000ff067b82 */ /* 0x000e220000000a00 */
[----:B------:R-:W2:Y:S01]  /*3860*/  LDG.E.CONSTANT R13, desc[UR6][R2.64+-0x400] ;  /* 0xfffc0006020d7981 */ /* 0x000ea2000c1e9900 */
[----:B------:R-:W-:-:S03]  /*3870*/  IADD3 R17, PT, PT, R11, 0x400, RZ ;  /* 0x000004000b117810 */ /* 0x000fc60007ffe0ff */
[----:B------:R-:W3:Y:S04]  /*3880*/  LDG.E.CONSTANT R15, desc[UR6][R2.64] ;  /* 0x00000006020f7981 */ /* 0x000ee8000c1e9900 */
[----:B------:R-:W4:Y:S04]  /*3890*/  LDG.E.CONSTANT R19, desc[UR6][R2.64+0xc00] ;  /* 0x000c000602137981 */ /* 0x000f28000c1e9900 */
[----:B------:R-:W5:Y:S04]  /*38a0*/  LDG.E.CONSTANT R21, desc[UR6][R2.64+0x1000] ;  /* 0x0010000602157981 */ /* 0x000f68000c1e9900 */
[----:B------:R-:W5:Y:S01]  /*38b0*/  LDG.E.CONSTANT R23, desc[UR6][R2.64+0x1400] ;  /* 0x0014000602177981 */ /* 0x000f62000c1e9900 */
[----:B0-----:R-:W-:-:S06]  /*38c0*/  IMAD.WIDE.U32 R4, R11, 0x4, R6 ;  /* 0x000000040b047825 */ /* 0x001fcc00078e0006 */
[----:B------:R0:W2:Y:S01]  /*38d0*/  LDG.E.CONSTANT R5, desc[UR6][R4.64] ;  /* 0x0000000604057981 */ /* 0x0000a2000c1e9900 */
[----:B------:R-:W-:-:S03]  /*38e0*/  IMAD.WIDE.U32 R6, R17, 0x4, R6 ;  /* 0x0000000411067825 */ /* 0x000fc600078e0006 */
[----:B------:R1:W4:Y:S04]  /*38f0*/  LDG.E.CONSTANT R17, desc[UR6][R2.64+0x400] ;  /* 0x0004000602117981 */ /* 0x000328000c1e9900 */
[----:B------:R-:W5:Y:S01]  /*3900*/  LDG.E.CONSTANT R7, desc[UR6][R6.64] ;  /* 0x0000000606077981 */ /* 0x000f62000c1e9900 */
[----:B0-----:R-:W-:Y:S02]  /*3910*/  IADD3 R4, P1, PT, R2, 0x2000, RZ ;  /* 0x0000200002047810 */ /* 0x001fe40007f3e0ff */
[----:B------:R-:W-:Y:S02]  /*3920*/  PLOP3.LUT P0, PT, PT, PT, PT, 0x8, 0x80 ;  /* 0x000000000080781c */ /* 0x000fe40003f0e170 */
[----:B------:R-:W-:Y:S02]  /*3930*/  IADD3 R10, PT, PT, R10, 0x800, RZ ;  /* 0x000008000a0a7810 */ /* 0x000fe40007ffe0ff */
[----:B------:R-:W-:-:S02]  /*3940*/  IADD3 R11, PT, PT, R11, 0x800, RZ ;  /* 0x000008000b0b7810 */ /* 0x000fc40007ffe0ff */
[----:B-1----:R-:W-:Y:S01]  /*3950*/  MOV R2, R4 ;  /* 0x0000000400027202 */ /* 0x002fe20000000f00 */
[----:B--2---:R-:W-:-:S04]  /*3960*/  FADD R0, R0, R5 ;  /* 0x0000000500007221 */ /* 0x004fc80000000000 */
[----:B------:R-:W-:-:S04]  /*3970*/  FADD R0, R0, R13 ;  /* 0x0000000d00007221 */ /* 0x000fc80000000000 */
[----:B---3--:R-:W-:-:S04]  /*3980*/  FADD R0, R0, R15 ;  /* 0x0000000f00007221 */ /* 0x008fc80000000000 */
[----:B----4-:R-:W-:-:S04]  /*3990*/  FADD R0, R0, R17 ;  /* 0x0000001100007221 */ /* 0x010fc80000000000 */
[----:B-----5:R-:W-:-:S04]  /*39a0*/  FADD R0, R0, R7 ;  /* 0x0000000700007221 */ /* 0x020fc80000000000 */
[----:B------:R-:W-:Y:S01]  /*39b0*/  FADD R0, R0, R19 ;  /* 0x0000001300007221 */ /* 0x000fe20000000000 */
[----:B------:R-:W-:-:S03]  /*39c0*/  IADD3.X R5, PT, PT, RZ, R3, RZ, P1, !PT ;  /* 0x00000003ff057210 */ /* 0x000fc60000ffe4ff */
[----:B------:R-:W-:Y:S01]  /*39d0*/  FADD R0, R0, R21 ;  /* 0x0000001500007221 */ /* 0x000fe20000000000 */
[----:B------:R-:W-:-:S03]  /*39e0*/  MOV R3, R5 ;  /* 0x0000000500037202 */ /* 0x000fc60000000f00 */
[----:B------:R-:W-:-:S07]  /*39f0*/  FADD R0, R0, R23 ;  /* 0x0000001700007221 */ /* 0x000fce0000000000 */
.L_x_55:
[----:B------:R-:W-:Y:S05]  /*3a00*/  BSYNC.RECONVERGENT B2 ;  /* 0x0000000000027941 */ /* 0x000fea0003800200 */
.L_x_54:
[----:B------:R-:W-:-:S13]  /*3a10*/  ISETP.LT.OR P0, PT, R10, R9, P0 ;  /* 0x000000090a00720c */ /* 0x000fda0000701670 */
[----:B------:R-:W-:Y:S05]  /*3a20*/  @!P0 BRA `(.L_x_47) ;  /* 0x0000000000288947 */ /* 0x000fea0003800000 */
[----:B------:R-:W0:Y:S01]  /*3a30*/  LDC.64 R4, c[0x0][0x380] ;  /* 0x0000e000ff047b82 */ /* 0x000e220000000a00 */
[----:B------:R-:W2:Y:S04]  /*3a40*/  LDG.E.CONSTANT R7, desc[UR6][R2.64+-0x400] ;  /* 0xfffc000602077981 */ /* 0x000ea8000c1e9900 */
[----:B------:R-:W3:Y:S01]  /*3a50*/  LDG.E.CONSTANT R9, desc[UR6][R2.64] ;  /* 0x0000000602097981 */ /* 0x000ee2000c1e9900 */
[----:B0-----:R-:W-:-:S03]  /*3a60*/  IMAD.WIDE.U32 R4, R11, 0x4, R4 ;  /* 0x000000040b047825 */ /* 0x001fc600078e0004 */
[----:B------:R-:W4:Y:S04]  /*3a70*/  LDG.E.CONSTANT R11, desc[UR6][R2.64+0x400] ;  /* 0x00040006020b7981 */ /* 0x000f28000c1e9900 */
[----:B------:R-:W5:Y:S02]  /*3a80*/  LDG.E.CONSTANT R5, desc[UR6][R4.64] ;  /* 0x0000000604057981 */ /* 0x000f64000c1e9900 */
[----:B-----5:R-:W-:-:S04]  /*3a90*/  FADD R0, R0, R5 ;  /* 0x0000000500007221 */ /* 0x020fc80000000000 */
[----:B--2---:R-:W-:-:S04]  /*3aa0*/  FADD R0, R0, R7 ;  /* 0x0000000700007221 */ /* 0x004fc80000000000 */
[----:B---3--:R-:W-:-:S04]  /*3ab0*/  FADD R0, R0, R9 ;  /* 0x0000000900007221 */ /* 0x008fc80000000000 */
[----:B----4-:R-:W-:-:S07]  /*3ac0*/  FADD R0, R0, R11 ;  /* 0x0000000b00007221 */ /* 0x010fce0000000000 */
.L_x_47:
[----:B------:R-:W-:Y:S05]  /*3ad0*/  BSYNC.RECONVERGENT B1 ;  /* 0x0000000000017941 */ /* 0x000fea0003800200 */
.L_x_45:
[----:B------:R-:W0:Y:S01]  /*3ae0*/  S2R R6, SR_LANEID ;  /* 0x0000000000067919 */ /* 0x000e220000000000 */
[----:B------:R-:W-:-:S05]  /*3af0*/  MOV R3, R0 ;  /* 0x0000000000037202 */ /* 0x000fca0000000f00 */
        /* <DEDUP_REMOVED lines=30> */
[----:B------:R-:W1:Y:S04]  /*3ce0*/  LDS R3, [UR4+0xc] ;  /* 0x00000c04ff037984 */ /* 0x000e680008000800 */
[----:B0-----:R-:W0:Y:S04]  /*3cf0*/  LDS.128 R4, [UR4+0x10] ;  /* 0x00001004ff047984 */ /* 0x001e280008000c00 */
[----:B------:R-:W2:Y:S01]  /*3d00*/  LDS.64 R8, [UR4+0x20] ;  /* 0x00002004ff087984 */ /* 0x000ea20008000a00 */
[----:B-1----:R-:W-:-:S04]  /*3d10*/  FADD R3, R0, R3 ;  /* 0x0000000300037221 */ /* 0x002fc80000000000 */
[----:B0-----:R-:W-:-:S04]  /*3d20*/  FADD R4, R3, R4 ;  /* 0x0000000403047221 */ /* 0x001fc80000000000 */
[----:B------:R-:W-:-:S04]  /*3d30*/  FADD R5, R4, R5 ;  /* 0x0000000504057221 */ /* 0x000fc80000000000 */
[----:B------:R-:W-:-:S04]  /*3d40*/  FADD R6, R5, R6 ;  /* 0x0000000605067221 */ /* 0x000fc80000000000 */
[----:B------:R-:W-:-:S04]  /*3d50*/  FADD R7, R6, R7 ;  /* 0x0000000706077221 */ /* 0x000fc80000000000 */
[----:B--2---:R-:W-:-:S04]  /*3d60*/  FADD R8, R7, R8 ;  /* 0x0000000807087221 */ /* 0x004fc80000000000 */
[----:B------:R-:W-:-:S07]  /*3d70*/  FADD R0, R8, R9 ;  /* 0x0000000908007221 */ /* 0x000fce0000000000 */
.L_x_17:
[----:B------:R-:W-:Y:S05]  /*3d80*/  BSYNC.RECONVERGENT B0 ;  /* 0x0000000000007941 */ /* 0x000fea0003800200 */
.L_x_1:
[----:B------:R-:W-:Y:S05]  /*3d90*/  @P0 EXIT ;  /* 0x000000000000094d */ /* 0x000fea0003800000 */
[----:B01234-:R-:W0:Y:S01]  /*3da0*/  LDC.64 R2, c[0x0][0x388] ;  /* 0x0000e200ff027b82 */ /* 0x01fe220000000a00 */
[----:B------:R-:W1:Y:S02]  /*3db0*/  LDCU UR4, c[0x0][0x398] ;  /* 0x00007300ff0477ac */ /* 0x000e640008000800 */
[----:B-1----:R-:W-:-:S05]  /*3dc0*/  FADD R5, R0, UR4 ;  /* 0x0000000400057e21 */ /* 0x002fca0008000000 */
[----:B0-----:R-:W-:Y:S01]  /*3dd0*/  STG.E desc[UR6][R2.64], R5 ;  /* 0x0000000502007986 */ /* 0x001fe2000c101906 */
[----:B------:R-:W-:Y:S05]  /*3de0*/  EXIT ;  /* 0x000000000000794d */ /* 0x000fea0003800000 */
.L_x_56:
[----:B------:R-:W-:-:S00]  /*3df0*/  BRA `(.L_x_56) ;  /* 0xfffffffc00fc7947 */ /* 0x000fc0000383ffff */
[----:B------:R-:W-:-:S00]  /*3e00*/  NOP ;  /* 0x0000000000007918 */ /* 0x000fc00000000000 */
[----:B------:R-:W-:-:S00]  /*3e10*/  NOP ;  /* 0x0000000000007918 */ /* 0x000fc00000000000 */
[----:B------:R-:W-:-:S00]  /*3e20*/  NOP ;  /* 0x0000000000007918 */ /* 0x000fc00000000000 */
[----:B------:R-:W-:-:S00]  /*3e30*/  NOP ;  /* 0x0000000000007918 */ /* 0x000fc00000000000 */
[----:B------:R-:W-:-:S00]  /*3e40*/  NOP ;  /* 0x0000000000007918 */ /* 0x000fc00000000000 */
[----:B------:R-:W-:-:S00]  /*3e50*/  NOP ;  /* 0x0000000000007918 */ /* 0x000fc00000000000 */
[----:B------:R-:W-:-:S00]  /*3e60*/  NOP ;  /* 0x0000000000007918 */ /* 0x000fc00000000000 */
[----:B------:R-:W-:-:S00]  /*3e70*/  NOP ;  /* 0x0000000000007918 */ /* 0x000fc00000000000 */
.L_x_1167:


//--------------------- .text._ZN3cub18CUB_300001_SM_10006detail6reduce18DeviceReduceKernelINS2_10policy_hubIfyN4cuda3std3__44plusIfEEE10Policy1000EN6thrust24THRUST_300001_SM_1000_NS6detail15normal_iteratorINSD_10device_ptrIfEEEEyS9_fNS7_10__identityEEEvT0_PT3_T1_NS0_13GridEvenShareISN_EET2_T4_ --------------------------
	.section	.text._ZN3cub18CUB_300001_SM_10006detail6reduce18DeviceReduceKernelINS2_10policy_hubIfyN4cuda3std3__44plusIfEEE10Policy1000EN6thrust24THRUST_300001_SM_1000_NS6detail15normal_iteratorINSD_10device_ptrIfEEEEyS9_fNS7_10__identityEEEvT0_PT3_T1_NS0_13GridEvenShareISN_EET2_T4_,"ax",@progbits
	.align	128
        .global         _ZN3cub18CUB_300001_SM_10006detail6reduce18DeviceReduceKernelINS2_10policy_hubIfyN4cuda3std3__44plusIfEEE10Policy1000EN6thrust24THRUST_300001_SM_1000_NS6detail15normal_iteratorINSD_10device_ptrIfEEEEyS9_fNS7_10__identityEEEvT0_PT3_T1_NS0_13GridEvenShareISN_EET2_T4_
        .type           _ZN3cub18CUB_300001_SM_10006detail6reduce18DeviceReduceKernelINS2_10policy_hubIfyN4cuda3std3__44plusIfEEE10Policy1000EN6thrust24THRUST_300001_SM_1000_NS6detail15normal_iteratorINSD_10device_ptrIfEEEEyS9_fNS7_10__identityEEEvT0_PT3_T1_NS0_13GridEvenShareISN_EET2_T4_,@function
        .size           _ZN3cub18CUB_300001_SM_10006detail6reduce18DeviceReduceKernelINS2_10policy_hubIfyN4cuda3std3__44plusIfEEE10Policy1000EN6thrust24THRUST_300001_SM_1000_NS6detail15normal_iteratorINSD_10device_ptrIfEEEEyS9_fNS7_10__identityEEEvT0_PT3_T1_NS0_13GridEvenShareISN_EET2_T4_,(.L_x_1168 - _ZN3cub18CUB_300001_SM_10006detail6reduce18DeviceReduceKernelINS2_10policy_hubIfyN4cuda3std3__44plusIfEEE10Policy1000EN6thrust24THRUST_300001_SM_1000_NS6detail15normal_iteratorINSD_10device_ptrIfEEEEyS9_fNS7_10__identityEEEvT0_PT3_T1_NS0_13GridEvenShareISN_EET2_T4_)
        .other          _ZN3cub18CUB_300001_SM_10006detail6reduce18DeviceReduceKernelINS2_10policy_hubIfyN4cuda3std3__44plusIfEEE10Policy1000EN6thrust24THRUST_300001_SM_1000_NS6detail15normal_iteratorINSD_10device_ptrIfEEEEyS9_fNS7_10__identityEEEvT0_PT3_T1_NS0_13GridEvenShareISN_EET2_T4_,@"STO_CUDA_ENTRY STV_DEFAULT"
_ZN3cub18CUB_300001_SM_10006detail6reduce18DeviceReduceKernelINS2_10policy_hubIfyN4cuda3std3__44plusIfEEE10Policy1000EN6thrust24THRUST_300001_SM_1000_NS6detail15normal_iteratorINSD_10device_ptrIfEEEEyS9_fNS7_10__identityEEEvT0_PT3_T1_NS0_13GridEvenShareISN_EET2_T4_:
.text._ZN3cub18CUB_300001_SM_10006detail6reduce18DeviceReduceKernelINS2_10policy_hubIfyN4cuda3std3__44plusIfEEE10Policy1000EN6thrust24THRUST_300001_SM_1000_NS6detail15normal_iteratorINSD_10device_ptrIfEEEEyS9_fNS7_10__identityEEEvT0_PT3_T1_NS0_13GridEvenShareISN_EET2_T4_:
[----:B------:R-:W-:Y:S08]  /*0000*/  LDC R1, c[0x0][0x37c] ;  /* 0x0000df00ff017b82 */ /* 0x000ff00000000800 */
[----:B------:R-:W0:Y:S01]  /*0010*/  S2UR UR16, SR_CTAID.X ;  /* 0x00000000001079c3 */ /* 0x000e220000002500 */
[----:B------:R-:W1:Y:S01]  /*0020*/  LDCU.64 UR8, c[0x0][0x3b8] ;  /* 0x00007700ff0877ac */ /* 0x000e620008000a00 */
[----:B------:R-:W-:Y:S01]  /*0030*/  BSSY.RECONVERGENT B0, `(.L_x_57) ;  /* 0x0000229000007945 */ /* 0x000fe20003800200 */
[----:B------:R-:W2:Y:S01]  /*0040*/  LDCU UR5, c[0x0][0x3c0] ;  /* 0x00007800ff0577ac */ /* 0x000ea20008000800 */
[----:B------:R-:W3:Y:S01]  /*0050*/  LDCU.64 UR14, c[0x0][0x358] ;  /* 0x00006b00ff0e77ac */ /* 0x000ee20008000a00 */
[----:B-1----:R-:W-:-:S02]  /*0060*/  IMAD.U32 R2, RZ, RZ, UR8 ;  /* 0x00000008ff027e24 */ /* 0x002fc4000f8e00ff */
[----:B------:R-:W-:Y:S01]  /*0070*/  IMAD.U32 R3, RZ, RZ, UR9 ;  /* 0x00000009ff037e24 */ /* 0x000fe2000f8e00ff */
[----:B--2---:R-:W-:Y:S02]  /*0080*/  USHF.L.U32 UR5, UR5, 0xc, URZ ;  /* 0x0000000c05057899 */ /* 0x004fe400080006ff */
[----:B0-----:R-:W-:Y:S02]  /*0090*/  USHF.L.U32 UR7, UR16, 0xc, URZ ;  /* 0x0000000c10077899 */ /* 0x001fe400080006ff */
[----:B------:R-:W-:-:S04]  /*00a0*/  USHF.R.S32.HI UR4, URZ, 0x1f, UR5 ;  /* 0x0000001fff047899 */ /* 0x000fc80008011405 */
[----:B------:R-:W-:-:S04]  /*00b0*/  IADD3 R23, P1, PT, R2, -UR7, RZ ;  /* 0x8000000702177c10 */ /* 0x000fc8000ff3e0ff */
[----:B------:R-:W-:Y:S02]  /*00c0*/  ISETP.GT.U32.AND P0, PT, R23, 0xfff, PT ;  /* 0x00000fff1700780c */ /* 0x000fe40003f04070 */
[----:B------:R-:W-:-:S04]  /*00d0*/  IADD3.X R22, PT, PT, R3, -0x1, RZ, P1, !PT ;  /* 0xffffffff03167810 */ /* 0x000fc80000ffe4ff */
[----:B------:R-:W-:-:S13]  /*00e0*/  ISETP.GT.U32.AND.EX P0, PT, R22, RZ, PT, P0 ;  /* 0x000000ff1600720c */ /* 0x000fda0003f04100 */
[----:B---3--:R-:W-:Y:S05]  /*00f0*/  @P0 BRA `(.L_x_58) ;  /* 0x0000000c00c40947 */ /* 0x008fea0003800000 */
[----:B------:R-:W0:Y:S01]  /*0100*/  S2R R0, SR_TID.X ;  /* 0x0000000000007919 */ /* 0x000e220000002100 */
[----:B------:R-:W-:Y:S01]  /*0110*/  IADD3 R5, PT, PT, R2, -UR7, RZ ;  /* 0x8000000702057c10 */ /* 0x000fe2000fffe0ff */
[----:B------:R-:W-:Y:S01]  /*0120*/  BSSY.RECONVERGENT B1, `(.L_x_59) ;  /* 0x000000a000017945 */ /* 0x000fe20003800200 */
[----:B------:R-:W-:Y:S02]  /*0130*/  IMAD.MOV.U32 R4, RZ, RZ, RZ ;  /* 0x000000ffff047224 */ /* 0x000fe400078e00ff */
[----:B0-----:R-:W-:Y:S02]  /*0140*/  ISETP.GE.AND P0, PT, R0, R5, PT ;  /* 0x000000050000720c */ /* 0x001fe40003f06270 */
[----:B------:R-:W-:-:S11]  /*0150*/  MOV R6, R0 ;  /* 0x0000000000067202 */ /* 0x000fd60000000f00 */
[----:B------:R-:W-:Y:S05]  /*0160*/  @P0 BRA `(.L_x_60) ;  /* 0x0000000000140947 */ /* 0x000fea0003800000 */
[----:B------:R-:W0:Y:S01]  /*0170*/  LDC.64 R8, c[0x0][0x380] ;  /* 0x0000e000ff087b82 */ /* 0x000e220000000a00 */
[----:B------:R-:W-:-:S04]  /*0180*/  VIADD R3, R0, UR7 ;  /* 0x0000000700037c36 */ /* 0x000fc80008000000 */
[----:B0-----:R-:W-:-:S05]  /*0190*/  IMAD.WIDE.U32 R8, R3, 0x4, R8 ;  /* 0x0000000403087825 */ /* 0x001fca00078e0008 */
[----:B------:R0:W5:Y:S01]  /*01a0*/  LDG.E R4, desc[UR14][R8.64] ;  /* 0x0000000e08047981 */ /* 0x000162000c1e1900 */
[----:B------:R-:W-:-:S07]  /*01b0*/  IADD3 R6, PT, PT, R0, 0x100, RZ ;  /* 0x0000010000067810 */ /* 0x000fce0007ffe0ff */
.L_x_60:
[----:B------:R-:W-:Y:S05]  /*01c0*/  BSYNC.RECONVERGENT B1 ;  /* 0x0000000000017941 */ /* 0x000fea0003800200 */
.L_x_59:
[----:B------:R-:W-:Y:S01]  /*01d0*/  ISETP.GE.AND P0, PT, R6, R5, PT ;  /* 0x000000050600720c */ /* 0x000fe20003f06270 */
[----:B------:R-:W-:-:S12]  /*01e0*/  BSSY.RECONVERGENT B1, `(.L_x_61) ;  /* 0x0000079000017945 */ /* 0x000fd80003800200 */
[----:B------:R-:W-:Y:S05]  /*01f0*/  @P0 BRA `(.L_x_62) ;  /* 0x0000000400dc0947 */ /* 0x000fea0003800000 */
[----:B------:R-:W-:Y:S01]  /*0200*/  LOP3.LUT R3, RZ, R6, RZ, 0x33, !PT ;  /* 0x00000006ff037212 */ /* 0x000fe200078e33ff */
[----:B------:R-:W-:Y:S03]  /*0210*/  BSSY.RECONVERGENT B2, `(.L_x_63) ;  /* 0x0000037000027945 */ /* 0x000fe60003800200 */
[----:B------:R-:W-:-:S04]  /*0220*/  IADD3 R3, PT, PT, R2, -UR7, R3 ;  /* 0x8000000702037c10 */ /* 0x000fc8000fffe003 */
[C---:B------:R-:W-:Y:S02]  /*0230*/  ISETP.GE.U32.AND P1, PT, R3.reuse, 0xf00, PT ;  /* 0x00000f000300780c */ /* 0x040fe40003f26070 */
[----:B------:R-:W-:-:S04]  /*0240*/  LEA.HI R7, R3, 0x1, RZ, 0x18 ;  /* 0x0000000103077811 */ /* 0x000fc800078fc0ff */
[----:B------:R-:W-:-:S04]  /*0250*/  LOP3.LUT R22, R7, 0xf, RZ, 0xc0, !PT ;  /* 0x0000000f07167812 */ /* 0x000fc800078ec0ff */
[----:B------:R-:W-:-:S03]  /*0260*/  ISETP.NE.AND P0, PT, R22, RZ, PT ;  /* 0x000000ff1600720c */ /* 0x000fc60003f05270 */
[----:B------:R-:W-:Y:S10]  /*0270*/  @!P1 BRA `(.L_x_64) ;  /* 0x0000000000c09947 */ /* 0x000ff40003800000 */
[----:B------:R-:W1:Y:S01]  /*0280*/  LDCU.64 UR8, c[0x0][0x380] ;  /* 0x00007000ff0877ac */ /* 0x000e620008000a00 */
[----:B------:R-:W-:Y:S01]  /*0290*/  IMAD.WIDE.U32 R2, R6, 0x4, RZ ;  /* 0x0000000406027825 */ /* 0x000fe200078e00ff */
[----:B------:R-:W-:Y:S01]  /*02a0*/  LOP3.LUT R11, R7, 0x1fffff0, RZ, 0xc0, !PT ;  /* 0x01fffff0070b7812 */ /* 0x000fe200078ec0ff */
[----:B------:R-:W-:-:S04]  /*02b0*/  UIMAD.WIDE.U32 UR4, UR16, 0x4000, URZ ;  /* 0x00004000100478a5 */ /* 0x000fc8000f8e00ff */
[----:B------:R-:W-:Y:S02]  /*02c0*/  IMAD.MOV R11, RZ, RZ, -R11 ;  /* 0x000000ffff0b7224 */ /* 0x000fe400078e0a0b */
[----:B------:R-:W-:Y:S02]  /*02d0*/  LOP3.LUT R2, R2, UR4, RZ, 0xfc, !PT ;  /* 0x0000000402027c12 */ /* 0x000fe4000f8efcff */
[----:B------:R-:W-:Y:S02]  /*02e0*/  LOP3.LUT R3, R3, UR5, RZ, 0xfc, !PT ;  /* 0x0000000503037c12 */ /* 0x000fe4000f8efcff */
[----:B-1----:R-:W-:-:S04]  /*02f0*/  IADD3 R2, P1, PT, R2, UR8, RZ ;  /* 0x0000000802027c10 */ /* 0x002fc8000ff3e0ff */
[----:B------:R-:W-:-:S04]  /*0300*/  IADD3 R2, P2, PT, R2, 0x2000, RZ ;  /* 0x0000200002027810 */ /* 0x000fc80007f5e0ff */
[----:B------:R-:W-:-:S09]  /*0310*/  IADD3.X R3, PT, PT, RZ, UR9, R3, P2, P1 ;  /* 0x00000009ff037c10 */ /* 0x000fd200097e2403 */
.L_x_65:
[----:B------:R-:W2:Y:S04]  /*0320*/  LDG.E R21, desc[UR14][R2.64+-0x2000] ;  /* 0xffe0000e02157981 */ /* 0x000ea8000c1e1900 */
[----:B------:R-:W3:Y:S04]  /*0330*/  LDG.E R20, desc[UR14][R2.64+-0x1c00] ;  /* 0xffe4000e02147981 */ /* 0x000ee8000c1e1900 */
[----:B------:R-:W4:Y:S04]  /*0340*/  LDG.E R23, desc[UR14][R2.64+-0x1800] ;  /* 0xffe8000e02177981 */ /* 0x000f28000c1e1900 */
        /* <DEDUP_REMOVED lines=11> */
[----:B0-----:R-:W4:Y:S04]  /*0400*/  LDG.E R9, desc[UR14][R2.64+0x1800] ;  /* 0x0018000e02097981 */ /* 0x001f28000c1e1900 */
[----:B------:R0:W4:Y:S01]  /*0410*/  LDG.E R8, desc[UR14][R2.64+0x1c00] ;  /* 0x001c000e02087981 */ /* 0x000122000c1e1900 */
[----:B------:R-:W-:-:S02]  /*0420*/  IADD3 R11, PT, PT, R11, 0x10, RZ ;  /* 0x000000100b0b7810 */ /* 0x000fc40007ffe0ff */
[----:B------:R-:W-:Y:S02]  /*0430*/  IADD3 R6, PT, PT, R6, 0x1000, RZ ;  /* 0x0000100006067810 */ /* 0x000fe40007ffe0ff */
[----:B------:R-:W-:Y:S02]  /*0440*/  ISETP.NE.AND P1, PT, R11, RZ, PT ;  /* 0x000000ff0b00720c */ /* 0x000fe40003f25270 */
[----:B0-----:R-:W-:-:S05]  /*0450*/  IADD3 R2, P2, PT, R2, 0x4000, RZ ;  /* 0x0000400002027810 */ /* 0x001fca0007f5e0ff */
[----:B------:R-:W-:Y:S02]  /*0460*/  IMAD.X R3, RZ, RZ, R3, P2 ;  /* 0x000000ffff037224 */ /* 0x000fe400010e0603 */
        /* <DEDUP_REMOVED lines=16> */
[----:B------:R-:W-:Y:S06]  /*0570*/  @P1 BRA `(.L_x_65) ;  /* 0xfffffffc00681947 */ /* 0x000fec000383ffff */
.L_x_64:
[----:B------:R-:W-:Y:S05]  /*0580*/  BSYNC.RECONVERGENT B2 ;  /* 0x0000000000027941 */ /* 0x000fea0003800200 */
.L_x_63:
[----:B------:R-:W-:Y:S05]  /*0590*/  @!P0 BRA `(.L_x_62) ;  /* 0x0000000000f48947 */ /* 0x000fea0003800000 */
[----:B------:R-:W-:Y:S01]  /*05a0*/  ISETP.GE.U32.AND P0, PT, R22, 0x8, PT ;  /* 0x000000081600780c */ /* 0x000fe20003f06070 */
[----:B------:R-:W-:Y:S01]  /*05b0*/  BSSY.RECONVERGENT B2, `(.L_x_66) ;  /* 0x000001a000027945 */ /* 0x000fe20003800200 */
[----:B------:R-:W-:-:S04]  /*05c0*/  LOP3.LUT R10, R7, 0x7, RZ, 0xc0, !PT ;  /* 0x00000007070a7812 */ /* 0x000fc800078ec0ff */
[----:B------:R-:W-:-:S07]  /*05d0*/  ISETP.NE.AND P1, PT, R10, RZ, PT ;  /* 0x000000ff0a00720c */ /* 0x000fce0003f25270 */
[----:B------:R-:W-:Y:S06]  /*05e0*/  @!P0 BRA `(.L_x_67) ;  /* 0x0000000000588947 */ /* 0x000fec0003800000 */
[----:B------:R-:W1:Y:S01]  /*05f0*/  LDCU.64 UR4, c[0x0][0x380] ;  /* 0x00007000ff0477ac */ /* 0x000e620008000a00 */
[----:B------:R-:W-:-:S04]  /*0600*/  IADD3 R3, P0, PT, R6, UR7, RZ ;  /* 0x0000000706037c10 */ /* 0x000fc8000ff1e0ff */
[----:B0-----:R-:W-:Y:S02]  /*0610*/  LEA.HI.X.SX32 R8, R6, RZ, 0x1, P0 ;  /* 0x000000ff06087211 */ /* 0x001fe400000f0eff */
[----:B-1----:R-:W-:-:S04]  /*0620*/  LEA R2, P0, R3, UR4, 0x2 ;  /* 0x0000000403027c11 */ /* 0x002fc8000f8010ff */
[----:B------:R-:W-:-:S05]  /*0630*/  LEA.HI.X R3, R3, UR5, R8, 0x2, P0 ;  /* 0x0000000503037c11 */ /* 0x000fca00080f1408 */
[----:B------:R-:W2:Y:S04]  /*0640*/  LDG.E R9, desc[UR14][R2.64] ;  /* 0x0000000e02097981 */ /* 0x000ea8000c1e1900 */
[----:B------:R-:W3:Y:S04]  /*0650*/  LDG.E R8, desc[UR14][R2.64+0x400] ;  /* 0x0004000e02087981 */ /* 0x000ee8000c1e1900 */
[----:B------:R-:W4:Y:S04]  /*0660*/  LDG.E R11, desc[UR14][R2.64+0x800] ;  /* 0x0008000e020b7981 */ /* 0x000f28000c1e1900 */
[----:B------:R-:W4:Y:S04]  /*0670*/  LDG.E R13, desc[UR14][R2.64+0xc00] ;  /* 0x000c000e020d7981 */ /* 0x000f28000c1e1900 */
[----:B------:R-:W4:Y:S04]  /*0680*/  LDG.E R15, desc[UR14][R2.64+0x1000] ;  /* 0x0010000e020f7981 */ /* 0x000f28000c1e1900 */
[----:B------:R-:W4:Y:S04]  /*0690*/  LDG.E R17, desc[UR14][R2.64+0x1400] ;  /* 0x0014000e02117981 */ /* 0x000f28000c1e1900 */
[----:B------:R-:W4:Y:S04]  /*06a0*/  LDG.E R19, desc[UR14][R2.64+0x1800] ;  /* 0x0018000e02137981 */ /* 0x000f28000c1e1900 */
[----:B------:R-:W4:Y:S01]  /*06b0*/  LDG.E R21, desc[UR14][R2.64+0x1c00] ;  /* 0x001c000e02157981 */ /* 0x000f22000c1e1900 */
[----:B------:R-:W-:-:S02]  /*06c0*/  VIADD R6, R6, 0x800 ;  /* 0x0000080006067836 */ /* 0x000fc40000000000 */
        /* <DEDUP_REMOVED lines=8> */
.L_x_67:
[----:B------:R-:W-:Y:S05]  /*0750*/  BSYNC.RECONVERGENT B2 ;  /* 0x0000000000027941 */ /* 0x000fea0003800200 */
.L_x_66:
        /* <DEDUP_REMOVED lines=14> */
[----:B------:R-:W4:Y:S01]  /*0840*/  LDG.E R13, desc[UR14][R2.64+0xc00] ;  /* 0x000c000e020d7981 */ /* 0x000f22000c1e1900 */
[----:B------:R-:W-:Y:S01]  /*0850*/  IADD3 R6, PT, PT, R6, 0x400, RZ ;  /* 0x0000040006067810 */ /* 0x000fe20007ffe0ff */
[----:B--2--5:R-:W-:-:S04]  /*0860*/  FADD R9, R4, R9 ;  /* 0x0000000904097221 */ /* 0x024fc80000000000 */
[----:B---3--:R-:W-:-:S04]  /*0870*/  FADD R8, R9, R8 ;  /* 0x0000000809087221 */ /* 0x008fc80000000000 */
[----:B----4-:R-:W-:-:S04]  /*0880*/  FADD R8, R8, R11 ;  /* 0x0000000b08087221 */ /* 0x010fc80000000000 */
[----:B------:R-:W-:-:S07]  /*0890*/  FADD R4, R8, R13 ;  /* 0x0000000d08047221 */ /* 0x000fce0000000000 */
.L_x_69:
[----:B------:R-:W-:Y:S05]  /*08a0*/  BSYNC.RECONVERGENT B2 ;  /* 0x0000000000027941 */ /* 0x000fea0003800200 */
.L_x_68:
[----:B------:R-:W-:Y:S05]  /*08b0*/  @!P1 BRA `(.L_x_62) ;  /* 0x00000000002c9947 */ /* 0x000fea0003800000 */
[----:B------:R-:W1:Y:S01]  /*08c0*/  LDC.64 R2, c[0x0][0x380] ;  /* 0x0000e000ff027b82 */ /* 0x000e620000000a00 */
[----:B0-----:R-:W-:Y:S01]  /*08d0*/  IMAD.U32 R9, RZ, RZ, UR16 ;  /* 0x00000010ff097e24 */ /* 0x001fe2000f8e00ff */
[----:B------:R-:W-:-:S03]  /*08e0*/  IADD3 R7, PT, PT, -R7, RZ, RZ ;  /* 0x000000ff07077210 */ /* 0x000fc60007ffe1ff */
[----:B-1----:R-:W-:-:S07]  /*08f0*/  IMAD.WIDE.U32 R2, R9, 0x4000, R2 ;  /* 0x0000400009027825 */ /* 0x002fce00078e0002 */
.L_x_70:
[----:B------:R-:W-:-:S06]  /*0900*/  IMAD.WIDE R8, R6, 0x4, R2 ;  /* 0x0000000406087825 */ /* 0x000fcc00078e0202 */
[----:B------:R-:W2:Y:S01]  /*0910*/  LDG.E R9, desc[UR14][R8.64] ;  /* 0x0000000e08097981 */ /* 0x000ea2000c1e1900 */
[----:B------:R-:W-:Y:S01]  /*0920*/  VIADD R7, R7, 0x1 ;  /* 0x0000000107077836 */ /* 0x000fe20000000000 */
[----:B------:R-:W-:-:S04]  /*0930*/  IADD3 R6, PT, PT, R6, 0x100, RZ ;  /* 0x0000010006067810 */ /* 0x000fc80007ffe0ff */
[----:B------:R-:W-:Y:S01]  /*0940*/  ISETP.NE.AND P0, PT, R7, RZ, PT ;  /* 0x000000ff0700720c */ /* 0x000fe20003f05270 */
[----:B--2--5:R-:W-:-:S12]  /*0950*/  FADD R4, R9, R4 ;  /* 0x0000000409047221 */ /* 0x024fd80000000000 */
[----:B------:R-:W-:Y:S05]  /*0960*/  @P0 BRA `(.L_x_70) ;  /* 0xfffffffc00e40947 */ /* 0x000fea000383ffff */
.L_x_62:
[----:B------:R-:W-:Y:S05]  /*0970*/  BSYNC.RECONVERGENT B1 ;  /* 0x0000000000017941 */ /* 0x000fea0003800200 */
.L_x_61:
[----:B------:R-:W-:Y:S01]  /*0980*/  ISETP.GE.AND P0, PT, R5, 0x100, PT ;  /* 0x000001000500780c */ /* 0x000fe20003f06270 */
[----:B-----5:R-:W-:-:S12]  /*0990*/  IMAD.MOV.U32 R11, RZ, RZ, R4 ;  /* 0x000000ffff0b7224 */ /* 0x020fd800078e0004 */
[----:B------:R-:W-:Y:S05]  /*09a0*/  @!P0 BRA `(.L_x_71) ;  /* 0x0000000000ac8947 */ /* 0x000fea0003800000 */
[----:B------:R-:W1:Y:S01]  /*09b0*/  S2R R7, SR_LANEID ;  /* 0x0000000000077919 */ /* 0x000e620000000000 */
[----:B------:R-:W2:Y:S02]  /*09c0*/  SHFL.DOWN PT, R2, R11, 0x1, 0x1f ;  /* 0x08201f000b027f89 */ /* 0x000ea400000e0000 */
[----:B--2---:R-:W-:Y:S01]  /*09d0*/  FADD R2, R2, R11 ;  /* 0x0000000b02027221 */ /* 0x004fe20000000000 */
[C---:B-1----:R-:W-:Y:S02]  /*09e0*/  ISETP.GT.AND P0, PT, R7.reuse, 0x1e, PT ;  /* 0x0000001e0700780c */ /* 0x042fe40003f04270 */
[----:B------:R-:W-:Y:S02]  /*09f0*/  ISETP.NE.AND P1, PT, R7, RZ, PT ;  /* 0x000000ff0700720c */ /* 0x000fe40003f25270 */
[----:B------:R-:W-:Y:S02]  /*0a00*/  FSEL R2, R11, R2, P0 ;  /* 0x000000020b027208 */ /* 0x000fe40000000000 */
[----:B------:R-:W-:-:S03]  /*0a10*/  ISETP.GT.AND P0, PT, R7, 0x1d, PT ;  /* 0x0000001d0700780c */ /* 0x000fc60003f04270 */
[----:B------:R-:W1:Y:S06]  /*0a20*/  SHFL.DOWN PT, R3, R2, 0x2, 0x1f ;  /* 0x08401f0002037f89 */ /* 0x000e6c00000e0000 */
[----:B------:R-:W2:Y:S01]  /*0a30*/  @!P1 S2R R6, SR_CgaCtaId ;  /* 0x0000000000069919 */ /* 0x000ea20000008800 */
[----:B------:R-:W-:Y:S02]  /*0a40*/  @!P1 MOV R5, 0x400 ;  /* 0x0000040000059802 */ /* 0x000fe40000000f00 */
[----:B------:R-:W-:-:S04]  /*0a50*/  @!P1 SHF.R.U32.HI R4, RZ, 0x3, R0 ;  /* 0x00000003ff049819 */ /* 0x000fc80000011600 */
[----:B------:R-:W-:Y:S01]  /*0a60*/  @!P1 LOP3.LUT R4, R4, 0x7c, RZ, 0xc0, !PT ;  /* 0x0000007c04049812 */ /* 0x000fe200078ec0ff */
[----:B-1----:R-:W-:Y:S01]  /*0a70*/  @!P0 FADD R2, R2, R3 ;  /* 0x0000000302028221 */ /* 0x002fe20000000000 */
[----:B------:R-:W-:-:S04]  /*0a80*/  ISETP.GT.AND P0, PT, R7, 0x1b, PT ;  /* 0x0000001b0700780c */ /* 0x000fc80003f04270 */
[----:B------:R-:W1:Y:S01]  /*0a90*/  SHFL.DOWN PT, R3, R2, 0x4, 0x1f ;  /* 0x08801f0002037f89 */ /* 0x000e6200000e0000 */
[----:B--2---:R-:W-:-:S04]  /*0aa0*/  @!P1 LEA R5, R6, R5, 0x18 ;  /* 0x0000000506059211 */ /* 0x004fc800078ec0ff */
[----:B------:R-:W-:-:S04]  /*0ab0*/  @!P1 IADD3 R4, PT, PT, R4, R5, RZ ;  /* 0x0000000504049210 */ /* 0x000fc80007ffe0ff */
[----:B-1----:R-:W-:Y:S01]  /*0ac0*/  @!P0 FADD R2, R2, R3 ;  /* 0x0000000302028221 */ /* 0x002fe20000000000 */
[----:B------:R-:W-:-:S04]  /*0ad0*/  ISETP.GT.AND P0, PT, R7, 0x17, PT ;  /* 0x000000170700780c */ /* 0x000fc80003f04270 */
[----:B------:R-:W1:Y:S09]  /*0ae0*/  SHFL.DOWN PT, R3, R2, 0x8, 0x1f ;  /* 0x09001f0002037f89 */ /* 0x000e7200000e0000 */
[----:B-1----:R-:W-:Y:S01]  /*0af0*/  @!P0 FADD R2, R2, R3 ;  /* 0x0000000302028221 */ /* 0x002fe20000000000 */
[----:B------:R-:W-:-:S04]  /*0b00*/  ISETP.NE.AND P0, PT, R0, RZ, PT ;  /* 0x000000ff0000720c */ /* 0x000fc80003f05270 */
[----:B------:R-:W1:Y:S02]  /*0b10*/  SHFL.DOWN PT, R3, R2, 0x10, 0x1f ;  /* 0x0a001f0002037f89 */ /* 0x000e6400000e0000 */
[----:B-1----:R-:W-:-:S05]  /*0b20*/  FADD R3, R2, R3 ;  /* 0x0000000302037221 */ /* 0x002fca0000000000 */
[----:B------:R2:W-:Y:S01]  /*0b30*/  @!P1 STS [R4+0x8], R3 ;  /* 0x0000080304009388 */ /* 0x0005e20000000800 */
[----:B------:R-:W-:Y:S01]  /*0b40*/  BAR.SYNC.DEFER_BLOCKING 0x0 ;  /* 0x0000000000007b1d */ /* 0x000fe20000010000 */
[----:B------:R-:W-:-:S04]  /*0b50*/  ISETP.GT.AND P1, PT, R7, 0xf, PT ;  /* 0x0000000f0700780c */ /* 0x000fc80003f24270 */
[----:B0-----:R-:W-:Y:S01]  /*0b60*/  FSEL R9, R2, R3, P1 ;  /* 0x0000000302097208 */ /* 0x001fe20000800000 */
[----:B------:R-:W-:Y:S08]  /*0b70*/  @P0 BRA `(.L_x_72) ;  /* 0x0000001400d00947 */ /* 0x000ff00003800000 */
[----:B------:R-:W0:Y:S01]  /*0b80*/  S2UR UR5, SR_CgaCtaId ;  /* 0x00000000000579c3 */ /* 0x000e220000008800 */
[----:B------:R-:W-:Y:S02]  /*0b90*/  UMOV UR4, 0x400 ;  /* 0x0000040000047882 */ /* 0x000fe40000000000 */
[----:B0-----:R-:W-:-:S09]  /*0ba0*/  ULEA UR4, UR5, UR4, 0x18 ;  /* 0x0000000405047291 */ /* 0x001fd2000f8ec0ff */
[----:B------:R-:W0:Y:S04]  /*0bb0*/  LDS R0, [UR4+0xc] ;  /* 0x00000c04ff007984 */ /* 0x000e280008000800 */
[----:B--2---:R-:W1:Y:S04]  /*0bc0*/  LDS.128 R4, [UR4+0x10] ;  /* 0x00001004ff047984 */ /* 0x004e680008000c00 */
        /* <DEDUP_REMOVED lines=9> */
.L_x_71:
[----:B0-----:R-:W0:Y:S01]  /*0c60*/  S2R R9, SR_LANEID ;  /* 0x0000000000097919 */ /* 0x001e220000000000 */
[----:B------:R-:W-:-:S05]  /*0c70*/  LOP3.LUT R2, R0, 0x3e0, RZ, 0xc0, !PT ;  /* 0x000003e000027812 */ /* 0x000fca00078ec0ff */
[----:B------:R-:W-:Y:S01]  /*0c80*/  VIADD R4, R2, 0x20 ;  /* 0x0000002002047836 */ /* 0x000fe20000000000 */
[----:B------:R-:W-:-:S04]  /*0c90*/  LOP3.LUT R2, RZ, R2, RZ, 0x33, !PT ;  /* 0x00000002ff027212 */ /* 0x000fc800078e33ff */
[----:B------:R-:W-:Y:S02]  /*0ca0*/  ISETP.GT.AND P0, PT, R4, R5, PT ;  /* 0x000000050400720c */ /* 0x000fe40003f04270 */
[----:B------:R-:W-:-:S04]  /*0cb0*/  IADD3 R2, PT, PT, R5, R2, RZ ;  /* 0x0000000205027210 */ /* 0x000fc80007ffe0ff */
[----:B------:R-:W-:-:S05]  /*0cc0*/  SEL R2, R2, 0x1f, P0 ;  /* 0x0000001f02027807 */ /* 0x000fca0000000000 */
[----:B------:R-:W1:Y:S01]  /*0cd0*/  SHFL.DOWN PT, R3, R11, 0x1, R2 ;  /* 0x082000000b037989 */ /* 0x000e6200000e0002 */
[C---:B0-----:R-:W-:Y:S01]  /*0ce0*/  ISETP.GE.AND P0, PT, R9.reuse, R2, PT ;  /* 0x000000020900720c */ /* 0x041fe20003f06270 */
[C---:B------:R-:W-:Y:S01]  /*0cf0*/  VIADD R7, R9.reuse, 0x2 ;  /* 0x0000000209077836 */ /* 0x040fe20000000000 */
[----:B------:R-:W-:-:S11]  /*0d00*/  ISETP.NE.AND P1, PT, R9, RZ, PT ;  /* 0x000000ff0900720c */ /* 0x000fd60003f25270 */
[----:B-1----:R-:W-:Y:S01]  /*0d10*/  @!P0 FADD R11, R3, R11 ;  /* 0x0000000b030b8221 */ /* 0x002fe20000000000 */
[----:B------:R-:W-:Y:S01]  /*0d20*/  ISETP.GT.AND P0, PT, R7, R2, PT ;  /* 0x000000020700720c */ /* 0x000fe20003f04270 */
[----:B------:R-:W0:Y:S01]  /*0d30*/  @!P1 S2R R13, SR_CgaCtaId ;  /* 0x00000000000d9919 */ /* 0x000e220000008800 */
[----:B------:R-:W-:Y:S02]  /*0d40*/  IADD3 R7, PT, PT, R9, 0x4, RZ ;  /* 0x0000000409077810 */ /* 0x000fe40007ffe0ff */
[----:B------:R-:W-:Y:S01]  /*0d50*/  @!P1 MOV R6, 0x400 ;  /* 0x0000040000069802 */ /* 0x000fe20000000f00 */
[----:B------:R-:W1:Y:S01]  /*0d60*/  SHFL.DOWN PT, R3, R11, 0x2, R2 ;  /* 0x084000000b037989 */ /* 0x000e6200000e0002 */
[----:B------:R-:W-:-:S04]  /*0d70*/  @!P1 SHF.R.U32.HI R4, RZ, 0x3, R0 ;  /* 0x00000003ff049819 */ /* 0x000fc80000011600 */
[----:B------:R-:W-:-:S03]  /*0d80*/  @!P1 LOP3.LUT R4, R4, 0x7c, RZ, 0xc0, !PT ;  /* 0x0000007c04049812 */ /* 0x000fc600078ec0ff */
[----:B-1----:R-:W-:Y:S01]  /*0d90*/  @!P0 FADD R11, R11, R3 ;  /* 0x000000030b0b8221 */ /* 0x002fe20000000000 */
[----:B------:R-:W-:Y:S01]  /*0da0*/  ISETP.GT.AND P0, PT, R7, R2, PT ;  /* 0x000000020700720c */ /* 0x000fe20003f04270 */
[----:B------:R-:W-:Y:S01]  /*0db0*/  VIADD R7, R9, 0x8 ;  /* 0x0000000809077836 */ /* 0x000fe20000000000 */
[----:B0-----:R-:W-:Y:S02]  /*0dc0*/  @!P1 LEA R13, R13, R6, 0x18 ;  /* 0x000000060d0d9211 */ /* 0x001fe400078ec0ff */
[----:B------:R-:W0:Y:S03]  /*0dd0*/  SHFL.DOWN PT, R3, R11, 0x4, R2 ;  /* 0x088000000b037989 */ /* 0x000e2600000e0002 */
[----:B------:R-:W-:-:S06]  /*0de0*/  @!P1 IMAD.IADD R4, R4, 0x1, R13 ;  /* 0x0000000104049824 */ /* 0x000fcc00078e020d */
[----:B0-----:R-:W-:Y:S01]  /*0df0*/  @!P0 FADD R11, R11, R3 ;  /* 0x000000030b0b8221 */ /* 0x001fe20000000000 */
[-C--:B------:R-:W-:Y:S02]  /*0e00*/  ISETP.GT.AND P0, PT, R7, R2.reuse, PT ;  /* 0x000000020700720c */ /* 0x080fe40003f04270 */
[----:B------:R-:W-:Y:S02]  /*0e10*/  IADD3 R7, PT, PT, R9, 0x10, RZ ;  /* 0x0000001009077810 */ /* 0x000fe40007ffe0ff */
[----:B------:R-:W0:Y:S09]  /*0e20*/  SHFL.DOWN PT, R3, R11, 0x8, R2 ;  /* 0x090000000b037989 */ /* 0x000e3200000e0002 */
[----:B0-----:R-:W-:Y:S01]  /*0e30*/  @!P0 FADD R11, R11, R3 ;  /* 0x000000030b0b8221 */ /* 0x001fe20000000000 */
[----:B------:R-:W-:-:S04]  /*0e40*/  ISETP.GT.AND P0, PT, R7, R2, PT ;  /* 0x000000020700720c */ /* 0x000fc80003f04270 */
[----:B------:R-:W0:Y:S09]  /*0e50*/  SHFL.DOWN PT, R3, R11, 0x10, R2 ;  /* 0x0a0000000b037989 */ /* 0x000e3200000e0002 */
        /* <DEDUP_REMOVED lines=13> */
[----:B------:R-:W1:Y:S04]  /*0f30*/  LDS R0, [UR4+0xc] ;  /* 0x00000c04ff007984 */ /* 0x000e680008000800 */
[----:B------:R-:W0:Y:S04]  /*0f40*/  LDS.128 R12, [UR4+0x10] ;  /* 0x00001004ff0c7984 */ /* 0x000e280008000c00 */
[----:B------:R-:W2:Y:S01]  /*0f50*/  LDS.64 R2, [UR4+0x20] ;  /* 0x00002004ff027984 */ /* 0x000ea20008000a00 */
[----:B-1----:R-:W-:Y:S01]  /*0f60*/  @P2 FADD R9, R9, R0 ;  /* 0x0000000009092221 */ /* 0x002fe20000000000 */
[----:B------:R-:W-:-:S03]  /*0f70*/  ISETP.GT.AND P2, PT, R5, 0xa0, PT ;  /* 0x000000a00500780c */ /* 0x000fc60003f44270 */
[----:B0-----:R-:W-:Y:S01]  /*0f80*/  @P4 FADD R9, R9, R12 ;  /* 0x0000000c09094221 */ /* 0x001fe20000000000 */
        /* <DEDUP_REMOVED lines=8> */
.L_x_58:
[----:B------:R-:W0:Y:S01]  /*1010*/  S2R R0, SR_TID.X ;  /* 0x0000000000007919 */ /* 0x000e220000002100 */
[----:B------:R-:W1:Y:S01]  /*1020*/  LDC.64 R4, c[0x0][0x380] ;  /* 0x0000e000ff047b82 */ /* 0x000e620000000a00 */
[----:B0-----:R-:W-:-:S04]  /*1030*/  VIADD R7, R0, UR7 ;  /* 0x0000000700077c36 */ /* 0x001fc80008000000 */
[----:B-1----:R-:W-:-:S05]  /*1040*/  IMAD.WIDE.U32 R4, R7, 0x4, R4 ;  /* 0x0000000407047825 */ /* 0x002fca00078e0004 */
[----:B------:R-:W2:Y:S04]  /*1050*/  LDG.E R7, desc[UR14][R4.64] ;  /* 0x0000000e04077981 */ /* 0x000ea8000c1e1900 */
[----:B------:R-:W2:Y:S04]  /*1060*/  LDG.E R8, desc[UR14][R4.64+0x400] ;  /* 0x0004000e04087981 */ /* 0x000ea8000c1e1900 */
[----:B------:R-:W3:Y:S04]  /*1070*/  LDG.E R9, desc[UR14][R4.64+0x800] ;  /* 0x0008000e04097981 */ /* 0x000ee8000c1e1900 */
[----:B------:R-:W3:Y:S04]  /*1080*/  LDG.E R10, desc[UR14][R4.64+0xc00] ;  /* 0x000c000e040a7981 */ /* 0x000ee8000c1e1900 */
[----:B------:R-:W4:Y:S04]  /*1090*/  LDG.E R11, desc[UR14][R4.64+0x1000] ;  /* 0x0010000e040b7981 */ /* 0x000f28000c1e1900 */
[----:B------:R-:W4:Y:S04]  /*10a0*/  LDG.E R12, desc[UR14][R4.64+0x1400] ;  /* 0x0014000e040c7981 */ /* 0x000f28000c1e1900 */
[----:B------:R-:W5:Y:S04]  /*10b0*/  LDG.E R13, desc[UR14][R4.64+0x1800] ;  /* 0x0018000e040d7981 */ /* 0x000f68000c1e1900 */
        /* <DEDUP_REMOVED lines=8> */
[----:B------:R-:W5:Y:S01]  /*1140*/  LDG.E R21, desc[UR14][R4.64+0x3c00] ;  /* 0x003c000e04157981 */ /* 0x000f62000c1e1900 */
[----:B------:R-:W-:-:S04]  /*1150*/  ISETP.GE.U32.AND P0, PT, R23, UR5, PT ;  /* 0x0000000517007c0c */ /* 0x000fc8000bf06070 */
[----:B------:R-:W-:Y:S01]  /*1160*/  ISETP.GE.U32.AND.EX P0, PT, R22, UR4, PT, P0 ;  /* 0x0000000416007c0c */ /* 0x000fe2000bf06100 */
        /* <DEDUP_REMOVED lines=13> */
[----:B------:R-:W-:-:S04]  /*1240*/  FADD R6, R15, R6 ;  /* 0x000000060f067221 */ /* 0x000fc80000000000 */
[----:B------:R-:W-:Y:S01]  /*1250*/  FADD R7, R7, R6 ;  /* 0x0000000607077221 */ /* 0x000fe20000000000 */
[----:B------:R-:W-:Y:S06]  /*1260*/  @!P0 BRA `(.L_x_73) ;  /* 0x0000000c006c8947 */ /* 0x000fec0003800000 */
[----:B------:R-:W-:Y:S01]  /*1270*/  UIADD3 UR8, UP0, UPT, UR5, UR7, URZ ;  /* 0x0000000705087290 */ /* 0x000fe2000ff1e0ff */
[----:B------:R-:W-:Y:S01]  /*1280*/  IADD3 R23, P2, PT, R2, -0x1000, RZ ;  /* 0xfffff00002177810 */ /* 0x000fe20007f5e0ff */
[----:B------:R-:W0:Y:S01]  /*1290*/  LDCU.64 UR12, c[0x0][0x380] ;  /* 0x00007000ff0c77ac */ /* 0x000e220008000a00 */
[----:B------:R-:W-:Y:S02]  /*12a0*/  LOP3.LUT R5, RZ, R0, RZ, 0x33, !PT ;  /* 0x00000000ff057212 */ /* 0x000fe400078e33ff */
[----:B------:R-:W-:Y:S01]  /*12b0*/  IADD3.X R8, PT, PT, R3, -0x1, RZ, P2, !PT ;  /* 0xffffffff03087810 */ /* 0x000fe200017fe4ff */
[----:B------:R-:W-:Y:S01]  /*12c0*/  UIADD3.X UR9, UPT, UPT, URZ, UR4, URZ, UP0, !UPT ;  /* 0x00000004ff097290 */ /* 0x000fe200087fe4ff */
[----:B------:R-:W-:Y:S01]  /*12d0*/  ISETP.LT.U32.AND P0, PT, R23, UR8, PT ;  /* 0x0000000817007c0c */ /* 0x000fe2000bf01070 */
[----:B------:R-:W-:Y:S01]  /*12e0*/  UMOV UR6, UR5 ;  /* 0x0000000500067c82 */ /* 0x000fe20008000000 */
[----:B------:R-:W-:Y:S01]  /*12f0*/  IADD3 R9, P1, PT, R0, UR8, RZ ;  /* 0x0000000800097c10 */ /* 0x000fe2000ff3e0ff */
[----:B------:R-:W-:Y:S01]  /*1300*/  UMOV UR4, URZ ;  /* 0x000000ff00047c82 */ /* 0x000fe20008000000 */
[----:B------:R-:W-:Y:S01]  /*1310*/  IADD3 R5, PT, PT, R2, -UR5, R5 ;  /* 0x8000000502057c10 */ /* 0x000fe2000fffe005 */
[----:B------:R-:W-:Y:S01]  /*1320*/  UMOV UR10, UR8 ;  /* 0x00000008000a7c82 */ /* 0x000fe20008000000 */
[----:B------:R-:W-:Y:S01]  /*1330*/  MOV R11, UR9 ;  /* 0x00000009000b7c02 */ /* 0x000fe20008000f00 */
[----:B------:R-:W-:-:S03]  /*1340*/  IMAD.X R0, RZ, RZ, UR9, P1 ;  /* 0x00000009ff007e24 */ /* 0x000fc600088e06ff */
[----:B------:R-:W-:Y:S02]  /*1350*/  ISETP.GT.U32.AND.EX P0, PT, R11, R8, PT, P0 ;  /* 0x000000080b00720c */ /* 0x000fe40003f04100 */
[----:B0-----:R-:W-:-:S04]  /*1360*/  LEA R6, P2, R9, UR12, 0x2 ;  /* 0x0000000c09067c11 */ /* 0x001fc8000f8410ff */
[----:B------:R-:W-:Y:S02]  /*1370*/  IADD3 R6, P1, PT, R6, 0x2000, RZ ;  /* 0x0000200006067810 */ /* 0x000fe40007f3e0ff */
[----:B------:R-:W-:Y:S02]  /*1380*/  LEA.HI.X R9, R9, UR13, R0, 0x2, P2 ;  /* 0x0000000d09097c11 */ /* 0x000fe400090f1400 */
[----:B------:R-:W-:Y:S01]  /*1390*/  IADD3 R0, PT, PT, R5, -UR7, RZ ;  /* 0x8000000705007c10 */ /* 0x000fe2000fffe0ff */
[----:B------:R-:W-:Y:S02]  /*13a0*/  UMOV UR7, UR9 ;  /* 0x0000000900077c82 */ /* 0x000fe40008000000 */
[----:B------:R-:W-:Y:S01]  /*13b0*/  IMAD.X R9, RZ, RZ, R9, P1 ;  /* 0x000000ffff097224 */ /* 0x000fe200008e0609 */
[----:B------:R-:W-:Y:S06]  /*13c0*/  @P0 BRA `(.L_x_74) ;  /* 0x0000000400000947 */ /* 0x000fec0003800000 */
[----:B------:R-:W0:Y:S01]  /*13d0*/  LDC.64 R2, c[0x0][0x3b8] ;  /* 0x0000ee00ff027b82 */ /* 0x000e220000000a00 */
[----:B------:R-:W1:Y:S01]  /*13e0*/  LDCU.64 UR12, c[0x0][0x380] ;  /* 0x00007000ff0c77ac */ /* 0x000e620008000a00 */
[----:B------:R-:W-:Y:S01]  /*13f0*/  NOP ;  /* 0x0000000000007918 */ /* 0x000fe20000000000 */
.L_x_75:
[----:B------:R-:W2:Y:S02]  /*1400*/  S2R R5, SR_TID.X ;  /* 0x0000000000057919 */ /* 0x000ea40000002100 */
[----:B--2---:R-:W-:-:S04]  /*1410*/  IADD3 R5, P0, PT, R5, UR8, RZ ;  /* 0x0000000805057c10 */ /* 0x004fc8000ff1e0ff */
[----:B------:R-:W-:Y:S02]  /*1420*/  IADD3.X R10, PT, PT, RZ, UR9, RZ, P0, !PT ;  /* 0x00000009ff0a7c10 */ /* 0x000fe400087fe4ff */
[----:B-1----:R-:W-:-:S04]  /*1430*/  LEA R4, P0, R5, UR12, 0x2 ;  /* 0x0000000c05047c11 */ /* 0x002fc8000f8010ff */
[----:B------:R-:W-:-:S05]  /*1440*/  LEA.HI.X R5, R5, UR13, R10, 0x2, P0 ;  /* 0x0000000d05057c11 */ /* 0x000fca00080f140a */
        /* <DEDUP_REMOVED lines=15> */
[----:B------:R1:W5:Y:S01]  /*1540*/  LDG.E R22, desc[UR14][R4.64+0x3c00] ;  /* 0x003c000e04167981 */ /* 0x000362000c1e1900 */
[----:B------:R-:W-:-:S02]  /*1550*/  USHF.R.S32.HI UR11, URZ, 0x1f, UR5 ;  /* 0x0000001fff0b7899 */ /* 0x000fc40008011405 */
[----:B------:R-:W-:-:S04]  /*1560*/  UIADD3 UR6, UP0, UPT, UR5, UR10, URZ ;  /* 0x0000000a05067290 */ /* 0x000fc8000ff1e0ff */
[----:B------:R-:W-:Y:S01]  /*1570*/  UIADD3.X UR7, UPT, UPT, UR11, UR7, URZ, UP0, !UPT ;  /* 0x000000070b077290 */ /* 0x000fe200087fe4ff */
[----:B--2---:R-:W-:Y:S01]  /*1580*/  FADD R7, R24, R7 ;  /* 0x0000000718077221 */ /* 0x004fe20000000000 */
[----:B0-----:R-:W-:-:S04]  /*1590*/  IADD3 R24, P1, PT, R2, -UR8, RZ ;  /* 0x8000000802187c10 */ /* 0x001fc8000ff3e0ff */
[----:B------:R-:W-:Y:S02]  /*15a0*/  ISETP.GE.U32.AND P0, PT, R24, UR5, PT ;  /* 0x0000000518007c0c */ /* 0x000fe4000bf06070 */
[----:B-1----:R-:W-:Y:S01]  /*15b0*/  IADD3.X R4, PT, PT, R3, ~UR9, RZ, P1, !PT ;  /* 0x8000000903047c10 */ /* 0x002fe20008ffe4ff */
[----:B---3--:R-:W-:-:S03]  /*15c0*/  FADD R26, R25, R26 ;  /* 0x0000001a191a7221 */ /* 0x008fc60000000000 */
[----:B------:R-:W-:Y:S01]  /*15d0*/  ISETP.GE.U32.AND.EX P0, PT, R4, UR11, PT, P0 ;  /* 0x0000000b04007c0c */ /* 0x000fe2000bf06100 */
        /* <DEDUP_REMOVED lines=12> */
[----:B------:R-:W-:-:S04]  /*16a0*/  FADD R7, R7, R10 ;  /* 0x0000000a07077221 */ /* 0x000fc80000000000 */
[----:B------:R-:W-:Y:S01]  /*16b0*/  FADD R7, R22, R7 ;  /* 0x0000000716077221 */ /* 0x000fe20000000000 */
[----:B------:R-:W-:Y:S06]  /*16c0*/  @!P0 BRA `(.L_x_73) ;  /* 0x0000000800548947 */ /* 0x000fec0003800000 */
[----:B------:R-:W-:Y:S01]  /*16d0*/  UIADD3 UR8, UP0, UPT, UR5, UR8, URZ ;  /* 0x0000000805087290 */ /* 0x000fe2000ff1e0ff */
[----:B------:R-:W-:Y:S01]  /*16e0*/  MOV R5, R9 ;  /* 0x0000000900057202 */ /* 0x000fe20000000f00 */
[----:B------:R-:W-:Y:S01]  /*16f0*/  IMAD.U32 R11, RZ, RZ, UR5 ;  /* 0x00000005ff0b7e24 */ /* 0x000fe2000f8e00ff */
[----:B------:R-:W-:Y:S01]  /*1700*/  UIADD3 UR4, UPT, UPT, UR4, 0x1, URZ ;  /* 0x0000000104047890 */ /* 0x000fe2000fffe0ff */
[----:B------:R-:W-:Y:S01]  /*1710*/  IMAD.MOV.U32 R4, RZ, RZ, R6 ;  /* 0x000000ffff047224 */ /* 0x000fe200078e0006 */
[----:B------:R-:W-:Y:S01]  /*1720*/  UIADD3.X UR9, UPT, UPT, UR11, UR9, URZ, UP0, !UPT ;  /* 0x000000090b097290 */ /* 0x000fe200087fe4ff */
[----:B------:R-:W-:Y:S01]  /*1730*/  ISETP.LT.U32.AND P0, PT, R23, UR8, PT ;  /* 0x0000000817007c0c */ /* 0x000fe2000bf01070 */
[----:B------:R-:W-:Y:S01]  /*1740*/  VIADD R0, R0, -UR5 ;  /* 0x8000000500007c36 */ /* 0x000fe20008000000 */
[----:B------:R-:W-:Y:S01]  /*1750*/  UMOV UR10, UR6 ;  /* 0x00000006000a7c82 */ /* 0x000fe20008000000 */
[----:B------:R-:W-:Y:S02]  /*1760*/  IMAD.WIDE R4, R11, 0x4, R4 ;  /* 0x000000040b047825 */ /* 0x000fe400078e0204 */
[----:B------:R-:W-:-:S02]  /*1770*/  MOV R13, UR9 ;  /* 0x00000009000d7c02 */ /* 0x000fc40008000f00 */
[----:B------:R-:W-:Y:S01]  /*1780*/  IMAD.MOV.U32 R6, RZ, RZ, R4 ;  /* 0x000000ffff067224 */ /* 0x000fe200078e0004 */
[----:B------:R-:W-:Y:S02]  /*1790*/  MOV R9, R5 ;  /* 0x0000000500097202 */ /* 0x000fe40000000f00 */
[----:B------:R-:W-:-:S13]  /*17a0*/  ISETP.GT.U32.AND.EX P0, PT, R13, R8, PT, P0 ;  /* 0x000000080d00720c */ /* 0x000fda0003f04100 */
[----:B------:R-:W-:Y:S05]  /*17b0*/  @!P0 BRA `(.L_x_75) ;  /* 0xfffffffc00108947 */ /* 0x000fea000383ffff */
[----:B------:R-:W-:-:S05]  /*17c0*/  UMOV UR6, UR5 ;  /* 0x0000000500067c82 */ /* 0x000fca0008000000 */
.L_x_74:
[----:B------:R-:W0:Y:S01]  /*17d0*/  S2R R5, SR_TID.X ;  /* 0x0000000000057919 */ /* 0x000e220000002100 */
[C---:B------:R-:W-:Y:S01]  /*17e0*/  IADD3 R4, PT, PT, R2.reuse, -UR8, RZ ;  /* 0x8000000802047c10 */ /* 0x040fe2000fffe0ff */
[----:B------:R-:W-:Y:S01]  /*17f0*/  IMAD.U32 R8, RZ, RZ, UR9 ;  /* 0x00000009ff087e24 */ /* 0x000fe2000f8e00ff */
[----:B------:R-:W-:Y:S01]  /*1800*/  ISETP.LE.U32.AND P1, PT, R2, UR8, PT ;  /* 0x0000000802007c0c */ /* 0x000fe2000bf23070 */
[----:B------:R-:W-:Y:S01]  /*1810*/  BSSY.RECONVERGENT B1, `(.L_x_73) ;  /* 0x0000080000017945 */ /* 0x000fe20003800200 */
[----:B0-----:R-:W-:-:S04]  /*1820*/  ISETP.GE.AND P0, PT, R5, R4, PT ;  /* 0x000000040500720c */ /* 0x001fc80003f06270 */
[----:B------:R-:W-:-:S13]  /*1830*/  ISETP.GE.U32.OR.EX P0, PT, R8, R3, P0, P1 ;  /* 0x000000030800720c */ /* 0x000fda0000706510 */
[----:B------:R-:W-:Y:S05]  /*1840*/  @P0 BRA `(.L_x_76) ;  /* 0x0000000400f00947 */ /* 0x000fea0003800000 */
[----:B------:R-:W0:Y:S01]  /*1850*/  LDC R4, c[0x0][0x3c0] ;  /* 0x0000f000ff047b82 */ /* 0x000e220000000800 */
[----:B------:R-:W-:Y:S01]  /*1860*/  USHF.L.U32 UR5, UR16, 0xc, URZ ;  /* 0x0000000c10057899 */ /* 0x000fe200080006ff */
[----:B------:R-:W-:Y:S01]  /*1870*/  LOP3.LUT R3, RZ, R5, RZ, 0x33, !PT ;  /* 0x00000005ff037212 */ /* 0x000fe200078e33ff */
[----:B------:R-:W-:Y:S02]  /*1880*/  BSSY.RECONVERGENT B2, `(.L_x_77) ;  /* 0x0000037000027945 */ /* 0x000fe40003800200 */
[----:B------:R-:W-:-:S06]  /*1890*/  UIADD3 UR5, UPT, UPT, UR5, UR6, URZ ;  /* 0x0000000605057290 */ /* 0x000fcc000fffe0ff */
[----:B------:R-:W-:Y:S01]  /*18a0*/  IADD3 R2, PT, PT, R2, -UR5, R3 ;  /* 0x8000000502027c10 */ /* 0x000fe2000fffe003 */
[----:B0-----:R-:W-:Y:S01]  /*18b0*/  IMAD R3, R4, UR4, RZ ;  /* 0x0000000404037c24 */ /* 0x001fe2000f8e02ff */
[----:B------:R-:W-:-:S03]  /*18c0*/  MOV R4, R5 ;  /* 0x0000000500047202 */ /* 0x000fc60000000f00 */
[----:B------:R-:W-:-:S05]  /*18d0*/  IMAD R2, R3, -0x1000, R2 ;  /* 0xfffff00003027824 */ /* 0x000fca00078e0202 */
[C---:B------:R-:W-:Y:S02]  /*18e0*/  ISETP.GE.U32.AND P0, PT, R2.reuse, 0xf00, PT ;  /* 0x00000f000200780c */ /* 0x040fe40003f06070 */
[----:B------:R-:W-:-:S04]  /*18f0*/  LEA.HI R19, R2, 0x1, RZ, 0x18 ;  /* 0x0000000102137811 */ /* 0x000fc800078fc0ff */
[----:B------:R-:W-:-:S04]  /*1900*/  LOP3.LUT R21, R19, 0xf, RZ, 0xc0, !PT ;  /* 0x0000000f13157812 */ /* 0x000fc800078ec0ff */
[----:B------:R-:W-:-:S03]  /*1910*/  ISETP.NE.AND P1, PT, R21, RZ, PT ;  /* 0x000000ff1500720c */ /* 0x000fc60003f25270 */
[----:B------:R-:W-:Y:S10]  /*1920*/  @!P0 BRA `(.L_x_78) ;  /* 0x0000000000b08947 */ /* 0x000ff40003800000 */
[----:B------:R-:W-:Y:S01]  /*1930*/  LEA.HI R2, R0, 0x1, RZ, 0x18 ;  /* 0x0000000100027811 */ /* 0x000fe200078fc0ff */
[----:B------:R-:W-:-:S03]  /*1940*/  IMAD.MOV.U32 R4, RZ, RZ, R5 ;  /* 0x000000ffff047224 */ /* 0x000fc600078e0005 */
[----:B------:R-:W-:-:S04]  /*1950*/  LOP3.LUT R2, R2, 0x1fffff0, RZ, 0xc0, !PT ;  /* 0x01fffff002027812 */ /* 0x000fc800078ec0ff */
[----:B------:R-:W-:-:S07]  /*1960*/  IADD3 R8, PT, PT, -R2, RZ, RZ ;  /* 0x000000ff02087210 */ /* 0x000fce0007ffe1ff */
.L_x_79:
[----:B------:R-:W-:Y:S01]  /*1970*/  IMAD.MOV.U32 R2, RZ, RZ, R6 ;  /* 0x000000ffff027224 */ /* 0x000fe200078e0006 */
[----:B------:R-:W-:-:S05]  /*1980*/  MOV R3, R9 ;  /* 0x0000000900037202 */ /* 0x000fca0000000f00 */
[----:B------:R-:W2:Y:S04]  /*1990*/  LDG.E R18, desc[UR14][R2.64+-0x2000] ;  /* 0xffe0000e02127981 */ /* 0x000ea8000c1e1900 */
[----:B------:R-:W3:Y:S04]  /*19a0*/  LDG.E R17, desc[UR14][R2.64+-0x1c00] ;  /* 0xffe4000e02117981 */ /* 0x000ee8000c1e1900 */
        /* <DEDUP_REMOVED lines=14> */
[----:B------:R-:W-:-:S02]  /*1a90*/  VIADD R8, R8, 0x10 ;  /* 0x0000001008087836 */ /* 0x000fc40000000000 */
[----:B------:R-:W-:-:S03]  /*1aa0*/  VIADD R4, R4, 0x1000 ;  /* 0x0000100004047836 */ /* 0x000fc60000000000 */
[----:B------:R-:W-:Y:S01]  /*1ab0*/  ISETP.NE.AND P0, PT, R8, RZ, PT ;  /* 0x000000ff0800720c */ /* 0x000fe20003f05270 */
[----:B--2---:R-:W-:-:S04]  /*1ac0*/  FADD R18, R18, R7 ;  /* 0x0000000712127221 */ /* 0x004fc80000000000 */
        /* <DEDUP_REMOVED lines=13> */
[----:B------:R-:W-:-:S03]  /*1ba0*/  IADD3 R6, P2, PT, R2, 0x4000, RZ ;  /* 0x0000400002067810 */ /* 0x000fc60007f5e0ff */
[----:B------:R-:W-:Y:S01]  /*1bb0*/  FADD R10, R10, R9 ;  /* 0x000000090a0a7221 */ /* 0x000fe20000000000 */
[----:B------:R-:W-:-:S03]  /*1bc0*/  IADD3.X R9, PT, PT, RZ, R3, RZ, P2, !PT ;  /* 0x00000003ff097210 */ /* 0x000fc600017fe4ff */
[----:B------:R-:W-:Y:S01]  /*1bd0*/  FADD R7, R10, R5 ;  /* 0x000000050a077221 */ /* 0x000fe20000000000 */
[----:B------:R-:W-:Y:S06]  /*1be0*/  @P0 BRA `(.L_x_79) ;  /* 0xfffffffc00600947 */ /* 0x000fec000383ffff */
.L_x_78:
[----:B------:R-:W-:Y:S05]  /*1bf0*/  BSYNC.RECONVERGENT B2 ;  /* 0x0000000000027941 */ /* 0x000fea0003800200 */
.L_x_77:
[----:B------:R-:W-:Y:S05]  /*1c00*/  @!P1 BRA `(.L_x_76) ;  /* 0x0000000400009947 */ /* 0x000fea0003800000 */
[----:B------:R-:W-:Y:S01]  /*1c10*/  ISETP.GE.U32.AND P0, PT, R21, 0x8, PT ;  /* 0x000000081500780c */ /* 0x000fe20003f06070 */
[----:B------:R-:W-:Y:S01]  /*1c20*/  BSSY.RECONVERGENT B2, `(.L_x_80) ;  /* 0x0000019000027945 */ /* 0x000fe20003800200 */
[----:B------:R-:W-:-:S04]  /*1c30*/  LOP3.LUT R9, R19, 0x7, RZ, 0xc0, !PT ;  /* 0x0000000713097812 */ /* 0x000fc800078ec0ff */
[----:B------:R-:W-:-:S07]  /*1c40*/  ISETP.NE.AND P1, PT, R9, RZ, PT ;  /* 0x000000ff0900720c */ /* 0x000fce0003f25270 */
[----:B------:R-:W-:Y:S06]  /*1c50*/  @!P0 BRA `(.L_x_81) ;  /* 0x0000000000548947 */ /* 0x000fec0003800000 */
[----:B------:R-:W-:-:S04]  /*1c60*/  IADD3 R3, P0, PT, R4, UR8, RZ ;  /* 0x0000000804037c10 */ /* 0x000fc8000ff1e0ff */
[----:B------:R-:W-:Y:S02]  /*1c70*/  IADD3.X R6, PT, PT, RZ, UR9, RZ, P0, !PT ;  /* 0x00000009ff067c10 */ /* 0x000fe400087fe4ff */
[----:B------:R-:W-:-:S04]  /*1c80*/  LEA R2, P0, R3, UR12, 0x2 ;  /* 0x0000000c03027c11 */ /* 0x000fc8000f8010ff */
[----:B------:R-:W-:-:S05]  /*1c90*/  LEA.HI.X R3, R3, UR13, R6, 0x2, P0 ;  /* 0x0000000d03037c11 */ /* 0x000fca00080f1406 */
[----:B------:R-:W2:Y:S04]  /*1ca0*/  LDG.E R6, desc[UR14][R2.64] ;  /* 0x0000000e02067981 */ /* 0x000ea8000c1e1900 */
[----:B------:R-:W3:Y:S04]  /*1cb0*/  LDG.E R5, desc[UR14][R2.64+0x400] ;  /* 0x0004000e02057981 */ /* 0x000ee8000c1e1900 */
[----:B------:R-:W4:Y:S04]  /*1cc0*/  LDG.E R8, desc[UR14][R2.64+0x800] ;  /* 0x0008000e02087981 */ /* 0x000f28000c1e1900 */
[----:B------:R-:W5:Y:S04]  /*1cd0*/  LDG.E R10, desc[UR14][R2.64+0xc00] ;  /* 0x000c000e020a7981 */ /* 0x000f68000c1e1900 */
[----:B------:R-:W5:Y:S04]  /*1ce0*/  LDG.E R12, desc[UR14][R2.64+0x1000] ;  /* 0x0010000e020c7981 */ /* 0x000f68000c1e1900 */
[----:B------:R-:W5:Y:S04]  /*1cf0*/  LDG.E R14, desc[UR14][R2.64+0x1400] ;  /* 0x0014000e020e7981 */ /* 0x000f68000c1e1900 */
[----:B------:R-:W5:Y:S04]  /*1d00*/  LDG.E R16, desc[UR14][R2.64+0x1800] ;  /* 0x0018000e02107981 */ /* 0x000f68000c1e1900 */
[----:B------:R-:W5:Y:S01]  /*1d10*/  LDG.E R18, desc[UR14][R2.64+0x1c00] ;  /* 0x001c000e02127981 */ /* 0x000f62000c1e1900 */
[----:B------:R-:W-:-:S02]  /*1d20*/  VIADD R4, R4, 0x800 ;  /* 0x0000080004047836 */ /* 0x000fc40000000000 */
[----:B--2---:R-:W-:-:S04]  /*1d30*/  FADD R6, R7, R6 ;  /* 0x0000000607067221 */ /* 0x004fc80000000000 */
[----:B---3--:R-:W-:-:S04]  /*1d40*/  FADD R5, R6, R5 ;  /* 0x0000000506057221 */ /* 0x008fc80000000000 */
[----:B----4-:R-:W-:-:S04]  /*1d50*/  FADD R5, R5, R8 ;  /* 0x0000000805057221 */ /* 0x010fc80000000000 */
[----:B-----5:R-:W-:-:S04]  /*1d60*/  FADD R5, R5, R10 ;  /* 0x0000000a05057221 */ /* 0x020fc80000000000 */
[----:B------:R-:W-:-:S04]  /*1d70*/  FADD R5, R5, R12 ;  /* 0x0000000c05057221 */ /* 0x000fc80000000000 */
[----:B------:R-:W-:-:S04]  /*1d80*/  FADD R5, R5, R14 ;  /* 0x0000000e05057221 */ /* 0x000fc80000000000 */
[----:B------:R-:W-:-:S04]  /*1d90*/  FADD R5, R5, R16 ;  /* 0x0000001005057221 */ /* 0x000fc80000000000 */
[----:B------:R-:W-:-:S07]  /*1da0*/  FADD R7, R5, R18 ;  /* 0x0000001205077221 */ /* 0x000fce0000000000 */
.L_x_81:
[----:B------:R-:W-:Y:S05]  /*1db0*/  BSYNC.RECONVERGENT B2 ;  /* 0x0000000000027941 */ /* 0x000fea0003800200 */
.L_x_80:
[----:B------:R-:W-:Y:S05]  /*1dc0*/  @!P1 BRA `(.L_x_76) ;  /* 0x0000000000909947 */ /* 0x000fea0003800000 */
[----:B------:R-:W-:Y:S01]  /*1dd0*/  ISETP.GE.U32.AND P0, PT, R9, 0x4, PT ;  /* 0x000000040900780c */ /* 0x000fe20003f06070 */
[----:B------:R-:W-:Y:S01]  /*1de0*/  BSSY.RECONVERGENT B2, `(.L_x_82) ;  /* 0x0000010000027945 */ /* 0x000fe20003800200 */
[----:B------:R-:W-:-:S11]  /*1df0*/  LOP3.LUT P1, RZ, R19, 0x3, RZ, 0xc0, !PT ;  /* 0x0000000313ff7812 */ /* 0x000fd6000782c0ff */
[----:B------:R-:W-:Y:S05]  /*1e00*/  @!P0 BRA `(.L_x_83) ;  /* 0x0000000000348947 */ /* 0x000fea0003800000 */
[----:B------:R-:W-:-:S04]  /*1e10*/  IADD3 R3, P0, PT, R4, UR8, RZ ;  /* 0x0000000804037c10 */ /* 0x000fc8000ff1e0ff */
[----:B------:R-:W-:Y:S02]  /*1e20*/  IADD3.X R6, PT, PT, RZ, UR9, RZ, P0, !PT ;  /* 0x00000009ff067c10 */ /* 0x000fe400087fe4ff */
[----:B------:R-:W-:-:S04]  /*1e30*/  LEA R2, P0, R3, UR12, 0x2 ;  /* 0x0000000c03027c11 */ /* 0x000fc8000f8010ff */
[----:B------:R-:W-:-:S05]  /*1e40*/  LEA.HI.X R3, R3, UR13, R6, 0x2, P0 ;  /* 0x0000000d03037c11 */ /* 0x000fca00080f1406 */
[----:B------:R-:W2:Y:S04]  /*1e50*/  LDG.E R6, desc[UR14][R2.64] ;  /* 0x0000000e02067981 */ /* 0x000ea8000c1e1900 */
[----:B------:R-:W3:Y:S04]  /*1e60*/  LDG.E R5, desc[UR14][R2.64+0x400] ;  /* 0x0004000e02057981 */ /* 0x000ee8000c1e1900 */
[----:B------:R-:W4:Y:S04]  /*1e70*/  LDG.E R8, desc[UR14][R2.64+0x800] ;  /* 0x0008000e02087981 */ /* 0x000f28000c1e1900 */
[----:B------:R-:W5:Y:S01]  /*1e80*/  LDG.E R10, desc[UR14][R2.64+0xc00] ;  /* 0x000c000e020a7981 */ /* 0x000f62000c1e1900 */
[----:B------:R-:W-:-:S02]  /*1e90*/  VIADD R4, R4, 0x400 ;  /* 0x0000040004047836 */ /* 0x000fc40000000000 */
[----:B--2---:R-:W-:-:S04]  /*1ea0*/  FADD R6, R7, R6 ;  /* 0x0000000607067221 */ /* 0x004fc80000000000 */
[----:B---3--:R-:W-:-:S04]  /*1eb0*/  FADD R5, R6, R5 ;  /* 0x0000000506057221 */ /* 0x008fc80000000000 */
[----:B----4-:R-:W-:-:S04]  /*1ec0*/  FADD R5, R5, R8 ;  /* 0x0000000805057221 */ /* 0x010fc80000000000 */
[----:B-----5:R-:W-:-:S07]  /*1ed0*/  FADD R7, R5, R10 ;  /* 0x0000000a05077221 */ /* 0x020fce0000000000 */
.L_x_83:
[----:B------:R-:W-:Y:S05]  /*1ee0*/  BSYNC.RECONVERGENT B2 ;  /* 0x0000000000027941 */ /* 0x000fea0003800200 */
.L_x_82:
[----:B------:R-:W-:Y:S05]  /*1ef0*/  @!P1 BRA `(.L_x_76) ;  /* 0x0000000000449947 */ /* 0x000fea0003800000 */
[----:B------:R-:W-:Y:S02]  /*1f00*/  LOP3.LUT R0, R0, 0xffff, RZ, 0xc0, !PT ;  /* 0x0000ffff00007812 */ /* 0x000fe400078ec0ff */
[----:B------:R-:W-:Y:S02]  /*1f10*/  IADD3 R5, P0, PT, R4, UR10, RZ ;  /* 0x0000000a04057c10 */ /* 0x000fe4000ff1e0ff */
[----:B------:R-:W-:Y:S02]  /*1f20*/  LEA.HI R0, R0, 0x1, RZ, 0x18 ;  /* 0x0000000100007811 */ /* 0x000fe400078fc0ff */
[----:B------:R-:W-:Y:S02]  /*1f30*/  LEA R4, P1, R5, UR12, 0x2 ;  /* 0x0000000c05047c11 */ /* 0x000fe4000f8210ff */
[----:B------:R-:W-:Y:S02]  /*1f40*/  LOP3.LUT R0, R0, 0x3, RZ, 0xc0, !PT ;  /* 0x0000000300007812 */ /* 0x000fe400078ec0ff */
[----:B------:R-:W-:-:S03]  /*1f50*/  IADD3.X R2, PT, PT, RZ, UR7, RZ, P0, !PT ;  /* 0x00000007ff027c10 */ /* 0x000fc600087fe4ff */
[----:B------:R-:W-:Y:S01]  /*1f60*/  IMAD.MOV R0, RZ, RZ, -R0 ;  /* 0x000000ffff007224 */ /* 0x000fe200078e0a00 */
[----:B------:R-:W-:-:S07]  /*1f70*/  LEA.HI.X R5, R5, UR13, R2, 0x2, P1 ;  /* 0x0000000d05057c11 */ /* 0x000fce00088f1402 */
.L_x_84:
[----:B------:R-:W-:Y:S01]  /*1f80*/  MOV R2, R4 ;  /* 0x0000000400027202 */ /* 0x000fe20000000f00 */
[----:B------:R-:W-:-:S05]  /*1f90*/  IMAD.MOV.U32 R3, RZ, RZ, R5 ;  /* 0x000000ffff037224 */ /* 0x000fca00078e0005 */
[----:B------:R-:W2:Y:S01]  /*1fa0*/  LDG.E R2, desc[UR14][R2.64] ;  /* 0x0000000e02027981 */ /* 0x000ea2000c1e1900 */
[----:B------:R-:W-:Y:S02]  /*1fb0*/  IADD3 R0, PT, PT, R0, 0x1, RZ ;  /* 0x0000000100007810 */ /* 0x000fe40007ffe0ff */
[----:B------:R-:W-:Y:S02]  /*1fc0*/  IADD3 R4, P1, PT, R4, 0x400, RZ ;  /* 0x0000040004047810 */ /* 0x000fe40007f3e0ff */
[----:B------:R-:W-:-:S03]  /*1fd0*/  ISETP.NE.AND P0, PT, R0, RZ, PT ;  /* 0x000000ff0000720c */ /* 0x000fc60003f05270 */
[----:B------:R-:W-:Y:S02]  /*1fe0*/  IMAD.X R5, RZ, RZ, R5, P1 ;  /* 0x000000ffff057224 */ /* 0x000fe400008e0605 */
[----:B--2---:R-:W-:-:S08]  /*1ff0*/  FADD R7, R2, R7 ;  /* 0x0000000702077221 */ /* 0x004fd00000000000 */
[----:B------:R-:W-:Y:S05]  /*2000*/  @P0 BRA `(.L_x_84) ;  /* 0xfffffffc00dc0947 */ /* 0x000fea000383ffff */
.L_x_76:
[----:B------:R-:W-:Y:S05]  /*2010*/  BSYNC.RECONVERGENT B1 ;  /* 0x0000000000017941 */ /* 0x000fea0003800200 */
.L_x_73:
[----:B------:R-:W0:Y:S01]  /*2020*/  S2R R6, SR_LANEID ;  /* 0x0000000000067919 */ /* 0x000e220000000000 */
[----:B------:R-:W1:Y:S01]  /*2030*/  SHFL.DOWN PT, R0, R7, 0x1, 0x1f ;  /* 0x08201f0007007f89 */ /* 0x000e6200000e0000 */
[----:B------:R-:W2:Y:S01]  /*2040*/  S2R R5, SR_TID.X ;  /* 0x0000000000057919 */ /* 0x000ea20000002100 */
[C---:B0-----:R-:W-:Y:S02]  /*2050*/  ISETP.GT.AND P0, PT, R6.reuse, 0x1e, PT ;  /* 0x0000001e0600780c */ /* 0x041fe40003f04270 */
[----:B------:R-:W-:-:S11]  /*2060*/  ISETP.NE.AND P1, PT, R6, RZ, PT ;  /* 0x000000ff0600720c */ /* 0x000fd60003f25270 */
[----:B-1----:R-:W-:Y:S01]  /*2070*/  @!P0 FADD R7, R0, R7 ;  /* 0x0000000700078221 */ /* 0x002fe20000000000 */
[----:B------:R-:W-:Y:S01]  /*2080*/  ISETP.GT.AND P0, PT, R6, 0x1d, PT ;  /* 0x0000001d0600780c */ /* 0x000fe20003f04270 */
[----:B------:R-:W0:Y:S01]  /*2090*/  @!P1 S2R R4, SR_CgaCtaId ;  /* 0x0000000000049919 */ /* 0x000e220000008800 */
[----:B------:R-:W-:Y:S02]  /*20a0*/  @!P1 MOV R3, 0x400 ;  /* 0x0000040000039802 */ /* 0x000fe40000000f00 */
[----:B--2---:R-:W-:Y:S01]  /*20b0*/  @!P1 SHF.R.U32.HI R2, RZ, 0x3, R5 ;  /* 0x00000003ff029819 */ /* 0x004fe20000011605 */
        /* <DEDUP_REMOVED lines=31> */
[----:B------:R-:W-:-:S07]  /*22b0*/  FADD R9, R2, R3 ;  /* 0x0000000302097221 */ /* 0x000fce0000000000 */
.L_x_72:
[----:B------:R-:W-:Y:S05]  /*22c0*/  BSYNC.RECONVERGENT B0 ;  /* 0x0000000000007941 */ /* 0x000fea0003800200 */
.L_x_57:
[----:B------:R-:W-:Y:S05]  /*22d0*/  @P0 EXIT ;  /* 0x000000000000094d */ /* 0x000fea0003800000 */
[----:B------:R-:W3:Y:S02]  /*22e0*/  LDCU.64 UR4, c[0x0][0x388] ;  /* 0x00007100ff0477ac */ /* 0x000ee40008000a00 */
[----:B---3--:R-:W-:-:S06]  /*22f0*/  UIMAD.WIDE.U32 UR4, UR16, 0x4, UR4 ;  /* 0x00000004100478a5 */ /* 0x008fcc000f8e0004 */
[----:B------:R-:W-:Y:S01]  /*2300*/  IMAD.U32 R2, RZ, RZ, UR4 ;  /* 0x00000004ff027e24 */ /* 0x000fe2000f8e00ff */
[----:B0-2---:R-:W-:-:S05]  /*2310*/  MOV R3, UR5 ;  /* 0x0000000500037c02 */ /* 0x005fca0008000f00 */
[----:B------:R-:W-:Y:S01]  /*2320*/  STG.E desc[UR14][R2.64], R9 ;  /* 0x0000000902007986 */ /* 0x000fe2000c10190e */
[----:B------:R-:W-:Y:S05]  /*2330*/  EXIT ;  /* 0x000000000000794d */ /* 0x000fea0003800000 */
.L_x_85:
        /* <DEDUP_REMOVED lines=12> */
.L_x_1168:


//--------------------- .text._ZN3cub18CUB_300001_SM_10006detail6reduce28DeviceReduceSingleTileKernelINS2_10policy_hubIfyN4cuda3std3__44plusIfEEE10Policy1000EN6thrust24THRUST_300001_SM_1000_NS6detail15normal_iteratorINSD_10device_ptrIfEEEEPfyS9_ffNS7_10__identityEEEvT0_T1_T2_T3_T4_T6_ --------------------------
	.section	.text._ZN3cub18CUB_300001_SM_10006detail6reduce28DeviceReduceSingleTileKernelINS2_10policy_hubIfyN4cuda3std3__44plusIfEEE10Policy1000EN6thrust24THRUST_300001_SM_1000_NS6detail15normal_iteratorINSD_10device_ptrIfEEEEPfyS9_ffNS7_10__identityEEEvT0_T1_T2_T3_T4_T6_,"ax",@progbits
	.align	128
        .global         _ZN3cub18CUB_300001_SM_10006detail6reduce28DeviceReduceSingleTileKernelINS2_10policy_hubIfyN4cuda3std3__44plusIfEEE10Policy1000EN6thrust24THRUST_300001_SM_1000_NS6detail15normal_iteratorINSD_10device_ptrIfEEEEPfyS9_ffNS7_10__identityEEEvT0_T1_T2_T3_T4_T6_
        .type           _ZN3cub18CUB_300001_SM_10006detail6reduce28DeviceReduceSingleTileKernelINS2_10policy_hubIfyN4cuda3std3__44plusIfEEE10Policy1000EN6thrust24THRUST_300001_SM_1000_NS6detail15normal_iteratorINSD_10device_ptrIfEEEEPfyS9_ffNS7_10__identityEEEvT0_T1_T2_T3_T4_T6_,@function
        .size           _ZN3cub18CUB_300001_SM_10006detail6reduce28DeviceReduceSingleTileKernelINS2_10policy_hubIfyN4cuda3std3__44plusIfEEE10Policy1000EN6thrust24THRUST_300001_SM_1000_NS6detail15normal_iteratorINSD_10device_ptrIfEEEEPfyS9_ffNS7_10__identityEEEvT0_T1_T2_T3_T4_T6_,(.L_x_1169 - _ZN3cub18CUB_300001_SM_10006detail6reduce28DeviceReduceSingleTileKernelINS2_10policy_hubIfyN4cuda3std3__44plusIfEEE10Policy1000EN6thrust24THRUST_300001_SM_1000_NS6detail15normal_iteratorINSD_10device_ptrIfEEEEPfyS9_ffNS7_10__identityEEEvT0_T1_T2_T3_T4_T6_)
        .other          _ZN3cub18CUB_300001_SM_10006detail6reduce28DeviceReduceSingleTileKernelINS2_10policy_hubIfyN4cuda3std3__44plusIfEEE10Policy1000EN6thrust24THRUST_300001_SM_1000_NS6detail15normal_iteratorINSD_10device_ptrIfEEEEPfyS9_ffNS7_10__identityEEEvT0_T1_T2_T3_T4_T6_,@"STO_CUDA_ENTRY STV_DEFAULT"
_ZN3cub18CUB_300001_SM_10006detail6reduce28DeviceReduceSingleTileKernelINS2_10policy_hubIfyN4cuda3std3__44plusIfEEE10Policy1000EN6thrust24THRUST_300001_SM_1000_NS6detail15normal_iteratorINSD_10device_ptrIfEEEEPfyS9_ffNS7_10__identityEEEvT0_T1_T2_T3_T4_T6_:
.text._ZN3cub18CUB_300001_SM_10006detail6reduce28DeviceReduceSingleTileKernelINS2_10policy_hubIfyN4cuda3std3__44plusIfEEE10Policy1000EN6thrust24THRUST_300001_SM_1000_NS6detail15normal_iteratorINSD_10device_ptrIfEEEEPfyS9_ffNS7_10__identityEEEvT0_T1_T2_T3_T4_T6_:
[----:B------:R-:W-:Y:S01]  /*0000*/  LDC R1, c[0x0][0x37c] ;  /* 0x0000df00ff017b82 */ /* 0x000fe20000000800 */
[----:B------:R-:W0:Y:S01]  /*0010*/  LDCU.64 UR4, c[0x0][0x390] ;  /* 0x00007200ff0477ac */ /* 0x000e220008000a00 */
[----:B------:R-:W1:Y:S01]  /*0020*/  LDCU.64 UR6, c[0x0][0x358] ;  /* 0x00006b00ff0677ac */ /* 0x000e620008000a00 */
[----:B0-----:R-:W-:Y:S01]  /*0030*/  MOV R4, UR4 ;  /* 0x0000000400047c02 */ /* 0x001fe20008000f00 */
[----:B------:R-:W-:-:S03]  /*0040*/  IMAD.U32 R0, RZ, RZ, UR5 ;  /* 0x00000005ff007e24 */ /* 0x000fc6000f8e00ff */
[----:B------:R-:W-:-:S04]  /*0050*/  ISETP.NE.U32.AND P0, PT, R4, RZ, PT ;  /* 0x000000ff0400720c */ /* 0x000fc80003f05070 */
[----:B------:R-:W-:-:S13]  /*0060*/  ISETP.NE.AND.EX P0, PT, R0, RZ, PT, P0 ;  /* 0x000000ff0000720c */ /* 0x000fda0003f05300 */
        /* <DEDUP_REMOVED lines=8> */
.L_x_86:
[----:B------:R-:W-:Y:S01]  /*00f0*/  ISETP.GT.U32.AND P0, PT, R4, 0xfff, PT ;  /* 0x00000fff0400780c */ /* 0x000fe20003f04070 */
[----:B------:R-:W-:Y:S03]  /*0100*/  BSSY.RECONVERGENT B0, `(.L_x_87) ;  /* 0x00001f3000007945 */ /* 0x000fe60003800200 */
[----:B------:R-:W-:-:S13]  /*0110*/  ISETP.GT.U32.AND.EX P0, PT, R0, RZ, PT, P0 ;  /* 0x000000ff0000720c */ /* 0x000fda0003f04100 */
[----:B------:R-:W-:Y:S05]  /*0120*/  @P0 BRA `(.L_x_88) ;  /* 0x0000000c00ac0947 */ /* 0x000fea0003800000 */
[----:B------:R-:W0:Y:S01]  /*0130*/  S2R R5, SR_TID.X ;  /* 0x0000000000057919 */ /* 0x000e220000002100 */
[----:B------:R-:W-:Y:S01]  /*0140*/  BSSY.RECONVERGENT B1, `(.L_x_89) ;  /* 0x0000009000017945 */ /* 0x000fe20003800200 */
[----:B------:R-:W-:Y:S01]  /*0150*/  HFMA2 R6, -RZ, RZ, 0, 0 ;  /* 0x00000000ff067431 */ /* 0x000fe200000001ff */
[----:B0-----:R-:W-:Y:S01]  /*0160*/  ISETP.GE.U32.AND P0, PT, R5, R4, PT ;  /* 0x000000040500720c */ /* 0x001fe20003f06070 */
[----:B------:R-:W-:-:S12]  /*0170*/  IMAD.MOV.U32 R7, RZ, RZ, R5 ;  /* 0x000000ffff077224 */ /* 0x000fd800078e0005 */
[----:B------:R-:W-:Y:S05]  /*0180*/  @P0 BRA `(.L_x_90) ;  /* 0x0000000000100947 */ /* 0x000fea0003800000 */
[----:B------:R-:W0:Y:S02]  /*0190*/  LDC.64 R2, c[0x0][0x380] ;  /* 0x0000e000ff027b82 */ /* 0x000e240000000a00 */
[----:B0-----:R-:W-:-:S05]  /*01a0*/  IMAD.WIDE.U32 R2, R5, 0x4, R2 ;  /* 0x0000000405027825 */ /* 0x001fca00078e0002 */
[----:B------:R0:W5:Y:S01]  /*01b0*/  LDG.E R6, desc[UR6][R2.64] ;  /* 0x0000000602067981 */ /* 0x000162000c1e1900 */
[----:B------:R-:W-:-:S07]  /*01c0*/  IADD3 R7, PT, PT, R5, 0x100, RZ ;  /* 0x0000010005077810 */ /* 0x000fce0007ffe0ff */
.L_x_90:
[----:B------:R-:W-:Y:S05]  /*01d0*/  BSYNC.RECONVERGENT B1 ;  /* 0x0000000000017941 */ /* 0x000fea0003800200 */
.L_x_89:
[----:B------:R-:W-:Y:S01]  /*01e0*/  ISETP.GE.U32.AND P0, PT, R7, R4, PT ;  /* 0x000000040700720c */ /* 0x000fe20003f06070 */
[----:B------:R-:W-:-:S12]  /*01f0*/  BSSY.RECONVERGENT B1, `(.L_x_91) ;  /* 0x000006d000017945 */ /* 0x000fd80003800200 */
[----:B------:R-:W-:Y:S05]  /*0200*/  @P0 BRA `(.L_x_92) ;  /* 0x0000000400ac0947 */ /* 0x000fea0003800000 */
[----:B0-----:R-:W-:Y:S01]  /*0210*/  LOP3.LUT R3, RZ, R7, RZ, 0x33, !PT ;  /* 0x00000007ff037212 */ /* 0x001fe200078e33ff */
[----:B------:R-:W-:Y:S04]  /*0220*/  BSSY.RECONVERGENT B2, `(.L_x_93) ;  /* 0x0000033000027945 */ /* 0x000fe80003800200 */
[----:B------:R-:W-:-:S05]  /*0230*/  IMAD.IADD R3, R3, 0x1, R4 ;  /* 0x0000000103037824 */ /* 0x000fca00078e0204 */
[C---:B------:R-:W-:Y:S02]  /*0240*/  ISETP.GE.U32.AND P0, PT, R3.reuse, 0xf00, PT ;  /* 0x00000f000300780c */ /* 0x040fe40003f06070 */
[----:B------:R-:W-:-:S04]  /*0250*/  LEA.HI R8, R3, 0x1, RZ, 0x18 ;  /* 0x0000000103087811 */ /* 0x000fc800078fc0ff */
[----:B------:R-:W-:-:S04]  /*0260*/  LOP3.LUT R22, R8, 0xf, RZ, 0xc0, !PT ;  /* 0x0000000f08167812 */ /* 0x000fc800078ec0ff */
[----:B------:R-:W-:-:S03]  /*0270*/  ISETP.NE.AND P1, PT, R22, RZ, PT ;  /* 0x000000ff1600720c */ /* 0x000fc60003f25270 */
[----:B------:R-:W-:Y:S10]  /*0280*/  @!P0 BRA `(.L_x_94) ;  /* 0x0000000000b08947 */ /* 0x000ff40003800000 */
[----:B------:R-:W0:Y:S01]  /*0290*/  LDC.64 R2, c[0x0][0x380] ;  /* 0x0000e000ff027b82 */ /* 0x000e220000000a00 */
[----:B------:R-:W-:-:S04]  /*02a0*/  LOP3.LUT R9, R8, 0x1fffff0, RZ, 0xc0, !PT ;  /* 0x01fffff008097812 */ /* 0x000fc800078ec0ff */
[----:B------:R-:W-:Y:S01]  /*02b0*/  IADD3 R9, PT, PT, -R9, RZ, RZ ;  /* 0x000000ff09097210 */ /* 0x000fe20007ffe1ff */
[----:B0-----:R-:W-:-:S03]  /*02c0*/  IMAD.WIDE.U32 R2, R7, 0x4, R2 ;  /* 0x0000000407027825 */ /* 0x001fc600078e0002 */
[----:B------:R-:W-:-:S05]  /*02d0*/  IADD3 R2, P0, PT, R2, 0x2000, RZ ;  /* 0x0000200002027810 */ /* 0x000fca0007f1e0ff */
[----:B------:R-:W-:-:S08]  /*02e0*/  IMAD.X R3, RZ, RZ, R3, P0 ;  /* 0x000000ffff037224 */ /* 0x000fd000000e0603 */
.L_x_95:
        /* <DEDUP_REMOVED lines=38> */
.L_x_94:
[----:B------:R-:W-:Y:S05]  /*0550*/  BSYNC.RECONVERGENT B2 ;  /* 0x0000000000027941 */ /* 0x000fea0003800200 */
.L_x_93:
[----:B------:R-:W-:Y:S05]  /*0560*/  @!P1 BRA `(.L_x_92) ;  /* 0x0000000000d49947 */ /* 0x000fea0003800000 */
[----:B------:R-:W-:Y:S01]  /*0570*/  ISETP.GE.U32.AND P0, PT, R22, 0x8, PT ;  /* 0x000000081600780c */ /* 0x000fe20003f06070 */
[----:B------:R-:W-:Y:S01]  /*0580*/  BSSY.RECONVERGENT B2, `(.L_x_96) ;  /* 0x0000017000027945 */ /* 0x000fe20003800200 */
[----:B------:R-:W-:-:S04]  /*0590*/  LOP3.LUT R11, R8, 0x7, RZ, 0xc0, !PT ;  /* 0x00000007080b7812 */ /* 0x000fc800078ec0ff */
[----:B------:R-:W-:-:S07]  /*05a0*/  ISETP.NE.AND P1, PT, R11, RZ, PT ;  /* 0x000000ff0b00720c */ /* 0x000fce0003f25270 */
[----:B------:R-:W-:Y:S06]  /*05b0*/  @!P0 BRA `(.L_x_97) ;  /* 0x00000000004c8947 */ /* 0x000fec0003800000 */
[----:B------:R-:W0:Y:S02]  /*05c0*/  LDC.64 R2, c[0x0][0x380] ;  /* 0x0000e000ff027b82 */ /* 0x000e240000000a00 */
[----:B0-----:R-:W-:-:S05]  /*05d0*/  IMAD.WIDE R2, R7, 0x4, R2 ;  /* 0x0000000407027825 */ /* 0x001fca00078e0202 */
        /* <DEDUP_REMOVED lines=17> */
.L_x_97:
[----:B------:R-:W-:Y:S05]  /*06f0*/  BSYNC.RECONVERGENT B2 ;  /* 0x0000000000027941 */ /* 0x000fea0003800200 */
.L_x_96:
        /* <DEDUP_REMOVED lines=17> */
.L_x_99:
[----:B------:R-:W-:Y:S05]  /*0810*/  BSYNC.RECONVERGENT B2 ;  /* 0x0000000000027941 */ /* 0x000fea0003800200 */
.L_x_98:
[----:B------:R-:W-:Y:S05]  /*0820*/  @!P1 BRA `(.L_x_92) ;  /* 0x0000000000249947 */ /* 0x000fea0003800000 */
[----:B------:R-:W0:Y:S01]  /*0830*/  LDC.64 R8, c[0x0][0x380] ;  /* 0x0000e000ff087b82 */ /* 0x000e220000000a00 */
[----:B------:R-:W-:-:S07]  /*0840*/  IMAD.MOV R10, RZ, RZ, -R10 ;  /* 0x000000ffff0a7224 */ /* 0x000fce00078e0a0a */
.L_x_100:
[----:B0-----:R-:W-:-:S06]  /*0850*/  IMAD.WIDE R2, R7, 0x4, R8 ;  /* 0x0000000407027825 */ /* 0x001fcc00078e0208 */
[----:B------:R-:W2:Y:S01]  /*0860*/  LDG.E R3, desc[UR6][R2.64] ;  /* 0x0000000602037981 */ /* 0x000ea2000c1e1900 */
[----:B------:R-:W-:Y:S01]  /*0870*/  IADD3 R10, PT, PT, R10, 0x1, RZ ;  /* 0x000000010a0a7810 */ /* 0x000fe20007ffe0ff */
[----:B------:R-:W-:-:S03]  /*0880*/  VIADD R7, R7, 0x100 ;  /* 0x0000010007077836 */ /* 0x000fc60000000000 */
[----:B------:R-:W-:Y:S01]  /*0890*/  ISETP.NE.AND P0, PT, R10, RZ, PT ;  /* 0x000000ff0a00720c */ /* 0x000fe20003f05270 */
[----:B--2--5:R-:W-:-:S12]  /*08a0*/  FADD R6, R3, R6 ;  /* 0x0000000603067221 */ /* 0x024fd80000000000 */
[----:B------:R-:W-:Y:S05]  /*08b0*/  @P0 BRA `(.L_x_100) ;  /* 0xfffffffc00e40947 */ /* 0x000fea000383ffff */
.L_x_92:
[----:B------:R-:W-:Y:S05]  /*08c0*/  BSYNC.RECONVERGENT B1 ;  /* 0x0000000000017941 */ /* 0x000fea0003800200 */
.L_x_91:
[----:B------:R-:W-:Y:S02]  /*08d0*/  ISETP.GE.U32.AND P0, PT, R4, 0x100, PT ;  /* 0x000001000400780c */ /* 0x000fe40003f06070 */
[----:B-----5:R-:W-:Y:S02]  /*08e0*/  MOV R9, R6 ;  /* 0x0000000600097202 */ /* 0x020fe40000000f00 */
[----:B------:R-:W-:-:S13]  /*08f0*/  ISETP.GE.U32.AND.EX P0, PT, R0, RZ, PT, P0 ;  /* 0x000000ff0000720c */ /* 0x000fda0003f06100 */
[----:B------:R-:W-:Y:S05]  /*0900*/  @!P0 BRA `(.L_x_101) ;  /* 0x0000000000ac8947 */ /* 0x000fea0003800000 */
[----:B------:R-:W1:Y:S01]  /*0910*/  S2R R6, SR_LANEID ;  /* 0x0000000000067919 */ /* 0x000e620000000000 */
[----:B------:R-:W-:Y:S01]  /*0920*/  ISETP.NE.AND P5, PT, R5, RZ, PT ;  /* 0x000000ff0500720c */ /* 0x000fe20003fa5270 */
        /* <DEDUP_REMOVED lines=14> */
[----:B-1----:R-:W-:-:S05]  /*0a10*/  @!P1 LEA R7, R7, R4, 0x18 ;  /* 0x0000000407079211 */ /* 0x002fca00078ec0ff */
[----:B------:R-:W-:-:S03]  /*0a20*/  @!P1 IMAD.IADD R2, R2, 0x1, R7 ;  /* 0x0000000102029824 */ /* 0x000fc600078e0207 */
[----:B0-----:R-:W-:Y:S01]  /*0a30*/  @!P0 FADD R0, R0, R3 ;  /* 0x0000000300008221 */ /* 0x001fe20000000000 */
[----:B------:R-:W-:-:S04]  /*0a40*/  ISETP.GT.AND P0, PT, R6, 0x17, PT ;  /* 0x000000170600780c */ /* 0x000fc80003f04270 */
[----:B------:R-:W0:Y:S09]  /*0a50*/  SHFL.DOWN PT, R3, R0, 0x8, 0x1f ;  /* 0x09001f0000037f89 */ /* 0x000e3200000e0000 */
[----:B0-----:R-:W-:Y:S01]  /*0a60*/  @!P0 FADD R0, R0, R3 ;  /* 0x0000000300008221 */ /* 0x001fe20000000000 */
[----:B------:R-:W-:-:S04]  /*0a70*/  ISETP.GT.AND P0, PT, R6, 0xf, PT ;  /* 0x0000000f0600780c */ /* 0x000fc80003f04270 */
[----:B------:R-:W0:Y:S02]  /*0a80*/  SHFL.DOWN PT, R3, R0, 0x10, 0x1f ;  /* 0x0a001f0000037f89 */ /* 0x000e2400000e0000 */
[----:B0-----:R-:W-:-:S05]  /*0a90*/  FADD R3, R0, R3 ;  /* 0x0000000300037221 */ /* 0x001fca0000000000 */
[----:B------:R1:W-:Y:S01]  /*0aa0*/  @!P1 STS [R2+0x8], R3 ;  /* 0x0000080302009388 */ /* 0x0003e20000000800 */
[----:B------:R-:W-:Y:S01]  /*0ab0*/  FSEL R8, R0, R3, P0 ;  /* 0x0000000300087208 */ /* 0x000fe20000000000 */
[----:B------:R-:W-:Y:S06]  /*0ac0*/  BAR.SYNC.DEFER_BLOCKING 0x0 ;  /* 0x0000000000007b1d */ /* 0x000fec0000010000 */
[----:B------:R-:W-:Y:S05]  /*0ad0*/  @P5 BRA `(.L_x_102) ;  /* 0x0000001400545947 */ /* 0x000fea0003800000 */
[----:B------:R-:W0:Y:S01]  /*0ae0*/  S2UR UR5, SR_CgaCtaId ;  /* 0x00000000000579c3 */ /* 0x000e220000008800 */
[----:B------:R-:W-:Y:S02]  /*0af0*/  UMOV UR4, 0x400 ;  /* 0x0000040000047882 */ /* 0x000fe40000000000 */
[----:B0-----:R-:W-:-:S09]  /*0b00*/  ULEA UR4, UR5, UR4, 0x18 ;  /* 0x0000000405047291 */ /* 0x001fd2000f8ec0ff */
[----:B-1----:R-:W0:Y:S04]  /*0b10*/  LDS R3, [UR4+0xc] ;  /* 0x00000c04ff037984 */ /* 0x002e280008000800 */
        /* <DEDUP_REMOVED lines=10> */
.L_x_101:
[----:B------:R-:W1:Y:S01]  /*0bc0*/  S2R R8, SR_LANEID ;  /* 0x0000000000087919 */ /* 0x000e620000000000 */
[C---:B0-----:R-:W-:Y:S02]  /*0bd0*/  LOP3.LUT R2, R5.reuse, 0x3e0, RZ, 0xc0, !PT ;  /* 0x000003e005027812 */ /* 0x041fe400078ec0ff */
[----:B------:R-:W-:Y:S02]  /*0be0*/  ISETP.NE.AND P5, PT, R5, RZ, PT ;  /* 0x000000ff0500720c */ /* 0x000fe40003fa5270 */
[----:B------:R-:W-:Y:S02]  /*0bf0*/  LOP3.LUT R7, RZ, R2, RZ, 0x33, !PT ;  /* 0x00000002ff077212 */ /* 0x000fe400078e33ff */
[----:B------:R-:W-:-:S03]  /*0c00*/  IADD3 R3, PT, PT, R2, 0x20, RZ ;  /* 0x0000002002037810 */ /* 0x000fc60007ffe0ff */
[----:B------:R-:W-:Y:S01]  /*0c10*/  IMAD.IADD R7, R7, 0x1, R4 ;  /* 0x0000000107077824 */ /* 0x000fe200078e0204 */
[----:B------:R-:W-:-:S04]  /*0c20*/  ISETP.GT.U32.AND P0, PT, R3, R4, PT ;  /* 0x000000040300720c */ /* 0x000fc80003f04070 */
[----:B------:R-:W-:-:S05]  /*0c30*/  SEL R7, R7, 0x1f, P0 ;  /* 0x0000001f07077807 */ /* 0x000fca0000000000 */
[----:B------:R-:W0:Y:S01]  /*0c40*/  SHFL.DOWN PT, R2, R9, 0x1, R7 ;  /* 0x0820000009027989 */ /* 0x000e2200000e0007 */
[C---:B-1----:R-:W-:Y:S02]  /*0c50*/  ISETP.GE.AND P0, PT, R8.reuse, R7, PT ;  /* 0x000000070800720c */ /* 0x042fe40003f06270 */
[C---:B------:R-:W-:Y:S02]  /*0c60*/  IADD3 R6, PT, PT, R8.reuse, 0x2, RZ ;  /* 0x0000000208067810 */ /* 0x040fe40007ffe0ff */
[----:B------:R-:W-:-:S09]  /*0c70*/  ISETP.NE.AND P1, PT, R8, RZ, PT ;  /* 0x000000ff0800720c */ /* 0x000fd20003f25270 */
[----:B0-----:R-:W-:Y:S01]  /*0c80*/  @!P0 FADD R9, R2, R9 ;  /* 0x0000000902098221 */ /* 0x001fe20000000000 */
[----:B------:R-:W-:Y:S01]  /*0c90*/  ISETP.GT.AND P0, PT, R6, R7, PT ;  /* 0x000000070600720c */ /* 0x000fe20003f04270 */
[----:B------:R-:W-:Y:S02]  /*0ca0*/  VIADD R6, R8, 0x4 ;  /* 0x0000000408067836 */ /* 0x000fe40000000000 */
[----:B------:R-:W0:Y:S01]  /*0cb0*/  @!P1 S2R R11, SR_CgaCtaId ;  /* 0x00000000000b9919 */ /* 0x000e220000008800 */
[----:B------:R-:W-:Y:S01]  /*0cc0*/  @!P1 SHF.R.U32.HI R3, RZ, 0x3, R5 ;  /* 0x00000003ff039819 */ /* 0x000fe20000011605 */
[----:B------:R-:W1:Y:S03]  /*0cd0*/  SHFL.DOWN PT, R2, R9, 0x2, R7 ;  /* 0x0840000009027989 */ /* 0x000e6600000e0007 */
[----:B------:R-:W-:-:S05]  /*0ce0*/  @!P1 LOP3.LUT R3, R3, 0x7c, RZ, 0xc0, !PT ;  /* 0x0000007c03039812 */ /* 0x000fca00078ec0ff */
[----:B-1----:R-:W-:Y:S01]  /*0cf0*/  @!P0 FADD R9, R9, R2 ;  /* 0x0000000209098221 */ /* 0x002fe20000000000 */
[-C--:B------:R-:W-:Y:S02]  /*0d00*/  ISETP.GT.AND P0, PT, R6, R7.reuse, PT ;  /* 0x000000070600720c */ /* 0x080fe40003f04270 */
[----:B------:R-:W-:Y:S02]  /*0d10*/  IADD3 R6, PT, PT, R8, 0x8, RZ ;  /* 0x0000000808067810 */ /* 0x000fe40007ffe0ff */
[----:B------:R-:W1:Y:S09]  /*0d20*/  SHFL.DOWN PT, R2, R9, 0x4, R7 ;  /* 0x0880000009027989 */ /* 0x000e7200000e0007 */
[----:B-1----:R-:W-:Y:S01]  /*0d30*/  @!P0 FADD R9, R9, R2 ;  /* 0x0000000209098221 */ /* 0x002fe20000000000 */
[----:B------:R-:W-:Y:S01]  /*0d40*/  ISETP.GT.AND P0, PT, R6, R7, PT ;  /* 0x000000070600720c */ /* 0x000fe20003f04270 */
[----:B------:R-:W-:-:S03]  /*0d50*/  VIADD R6, R8, 0x10 ;  /* 0x0000001008067836 */ /* 0x000fc60000000000 */
[----:B------:R-:W1:Y:S09]  /*0d60*/  SHFL.DOWN PT, R2, R9, 0x8, R7 ;  /* 0x0900000009027989 */ /* 0x000e7200000e0007 */
[----:B-1----:R-:W-:Y:S01]  /*0d70*/  @!P0 FADD R9, R9, R2 ;  /* 0x0000000209098221 */ /* 0x002fe20000000000 */
[----:B------:R-:W-:-:S02]  /*0d80*/  ISETP.GT.AND P0, PT, R6, R7, PT ;  /* 0x000000070600720c */ /* 0x000fc40003f04270 */
[----:B------:R-:W-:Y:S02]  /*0d90*/  @!P1 MOV R6, 0x400 ;  /* 0x0000040000069802 */ /* 0x000fe40000000f00 */
[----:B------:R-:W1:Y:S02]  /*0da0*/  SHFL.DOWN PT, R2, R9, 0x10, R7 ;  /* 0x0a00000009027989 */ /* 0x000e6400000e0007 */
[----:B0-----:R-:W-:-:S04]  /*0db0*/  @!P1 LEA R6, R11, R6, 0x18 ;  /* 0x000000060b069211 */ /* 0x001fc800078ec0ff */
[----:B------:R-:W-:-:S03]  /*0dc0*/  @!P1 IADD3 R3, PT, PT, R3, R6, RZ ;  /* 0x0000000603039210 */ /* 0x000fc60007ffe0ff */
[----:B-1----:R-:W-:-:S04]  /*0dd0*/  @!P0 FADD R9, R9, R2 ;  /* 0x0000000209098221 */ /* 0x002fc80000000000 */
[----:B------:R-:W-:-:S05]  /*0de0*/  IMAD.MOV.U32 R8, RZ, RZ, R9 ;  /* 0x000000ffff087224 */ /* 0x000fca00078e0009 */
[----:B------:R0:W-:Y:S01]  /*0df0*/  @!P1 STS [R3+0x8], R8 ;  /* 0x0000080803009388 */ /* 0x0001e20000000800 */
[----:B------:R-:W-:Y:S06]  /*0e00*/  BAR.SYNC.DEFER_BLOCKING 0x0 ;  /* 0x0000000000007b1d */ /* 0x000fec0000010000 */
[----:B------:R-:W-:Y:S05]  /*0e10*/  @P5 BRA `(.L_x_102) ;  /* 0x0000001000845947 */ /* 0x000fea0003800000 */
[----:B------:R-:W1:Y:S01]  /*0e20*/  S2UR UR5, SR_CgaCtaId ;  /* 0x00000000000579c3 */ /* 0x000e620000008800 */
[----:B------:R-:W-:Y:S01]  /*0e30*/  UMOV UR4, 0x400 ;  /* 0x0000040000047882 */ /* 0x000fe20000000000 */
[C---:B------:R-:W-:Y:S02]  /*0e40*/  ISETP.GT.U32.AND P3, PT, R4.reuse, 0x20, PT ;  /* 0x000000200400780c */ /* 0x040fe40003f64070 */
[----:B------:R-:W-:Y:S02]  /*0e50*/  ISETP.GT.U32.AND P1, PT, R4, 0x40, PT ;  /* 0x000000400400780c */ /* 0x000fe40003f24070 */
[----:B------:R-:W-:Y:S02]  /*0e60*/  ISETP.GT.U32.AND.EX P3, PT, R0, RZ, PT, P3 ;  /* 0x000000ff0000720c */ /* 0x000fe40003f64130 */
[----:B------:R-:W-:Y:S02]  /*0e70*/  ISETP.GT.U32.AND P0, PT, R4, 0x60, PT ;  /* 0x000000600400780c */ /* 0x000fe40003f04070 */
[----:B------:R-:W-:-:S02]  /*0e80*/  ISETP.GT.U32.AND.EX P1, PT, R0, RZ, PT, P1 ;  /* 0x000000ff0000720c */ /* 0x000fc40003f24110 */
[----:B------:R-:W-:Y:S02]  /*0e90*/  ISETP.GT.U32.AND P2, PT, R4, 0x80, PT ;  /* 0x000000800400780c */ /* 0x000fe40003f44070 */
[----:B------:R-:W-:Y:S02]  /*0ea0*/  ISETP.GT.U32.AND.EX P0, PT, R0, RZ, PT, P0 ;  /* 0x000000ff0000720c */ /* 0x000fe40003f04100 */
[----:B------:R-:W-:Y:S02]  /*0eb0*/  ISETP.GT.U32.AND P4, PT, R4, 0xa0, PT ;  /* 0x000000a00400780c */ /* 0x000fe40003f84070 */
[C---:B------:R-:W-:Y:S02]  /*0ec0*/  ISETP.GT.U32.AND.EX P2, PT, R0.reuse, RZ, PT, P2 ;  /* 0x000000ff0000720c */ /* 0x040fe40003f44120 */
[----:B------:R-:W-:Y:S01]  /*0ed0*/  ISETP.GT.U32.AND.EX P4, PT, R0, RZ, PT, P4 ;  /* 0x000000ff0000720c */ /* 0x000fe20003f84140 */
[----:B-1----:R-:W-:-:S09]  /*0ee0*/  ULEA UR4, UR5, UR4, 0x18 ;  /* 0x0000000405047291 */ /* 0x002fd2000f8ec0ff */
[----:B0-----:R-:W0:Y:S04]  /*0ef0*/  LDS R3, [UR4+0xc] ;  /* 0x00000c04ff037984 */ /* 0x001e280008000800 */
[----:B------:R-:W1:Y:S04]  /*0f00*/  LDS.128 R12, [UR4+0x10] ;  /* 0x00001004ff0c7984 */ /* 0x000e680008000c00 */
[----:B------:R-:W2:Y:S01]  /*0f10*/  LDS.64 R6, [UR4+0x20] ;  /* 0x00002004ff067984 */ /* 0x000ea20008000a00 */
[----:B0-----:R-:W-:Y:S01]  /*0f20*/  @P3 FADD R8, R8, R3 ;  /* 0x0000000308083221 */ /* 0x001fe20000000000 */
[----:B------:R-:W-:-:S03]  /*0f30*/  ISETP.GT.U32.AND P3, PT, R4, 0xc0, PT ;  /* 0x000000c00400780c */ /* 0x000fc60003f64070 */
[----:B-1----:R-:W-:Y:S01]  /*0f40*/  @P1 FADD R8, R8, R12 ;  /* 0x0000000c08081221 */ /* 0x002fe20000000000 */
[----:B------:R-:W-:Y:S02]  /*0f50*/  ISETP.GT.U32.AND P1, PT, R4, 0xe0, PT ;  /* 0x000000e00400780c */ /* 0x000fe40003f24070 */
[----:B------:R-:W-:Y:S01]  /*0f60*/  ISETP.GT.U32.AND.EX P3, PT, R0, RZ, PT, P3 ;  /* 0x000000ff0000720c */ /* 0x000fe20003f64130 */
[----:B------:R-:W-:Y:S01]  /*0f70*/  @P0 FADD R8, R8, R13 ;  /* 0x0000000d08080221 */ /* 0x000fe20000000000 */
[----:B------:R-:W-:-:S03]  /*0f80*/  ISETP.GT.U32.AND.EX P1, PT, R0, RZ, PT, P1 ;  /* 0x000000ff0000720c */ /* 0x000fc60003f24110 */
[----:B------:R-:W-:-:S04]  /*0f90*/  @P2 FADD R8, R8, R14 ;  /* 0x0000000e08082221 */ /* 0x000fc80000000000 */
[----:B------:R-:W-:-:S04]  /*0fa0*/  @P4 FADD R8, R8, R15 ;  /* 0x0000000f08084221 */ /* 0x000fc80000000000 */
[----:B--2---:R-:W-:-:S04]  /*0fb0*/  @P3 FADD R8, R8, R6 ;  /* 0x0000000608083221 */ /* 0x004fc80000000000 */
[----:B------:R-:W-:Y:S01]  /*0fc0*/  @P1 FADD R8, R8, R7 ;  /* 0x0000000708081221 */ /* 0x000fe20000000000 */
[----:B------:R-:W-:Y:S06]  /*0fd0*/  BRA `(.L_x_102) ;  /* 0x0000001000147947 */ /* 0x000fec0003800000 */
.L_x_88:
[----:B------:R-:W0:Y:S01]  /*0fe0*/  S2R R8, SR_TID.X ;  /* 0x0000000000087919 */ /* 0x000e220000002100 */
[----:B------:R-:W0:Y:S02]  /*0ff0*/  LDC.64 R2, c[0x0][0x380] ;  /* 0x0000e000ff027b82 */ /* 0x000e240000000a00 */
[----:B0-----:R-:W-:-:S05]  /*1000*/  IMAD.WIDE.U32 R2, R8, 0x4, R2 ;  /* 0x0000000408027825 */ /* 0x001fca00078e0002 */
        /* <DEDUP_REMOVED lines=16> */
[----:B--2---:R-:W-:Y:S01]  /*1110*/  FADD R9, R9, R12 ;  /* 0x0000000c09097221 */ /* 0x004fe20000000000 */
[----:B---3--:R-:W-:Y:S01]  /*1120*/  FADD R14, R11, R14 ;  /* 0x0000000e0b0e7221 */ /* 0x008fe20000000000 */
[----:B------:R-:W-:-:S03]  /*1130*/  HFMA2 R11, -RZ, RZ, 0, 0.00048828125 ;  /* 0x00001000ff0b7431 */ /* 0x000fc600000001ff */
[----:B------:R-:W-:Y:S01]  /*1140*/  FADD R14, R9, R14 ;  /* 0x0000000e090e7221 */ /* 0x000fe20000000000 */
[----:B------:R-:W-:Y:S01]  /*1150*/  IADD3 R9, P1, PT, R4, -0x1000, RZ ;  /* 0xfffff00004097810 */ /* 0x000fe20007f3e0ff */
[----:B----4-:R-:W-:-:S03]  /*1160*/  FADD R13, R13, R16 ;  /* 0x000000100d0d7221 */ /* 0x010fc60000000000 */
[----:B------:R-:W-:Y:S02]  /*1170*/  ISETP.GE.U32.AND P0, PT, R9, 0x1000, PT ;  /* 0x000010000900780c */ /* 0x000fe40003f06070 */
[----:B------:R-:W-:-:S04]  /*1180*/  IADD3.X R12, PT, PT, R0, -0x1, RZ, P1, !PT ;  /* 0xffffffff000c7810 */ /* 0x000fc80000ffe4ff */
[----:B------:R-:W-:Y:S01]  /*1190*/  ISETP.GE.U32.AND.EX P0, PT, R12, RZ, PT, P0 ;  /* 0x000000ff0c00720c */ /* 0x000fe20003f06100 */
        /* <DEDUP_REMOVED lines=11> */
[----:B------:R-:W-:Y:S01]  /*1250*/  IMAD.MOV.U32 R13, RZ, RZ, RZ ;  /* 0x000000ffff0d7224 */ /* 0x000fe200078e00ff */
[----:B------:R-:W-:Y:S06]  /*1260*/  @!P0 BRA `(.L_x_103) ;  /* 0x0000000000c08947 */ /* 0x000fec0003800000 */
[----:B------:R-:W0:Y:S01]  /*1270*/  LDC.64 R4, c[0x0][0x390] ;  /* 0x0000e400ff047b82 */ /* 0x000e220000000a00 */
[----:B------:R-:W-:Y:S01]  /*1280*/  MOV R11, 0x1000 ;  /* 0x00001000000b7802 */ /* 0x000fe20000000f00 */
[----:B------:R-:W-:-:S07]  /*1290*/  IMAD.MOV.U32 R13, RZ, RZ, RZ ;  /* 0x000000ffff0d7224 */ /* 0x000fce00078e00ff */
.L_x_105:
[----:B------:R-:W-:-:S04]  /*12a0*/  LEA R6, P0, R11, R2, 0x2 ;  /* 0x000000020b067211 */ /* 0x000fc800078010ff */
[----:B------:R-:W-:-:S05]  /*12b0*/  LEA.HI.X R7, R11, R3, R13, 0x2, P0 ;  /* 0x000000030b077211 */ /* 0x000fca00000f140d */
[----:B------:R-:W2:Y:S04]  /*12c0*/  LDG.E R0, desc[UR6][R6.64+0x2400] ;  /* 0x0024000606007981 */ /* 0x000ea8000c1e1900 */
[----:B------:R-:W2:Y:S04]  /*12d0*/  LDG.E R15, desc[UR6][R6.64+0x2800] ;  /* 0x00280006060f7981 */ /* 0x000ea8000c1e1900 */
        /* <DEDUP_REMOVED lines=13> */
[----:B------:R0:W5:Y:S02]  /*13b0*/  LDG.E R20, desc[UR6][R6.64+0x3c00] ;  /* 0x003c000606147981 */ /* 0x000164000c1e1900 */
[----:B0-----:R-:W-:-:S04]  /*13c0*/  IADD3 R6, P1, PT, -R11, R4, RZ ;  /* 0x000000040b067210 */ /* 0x001fc80007f3e1ff */
[----:B------:R-:W-:Y:S01]  /*13d0*/  ISETP.GE.U32.AND P0, PT, R6, 0x1000, PT ;  /* 0x000010000600780c */ /* 0x000fe20003f06070 */
[----:B--2---:R-:W-:Y:S01]  /*13e0*/  FADD R15, R0, R15 ;  /* 0x0000000f000f7221 */ /* 0x004fe20000000000 */
[----:B------:R-:W-:-:S04]  /*13f0*/  MOV R0, R5 ;  /* 0x0000000500007202 */ /* 0x000fc80000000f00 */
[----:B------:R-:W-:Y:S01]  /*1400*/  IADD3.X R6, PT, PT, ~R13, R0, RZ, P1, !PT ;  /* 0x000000000d067210 */ /* 0x000fe20000ffe5ff */
[----:B---3--:R-:W-:-:S03]  /*1410*/  FADD R10, R27, R10 ;  /* 0x0000000a1b0a7221 */ /* 0x008fc60000000000 */
[----:B------:R-:W-:Y:S01]  /*1420*/  ISETP.GE.U32.AND.EX P0, PT, R6, RZ, PT, P0 ;  /* 0x000000ff0600720c */ /* 0x000fe20003f06100 */
[----:B----4-:R-:W-:-:S04]  /*1430*/  FADD R29, R26, R29 ;  /* 0x0000001d1a1d7221 */ /* 0x010fc80000000000 */
[----:B------:R-:W-:Y:S01]  /*1440*/  FADD R10, R10, R29 ;  /* 0x0000001d0a0a7221 */ /* 0x000fe20000000000 */
[----:B-----5:R-:W-:Y:S01]  /*1450*/  FADD R24, R24, R25 ;  /* 0x0000001918187221 */ /* 0x020fe20000000000 */
[----:B------:R-:W-:-:S04]  /*1460*/  FADD R23, R23, R22 ;  /* 0x0000001617177221 */ /* 0x000fc80000000000 */
        /* <DEDUP_REMOVED lines=11> */
[----:B------:R-:W-:-:S05]  /*1520*/  IADD3 R11, P0, PT, R11, 0x1000, RZ ;  /* 0x000010000b0b7810 */ /* 0x000fca0007f1e0ff */
[----:B------:R-:W-:Y:S01]  /*1530*/  IMAD.X R13, RZ, RZ, R13, P0 ;  /* 0x000000ffff0d7224 */ /* 0x000fe200000e060d */
[----:B------:R-:W-:-:S04]  /*1540*/  ISETP.GT.U32.AND P0, PT, R11, R9, PT ;  /* 0x000000090b00720c */ /* 0x000fc80003f04070 */
[----:B------:R-:W-:-:S13]  /*1550*/  ISETP.GT.U32.AND.EX P0, PT, R13, R12, PT, P0 ;  /* 0x0000000c0d00720c */ /* 0x000fda0003f04100 */
[----:B------:R-:W-:Y:S05]  /*1560*/  @!P0 BRA `(.L_x_105) ;  /* 0xfffffffc004c8947 */ /* 0x000fea000383ffff */
.L_x_103:
[CC--:B------:R-:W-:Y:S01]  /*1570*/  IADD3 R3, PT, PT, -R11.reuse, R4.reuse, RZ ;  /* 0x000000040b037210 */ /* 0x0c0fe20007ffe1ff */
[----:B------:R-:W-:Y:S01]  /*1580*/  BSSY.RECONVERGENT B1, `(.L_x_104) ;  /* 0x0000080000017945 */ /* 0x000fe20003800200 */
[----:B------:R-:W-:Y:S02]  /*1590*/  ISETP.GE.U32.AND P1, PT, R11, R4, PT ;  /* 0x000000040b00720c */ /* 0x000fe40003f26070 */
[----:B------:R-:W-:-:S04]  /*15a0*/  ISETP.GE.AND P0, PT, R8, R3, PT ;  /* 0x000000030800720c */ /* 0x000fc80003f06270 */
[----:B------:R-:W-:-:S13]  /*15b0*/  ISETP.GE.U32.OR.EX P0, PT, R13, R0, P0, P1 ;  /* 0x000000000d00720c */ /* 0x000fda0000706510 */
[----:B------:R-:W-:Y:S05]  /*15c0*/  @P0 BRA `(.L_x_106) ;  /* 0x0000000400ec0947 */ /* 0x000fea0003800000 */
[----:B------:R-:W-:Y:S01]  /*15d0*/  LOP3.LUT R0, RZ, R8, RZ, 0x33, !PT ;  /* 0x00000008ff007212 */ /* 0x000fe200078e33ff */
[----:B------:R-:W-:Y:S03]  /*15e0*/  BSSY.RECONVERGENT B2, `(.L_x_107) ;  /* 0x0000038000027945 */ /* 0x000fe60003800200 */
[----:B------:R-:W-:-:S04]  /*15f0*/  IADD3 R0, PT, PT, -R11, R4, R0 ;  /* 0x000000040b007210 */ /* 0x000fc80007ffe100 */
[C---:B------:R-:W-:Y:S02]  /*1600*/  ISETP.GE.U32.AND P1, PT, R0.reuse, 0xf00, PT ;  /* 0x00000f000000780c */ /* 0x040fe40003f26070 */
[----:B------:R-:W-:Y:S02]  /*1610*/  LEA.HI R4, R0, 0x1, RZ, 0x18 ;  /* 0x0000000100047811 */ /* 0x000fe400078fc0ff */
[----:B------:R-:W-:Y:S02]  /*1620*/  MOV R0, R8 ;  /* 0x0000000800007202 */ /* 0x000fe40000000f00 */
[----:B------:R-:W-:-:S04]  /*1630*/  LOP3.LUT R24, R4, 0xf, RZ, 0xc0, !PT ;  /* 0x0000000f04187812 */ /* 0x000fc800078ec0ff */
[----:B------:R-:W-:-:S03]  /*1640*/  ISETP.NE.AND P0, PT, R24, RZ, PT ;  /* 0x000000ff1800720c */ /* 0x000fc60003f05270 */
[----:B------:R-:W-:Y:S10]  /*1650*/  @!P1 BRA `(.L_x_108) ;  /* 0x0000000000c09947 */ /* 0x000ff40003800000 */
[----:B------:R-:W0:Y:S01]  /*1660*/  LDCU.64 UR4, c[0x0][0x380] ;  /* 0x00007000ff0477ac */ /* 0x000e220008000a00 */
[----:B------:R-:W-:Y:S02]  /*1670*/  IADD3 R3, P1, PT, R8, R11, RZ ;  /* 0x0000000b08037210 */ /* 0x000fe40007f3e0ff */
[----:B------:R-:W-:-:S03]  /*1680*/  LOP3.LUT R9, R4, 0x1fffff0, RZ, 0xc0, !PT ;  /* 0x01fffff004097812 */ /* 0x000fc600078ec0ff */
[----:B------:R-:W-:Y:S01]  /*1690*/  IMAD.X R0, RZ, RZ, R13, P1 ;  /* 0x000000ffff007224 */ /* 0x000fe200008e060d */
[----:B------:R-:W-:Y:S02]  /*16a0*/  IADD3 R9, PT, PT, -R9, RZ, RZ ;  /* 0x000000ff09097210 */ /* 0x000fe40007ffe1ff */
[----:B0-----:R-:W-:-:S04]  /*16b0*/  LEA R2, P2, R3, UR4, 0x2 ;  /* 0x0000000403027c11 */ /* 0x001fc8000f8410ff */
[----:B------:R-:W-:Y:S02]  /*16c0*/  IADD3 R2, P1, PT, R2, 0x2000, RZ ;  /* 0x0000200002027810 */ /* 0x000fe40007f3e0ff */
[----:B------:R-:W-:Y:S02]  /*16d0*/  LEA.HI.X R3, R3, UR5, R0, 0x2, P2 ;  /* 0x0000000503037c11 */ /* 0x000fe400090f1400 */
[----:B------:R-:W-:-:S03]  /*16e0*/  MOV R0, R8 ;  /* 0x0000000800007202 */ /* 0x000fc60000000f00 */
[----:B------:R-:W-:-:S07]  /*16f0*/  IMAD.X R3, RZ, RZ, R3, P1 ;  /* 0x000000ffff037224 */ /* 0x000fce00008e0603 */
.L_x_109:
        /* <DEDUP_REMOVED lines=16> */
[----:B------:R-:W-:Y:S01]  /*1800*/  IADD3 R9, PT, PT, R9, 0x10, RZ ;  /* 0x0000001009097810 */ /* 0x000fe20007ffe0ff */
[----:B------:R-:W-:-:S03]  /*1810*/  VIADD R0, R0, 0x1000 ;  /* 0x0000100000007836 */ /* 0x000fc60000000000 */
[----:B------:R-:W-:Y:S02]  /*1820*/  ISETP.NE.AND P1, PT, R9, RZ, PT ;  /* 0x000000ff0900720c */ /* 0x000fe40003f25270 */
[----:B0-----:R-:W-:-:S04]  /*1830*/  IADD3 R2, P2, PT, R2, 0x4000, RZ ;  /* 0x0000400002027810 */ /* 0x001fc80007f5e0ff */
[----:B------:R-:W-:Y:S01]  /*1840*/  IADD3.X R3, PT, PT, RZ, R3, RZ, P2, !PT ;  /* 0x00000003ff037210 */ /* 0x000fe200017fe4ff */
        /* <DEDUP_REMOVED lines=17> */
.L_x_108:
[----:B------:R-:W-:Y:S05]  /*1960*/  BSYNC.RECONVERGENT B2 ;  /* 0x0000000000027941 */ /* 0x000fea0003800200 */
.L_x_107:
[----:B------:R-:W-:Y:S05]  /*1970*/  @!P0 BRA `(.L_x_106) ;  /* 0x0000000400008947 */ /* 0x000fea0003800000 */
[----:B------:R-:W-:Y:S01]  /*1980*/  ISETP.GE.U32.AND P0, PT, R24, 0x8, PT ;  /* 0x000000081800780c */ /* 0x000fe20003f06070 */
[----:B------:R-:W-:Y:S01]  /*1990*/  BSSY.RECONVERGENT B2, `(.L_x_110) ;  /* 0x000001a000027945 */ /* 0x000fe20003800200 */
[----:B------:R-:W-:-:S04]  /*19a0*/  LOP3.LUT R7, R4, 0x7, RZ, 0xc0, !PT ;  /* 0x0000000704077812 */ /* 0x000fc800078ec0ff */
[----:B------:R-:W-:-:S07]  /*19b0*/  ISETP.NE.AND P1, PT, R7, RZ, PT ;  /* 0x000000ff0700720c */ /* 0x000fce0003f25270 */
[----:B------:R-:W-:Y:S06]  /*19c0*/  @!P0 BRA `(.L_x_111) ;  /* 0x0000000000588947 */ /* 0x000fec0003800000 */
[----:B------:R-:W0:Y:S01]  /*19d0*/  LDCU.64 UR4, c[0x0][0x380] ;  /* 0x00007000ff0477ac */ /* 0x000e220008000a00 */
[----:B------:R-:W-:-:S04]  /*19e0*/  IADD3 R3, P0, PT, R0, R11, RZ ;  /* 0x0000000b00037210 */ /* 0x000fc80007f1e0ff */
[----:B------:R-:W-:Y:S02]  /*19f0*/  IADD3.X R6, PT, PT, RZ, R13, RZ, P0, !PT ;  /* 0x0000000dff067210 */ /* 0x000fe400007fe4ff */
[----:B0-----:R-:W-:-:S04]  /*1a00*/  LEA R2, P0, R3, UR4, 0x2 ;  /* 0x0000000403027c11 */ /* 0x001fc8000f8010ff */
        /* <DEDUP_REMOVED lines=9> */
[----:B------:R-:W-:Y:S01]  /*1aa0*/  IADD3 R0, PT, PT, R0, 0x800, RZ ;  /* 0x0000080000007810 */ /* 0x000fe20007ffe0ff */
        /* <DEDUP_REMOVED lines=8> */
.L_x_111:
[----:B------:R-:W-:Y:S05]  /*1b30*/  BSYNC.RECONVERGENT B2 ;  /* 0x0000000000027941 */ /* 0x000fea0003800200 */
.L_x_110:
[----:B------:R-:W-:Y:S05]  /*1b40*/  @!P1 BRA `(.L_x_106) ;  /* 0x00000000008c9947 */ /* 0x000fea0003800000 */
[----:B------:R-:W-:Y:S01]  /*1b50*/  ISETP.GE.U32.AND P0, PT, R7, 0x4, PT ;  /* 0x000000040700780c */ /* 0x000fe20003f06070 */
[----:B------:R-:W-:Y:S01]  /*1b60*/  BSSY.RECONVERGENT B2, `(.L_x_112) ;  /* 0x0000012000027945 */ /* 0x000fe20003800200 */
[----:B------:R-:W-:-:S04]  /*1b70*/  LOP3.LUT R6, R4, 0x3, RZ, 0xc0, !PT ;  /* 0x0000000304067812 */ /* 0x000fc800078ec0ff */
[----:B------:R-:W-:-:S07]  /*1b80*/  ISETP.NE.AND P1, PT, R6, RZ, PT ;  /* 0x000000ff0600720c */ /* 0x000fce0003f25270 */
[----:B------:R-:W-:Y:S06]  /*1b90*/  @!P0 BRA `(.L_x_113) ;  /* 0x0000000000388947 */ /* 0x000fec0003800000 */
[----:B------:R-:W0:Y:S01]  /*1ba0*/  LDCU.64 UR4, c[0x0][0x380] ;  /* 0x00007000ff0477ac */ /* 0x000e220008000a00 */
[----:B------:R-:W-:-:S05]  /*1bb0*/  IADD3 R3, P0, PT, R0, R11, RZ ;  /* 0x0000000b00037210 */ /* 0x000fca0007f1e0ff */
[----:B------:R-:W-:Y:S01]  /*1bc0*/  IMAD.X R4, RZ, RZ, R13, P0 ;  /* 0x000000ffff047224 */ /* 0x000fe200000e060d */
[----:B0-----:R-:W-:-:S04]  /*1bd0*/  LEA R2, P0, R3, UR4, 0x2 ;  /* 0x0000000403027c11 */ /* 0x001fc8000f8010ff */
[----:B------:R-:W-:-:S05]  /*1be0*/  LEA.HI.X R3, R3, UR5, R4, 0x2, P0 ;  /* 0x0000000503037c11 */ /* 0x000fca00080f1404 */
[----:B------:R-:W2:Y:S04]  /*1bf0*/  LDG.E R5, desc[UR6][R2.64] ;  /* 0x0000000602057981 */ /* 0x000ea8000c1e1900 */
[----:B------:R-:W3:Y:S04]  /*1c00*/  LDG.E R4, desc[UR6][R2.64+0x400] ;  /* 0x0004000602047981 */ /* 0x000ee8000c1e1900 */
[----:B------:R-:W4:Y:S04]  /*1c10*/  LDG.E R7, desc[UR6][R2.64+0x800] ;  /* 0x0008000602077981 */ /* 0x000f28000c1e1900 */
[----:B------:R-:W5:Y:S01]  /*1c20*/  LDG.E R9, desc[UR6][R2.64+0xc00] ;  /* 0x000c000602097981 */ /* 0x000f62000c1e1900 */
[----:B------:R-:W-:Y:S01]  /*1c30*/  IADD3 R0, PT, PT, R0, 0x400, RZ ;  /* 0x0000040000007810 */ /* 0x000fe20007ffe0ff */
[----:B--2---:R-:W-:-:S04]  /*1c40*/  FADD R5, R10, R5 ;  /* 0x000000050a057221 */ /* 0x004fc80000000000 */
[----:B---3--:R-:W-:-:S04]  /*1c50*/  FADD R4, R5, R4 ;  /* 0x0000000405047221 */ /* 0x008fc80000000000 */
[----:B----4-:R-:W-:-:S04]  /*1c60*/  FADD R4, R4, R7 ;  /* 0x0000000704047221 */ /* 0x010fc80000000000 */
[----:B-----5:R-:W-:-:S07]  /*1c70*/  FADD R10, R4, R9 ;  /* 0x00000009040a7221 */ /* 0x020fce0000000000 */
.L_x_113:
[----:B------:R-:W-:Y:S05]  /*1c80*/  BSYNC.RECONVERGENT B2 ;  /* 0x0000000000027941 */ /* 0x000fea0003800200 */
.L_x_112:
[----:B------:R-:W-:Y:S05]  /*1c90*/  @!P1 BRA `(.L_x_106) ;  /* 0x0000000000389947 */ /* 0x000fea0003800000 */
[----:B------:R-:W0:Y:S01]  /*1ca0*/  LDCU.64 UR4, c[0x0][0x380] ;  /* 0x00007000ff0477ac */ /* 0x000e220008000a00 */
[----:B------:R-:W-:Y:S01]  /*1cb0*/  IADD3 R5, P0, PT, R0, R11, RZ ;  /* 0x0000000b00057210 */ /* 0x000fe20007f1e0ff */
[----:B------:R-:W-:-:S03]  /*1cc0*/  IMAD.MOV R0, RZ, RZ, -R6 ;  /* 0x000000ffff007224 */ /* 0x000fc600078e0a06 */
[----:B------:R-:W-:Y:S02]  /*1cd0*/  IADD3.X R4, PT, PT, RZ, R13, RZ, P0, !PT ;  /* 0x0000000dff047210 */ /* 0x000fe400007fe4ff */
[----:B0-----:R-:W-:-:S04]  /*1ce0*/  LEA R2, P1, R5, UR4, 0x2 ;  /* 0x0000000405027c11 */ /* 0x001fc8000f8210ff */
[----:B------:R-:W-:-:S09]  /*1cf0*/  LEA.HI.X R5, R5, UR5, R4, 0x2, P1 ;  /* 0x0000000505057c11 */ /* 0x000fd200088f1404 */
.L_x_114:
[----:B------:R-:W-:-:S06]  /*1d00*/  MOV R3, R5 ;  /* 0x0000000500037202 */ /* 0x000fcc0000000f00 */
[----:B------:R0:W2:Y:S01]  /*1d10*/  LDG.E R3, desc[UR6][R2.64] ;  /* 0x0000000602037981 */ /* 0x0000a2000c1e1900 */
[----:B------:R-:W-:-:S04]  /*1d20*/  IADD3 R0, PT, PT, R0, 0x1, RZ ;  /* 0x0000000100007810 */ /* 0x000fc80007ffe0ff */
[----:B------:R-:W-:Y:S02]  /*1d30*/  ISETP.NE.AND P0, PT, R0, RZ, PT ;  /* 0x000000ff0000720c */ /* 0x000fe40003f05270 */
[----:B0-----:R-:W-:-:S05]  /*1d40*/  IADD3 R2, P1, PT, R2, 0x400, RZ ;  /* 0x0000040002027810 */ /* 0x001fca0007f3e0ff */
[----:B------:R-:W-:Y:S02]  /*1d50*/  IMAD.X R5, RZ, RZ, R5, P1 ;  /* 0x000000ffff057224 */ /* 0x000fe400008e0605 */
[----:B--2---:R-:W-:-:S04]  /*1d60*/  FADD R10, R3, R10 ;  /* 0x0000000a030a7221 */ /* 0x004fc80000000000 */
[----:B------:R-:W-:Y:S05]  /*1d70*/  @P0 BRA `(.L_x_114) ;  /* 0xfffffffc00e00947 */ /* 0x000fea000383ffff */
.L_x_106:
[----:B------:R-:W-:Y:S05]  /*1d80*/  BSYNC.RECONVERGENT B1 ;  /* 0x0000000000017941 */ /* 0x000fea0003800200 */
.L_x_104:
[----:B------:R-:W0:Y:S01]  /*1d90*/  S2R R6, SR_LANEID ;  /* 0x0000000000067919 */ /* 0x000e220000000000 */
[----:B------:R-:W-:Y:S02]  /*1da0*/  MOV R3, R10 ;  /* 0x0000000a00037202 */ /* 0x000fe40000000f00 */
[----:B------:R-:W-:-:S03]  /*1db0*/  ISETP.NE.AND P5, PT, R8, RZ, PT ;  /* 0x000000ff0800720c */ /* 0x000fc60003fa5270 */
        /* <DEDUP_REMOVED lines=39> */
.L_x_102:
[----:B------:R-:W-:Y:S05]  /*2030*/  BSYNC.RECONVERGENT B0 ;  /* 0x0000000000007941 */ /* 0x000fea0003800200 */
.L_x_87:
[----:B------:R-:W-:Y:S05]  /*2040*/  @P5 EXIT ;  /* 0x000000000000594d */ /* 0x000fea0003800000 */
[----:B01----:R-:W0:Y:S01]  /*2050*/  LDC.64 R2, c[0x0][0x388] ;  /* 0x0000e200ff027b82 */ /* 0x003e220000000a00 */
[----:B------:R-:W2:Y:S02]  /*2060*/  LDCU UR4, c[0x0][0x39c] ;  /* 0x00007380ff0477ac */ /* 0x000ea40008000800 */
[----:B--2---:R-:W-:-:S05]  /*2070*/  FADD R5, R8, UR4 ;  /* 0x0000000408057e21 */ /* 0x004fca0008000000 */
[----:B0-----:R-:W-:Y:S01]  /*2080*/  STG.E desc[UR6][R2.64], R5 ;  /* 0x0000000502007986 */ /* 0x001fe2000c101906 */
[----:B------:R-:W-:Y:S05]  /*2090*/  EXIT ;  /* 0x000000000000794d */ /* 0x000fea0003800000 */
.L_x_115:
        /* <DEDUP_REMOVED lines=14> */
.L_x_1169:


//--------------------- .text._ZN3cub18CUB_300001_SM_10006detail6reduce28DeviceReduceSingleTileKernelINS2_10policy_hubIfjN4cuda3std3__44plusIfEEE10Policy1000EPfSC_iS9_ffNS7_10__identityEEEvT0_T1_T2_T3_T4_T6_ --------------------------
	.section	.text._ZN3cub18CUB_300001_SM_10006detail6reduce28DeviceReduceSingleTileKernelINS2_10policy_hubIfjN4cuda3std3__44plusIfEEE10Policy1000EPfSC_iS9_ffNS7_10__identityEEEvT0_T1_T2_T3_T4_T6_,"ax",@progbits
	.align	128
        .global         _ZN3cub18CUB_300001_SM_10006detail6reduce28DeviceReduceSingleTileKernelINS2_10policy_hubIfjN4cuda3std3__44plusIfEEE10Policy1000EPfSC_iS9_ffNS7_10__identityEEEvT0_T1_T2_T3_T4_T6_
        .type           _ZN3cub18CUB_300001_SM_10006detail6reduce28DeviceReduceSingleTileKernelINS2_10policy_hubIfjN4cuda3std3__44plusIfEEE10Policy1000EPfSC_iS9_ffNS7_10__identityEEEvT0_T1_T2_T3_T4_T6_,@function
        .size           _ZN3cub18CUB_300001_SM_10006detail6reduce28DeviceReduceSingleTileKernelINS2_10policy_hubIfjN4cuda3std3__44plusIfEEE10Policy1000EPfSC_iS9_ffNS7_10__identityEEEvT0_T1_T2_T3_T4_T6_,(.L_x_1170 - _ZN3cub18CUB_300001_SM_10006detail6reduce28DeviceReduceSingleTileKernelINS2_10policy_hubIfjN4cuda3std3__44plusIfEEE10Policy1000EPfSC_iS9_ffNS7_10__identityEEEvT0_T1_T2_T3_T4_T6_)
        .other          _ZN3cub18CUB_300001_SM_10006detail6reduce28DeviceReduceSingleTileKernelINS2_10policy_hubIfjN4cuda3std3__44plusIfEEE10Policy1000EPfSC_iS9_ffNS7_10__identityEEEvT0_T1_T2_T3_T4_T6_,@"STO_CUDA_ENTRY STV_DEFAULT"
_ZN3cub18CUB_300001_SM_10006detail6reduce28DeviceReduceSingleTileKernelINS2_10policy_hubIfjN4cuda3std3__44plusIfEEE10Policy1000EPfSC_iS9_ffNS7_10__identityEEEvT0_T1_T2_T3_T4_T6_:
.text._ZN3cub18CUB_300001_SM_10006detail6reduce28DeviceReduceSingleTileKernelINS2_10policy_hubIfjN4cuda3std3__44plusIfEEE10Policy1000EPfSC_iS9_ffNS7_10__identityEEEvT0_T1_T2_T3_T4_T6_:
        /* <DEDUP_REMOVED lines=13> */
.L_x_116:
        /* <DEDUP_REMOVED lines=16> */
.L_x_121:
[----:B------:R-:W-:Y:S05]  /*01d0*/  BSYNC.RECONVERGENT B1 ;  /* 0x0000000000017941 */ /* 0x000fea0003800200 */
.L_x_120:
        /* <DEDUP_REMOVED lines=16> */
.L_x_126:
        /* <DEDUP_REMOVED lines=9> */
.L_x_125:
[----:B------:R-:W-:Y:S05]  /*0370*/  BSYNC.RECONVERGENT B2 ;  /* 0x0000000000027941 */ /* 0x000fea0003800200 */
.L_x_124:
        /* <DEDUP_REMOVED lines=8> */
.L_x_129:
        /* <DEDUP_REMOVED lines=43> */
.L_x_128:
[----:B------:R-:W-:Y:S05]  /*06b0*/  BSYNC.RECONVERGENT B2 ;  /* 0x0000000000027941 */ /* 0x000fea0003800200 */
.L_x_127:
        /* <DEDUP_REMOVED lines=26> */
.L_x_131:
[----:B------:R-:W-:Y:S05]  /*0860*/  BSYNC.RECONVERGENT B2 ;  /* 0x0000000000027941 */ /* 0x000fea0003800200 */
.L_x_130:
        /* <DEDUP_REMOVED lines=12> */
.L_x_123:
[----:B------:R-:W-:Y:S05]  /*0930*/  BSYNC.RECONVERGENT B1 ;  /* 0x0000000000017941 */ /* 0x000fea0003800200 */
.L_x_122:
        /* <DEDUP_REMOVED lines=10> */
[----:B------:R-:W1:Y:S06]  /*09e0*/  SHFL.DOWN PT, R3, R0, 0x2, 0x1f ;  /* 0x08401f0000037f89 */ /* 0x000e6c00000e0000 */
[----:B------:R-:W2:Y:S01]  /*09f0*/  @!P1 S2R R6, SR_CgaCtaId ;  /* 0x0000000000069919 */ /* 0x000ea20000008800 */
[----:B0-----:R-:W-:Y:S02]  /*0a00*/  @!P1 MOV R5, 0x400 ;  /* 0x0000040000059802 */ /* 0x001fe40000000f00 */
[----:B------:R-:W-:-:S04]  /*0a10*/  @!P1 SHF.R.U32.HI R4, RZ, 0x3, R2 ;  /* 0x00000003ff049819 */ /* 0x000fc80000011602 */
[----:B------:R-:W-:Y:S01]  /*0a20*/  @!P1 LOP3.LUT R4, R4, 0x7c, RZ, 0xc0, !PT ;  /* 0x0000007c04049812 */ /* 0x000fe200078ec0ff */
[----:B-1----:R-:W-:Y:S01]  /*0a30*/  @!P0 FADD R0, R0, R3 ;  /* 0x0000000300008221 */ /* 0x002fe20000000000 */
[----:B------:R-:W-:-:S04]  /*0a40*/  ISETP.GT.AND P0, PT, R8, 0x1b, PT ;  /* 0x0000001b0800780c */ /* 0x000fc80003f04270 */
[----:B------:R-:W0:Y:S01]  /*0a50*/  SHFL.DOWN PT, R3, R0, 0x4, 0x1f ;  /* 0x08801f0000037f89 */ /* 0x000e2200000e0000 */
[----:B--2---:R-:W-:-:S04]  /*0a60*/  @!P1 LEA R5, R6, R5, 0x18 ;  /* 0x0000000506059211 */ /* 0x004fc800078ec0ff */
        /* <DEDUP_REMOVED lines=16> */
[----:B0-----:R-:W0:Y:S04]  /*0b70*/  LDS.128 R4, [UR4+0x10] ;  /* 0x00001004ff047984 */ /* 0x001e280008000c00 */
[----:B------:R-:W1:Y:S04]  /*0b80*/  LDS.128 R12, [UR4+0x20] ;  /* 0x00002004ff0c7984 */ /* 0x000e680008000c00 */
[----:B------:R-:W2:Y:S04]  /*0b90*/  LDS.128 R8, [UR4+0x30] ;  /* 0x00003004ff087984 */ /* 0x000ea80008000c00 */
[----:B------:R-:W3:Y:S01]  /*0ba0*/  LDS.128 R16, [UR4+0x40] ;  /* 0x00004004ff107984 */ /* 0x000ee20008000c00 */
[----:B0-----:R-:W-:-:S04]  /*0bb0*/  FADD R5, R0, R5 ;  /* 0x0000000500057221 */ /* 0x001fc80000000000 */
[----:B------:R-:W-:-:S04]  /*0bc0*/  FADD R6, R5, R6 ;  /* 0x0000000605067221 */ /* 0x000fc80000000000 */
[----:B------:R-:W-:-:S04]  /*0bd0*/  FADD R7, R6, R7 ;  /* 0x0000000706077221 */ /* 0x000fc80000000000 */
[----:B-1----:R-:W-:-:S04]  /*0be0*/  FADD R12, R7, R12 ;  /* 0x0000000c070c7221 */ /* 0x002fc80000000000 */
[----:B------:R-:W-:-:S04]  /*0bf0*/  FADD R13, R12, R13 ;  /* 0x0000000d0c0d7221 */ /* 0x000fc80000000000 */
[----:B------:R-:W-:-:S04]  /*0c00*/  FADD R14, R13, R14 ;  /* 0x0000000e0d0e7221 */ /* 0x000fc80000000000 */
[----:B------:R-:W-:-:S04]  /*0c10*/  FADD R15, R14, R15 ;  /* 0x0000000f0e0f7221 */ /* 0x000fc80000000000 */
[----:B--2---:R-:W-:-:S04]  /*0c20*/  FADD R8, R15, R8 ;  /* 0x000000080f087221 */ /* 0x004fc80000000000 */
[----:B------:R-:W-:-:S04]  /*0c30*/  FADD R9, R8, R9 ;  /* 0x0000000908097221 */ /* 0x000fc80000000000 */
[----:B------:R-:W-:-:S04]  /*0c40*/  FADD R10, R9, R10 ;  /* 0x0000000a090a7221 */ /* 0x000fc80000000000 */
[----:B------:R-:W-:-:S04]  /*0c50*/  FADD R11, R10, R11 ;  /* 0x0000000b0a0b7221 */ /* 0x000fc80000000000 */
[----:B---3--:R-:W-:-:S04]  /*0c60*/  FADD R16, R11, R16 ;  /* 0x000000100b107221 */ /* 0x008fc80000000000 */
[----:B------:R-:W-:-:S04]  /*0c70*/  FADD R17, R16, R17 ;  /* 0x0000001110117221 */ /* 0x000fc80000000000 */
[----:B------:R-:W-:-:S04]  /*0c80*/  FADD R18, R17, R18 ;  /* 0x0000001211127221 */ /* 0x000fc80000000000 */
[----:B------:R-:W-:Y:S01]  /*0c90*/  FADD R0, R18, R19 ;  /* 0x0000001312007221 */ /* 0x000fe20000000000 */
[----:B------:R-:W-:Y:S06]  /*0ca0*/  BRA `(.L_x_133) ;  /* 0x0000003400707947 */ /* 0x000fec0003800000 */
.L_x_132:
        /* <DEDUP_REMOVED lines=23> */
[-C--:B------:R-:W-:Y:S02]  /*0e20*/  ISETP.GT.AND P0, PT, R5, R4.reuse, PT ;  /* 0x000000040500720c */ /* 0x080fe40003f04270 */
[----:B------:R-:W-:Y:S02]  /*0e30*/  IADD3 R5, PT, PT, R9, 0x10, RZ ;  /* 0x0000001009057810 */ /* 0x000fe40007ffe0ff */
        /* <DEDUP_REMOVED lines=20> */
[----:B------:R-:W0:Y:S04]  /*0f80*/  LDS.128 R16, [UR4+0x10] ;  /* 0x00001004ff107984 */ /* 0x000e280008000c00 */
[----:B----4-:R-:W1:Y:S04]  /*0f90*/  LDS.128 R4, [UR4+0x20] ;  /* 0x00002004ff047984 */ /* 0x010e680008000c00 */
[----:B------:R-:W2:Y:S04]  /*0fa0*/  LDS.128 R8, [UR4+0x30] ;  /* 0x00003004ff087984 */ /* 0x000ea80008000c00 */
[----:B------:R-:W3:Y:S01]  /*0fb0*/  LDS.128 R12, [UR4+0x40] ;  /* 0x00004004ff0c7984 */ /* 0x000ee20008000c00 */
[----:B0-----:R-:W-:Y:S01]  /*0fc0*/  @P2 FADD R0, R0, R17 ;  /* 0x0000001100002221 */ /* 0x001fe20000000000 */
[----:B------:R-:W-:-:S03]  /*0fd0*/  ISETP.GT.AND P2, PT, R3, 0x80, PT ;  /* 0x000000800300780c */ /* 0x000fc60003f44270 */
[----:B------:R-:W-:Y:S01]  /*0fe0*/  @P3 FADD R0, R0, R18 ;  /* 0x0000001200003221 */ /* 0x000fe20000000000 */
[----:B------:R-:W-:-:S03]  /*0ff0*/  ISETP.GT.AND P3, PT, R3, 0xa0, PT ;  /* 0x000000a00300780c */ /* 0x000fc60003f64270 */
[----:B------:R-:W-:Y:S01]  /*1000*/  @P1 FADD R0, R0, R19 ;  /* 0x0000001300001221 */ /* 0x000fe20000000000 */
[----:B------:R-:W-:-:S05]  /*1010*/  ISETP.GT.AND P1, PT, R3, 0xe0, PT ;  /* 0x000000e00300780c */ /* 0x000fca0003f24270 */
[----:B-1----:R-:W-:Y:S01]  /*1020*/  @P2 FADD R0, R0, R4 ;  /* 0x0000000400002221 */ /* 0x002fe20000000000 */
[----:B------:R-:W-:-:S03]  /*1030*/  ISETP.GT.AND P2, PT, R3, 0x100, PT ;  /* 0x000001000300780c */ /* 0x000fc60003f44270 */
[----:B------:R-:W-:Y:S01]  /*1040*/  @P3 FADD R0, R0, R5 ;  /* 0x0000000500003221 */ /* 0x000fe20000000000 */
[----:B------:R-:W-:-:S03]  /*1050*/  ISETP.GT.AND P3, PT, R3, 0x120, PT ;  /* 0x000001200300780c */ /* 0x000fc60003f64270 */
[----:B------:R-:W-:Y:S01]  /*1060*/  @P4 FADD R0, R0, R6 ;  /* 0x0000000600004221 */ /* 0x000fe20000000000 */
[----:B------:R-:W-:-:S03]  /*1070*/  ISETP.GT.AND P4, PT, R3, 0x140, PT ;  /* 0x000001400300780c */ /* 0x000fc60003f84270 */
[----:B------:R-:W-:Y:S01]  /*1080*/  @P1 FADD R0, R0, R7 ;  /* 0x0000000700001221 */ /* 0x000fe20000000000 */
[----:B------:R-:W-:-:S03]  /*1090*/  ISETP.GT.AND P1, PT, R3, 0x160, PT ;  /* 0x000001600300780c */ /* 0x000fc60003f24270 */
[----:B--2---:R-:W-:Y:S01]  /*10a0*/  @P2 FADD R0, R0, R8 ;  /* 0x0000000800002221 */ /* 0x004fe20000000000 */
[----:B------:R-:W-:-:S03]  /*10b0*/  ISETP.GT.AND P2, PT, R3, 0x180, PT ;  /* 0x000001800300780c */ /* 0x000fc60003f44270 */
[----:B------:R-:W-:Y:S01]  /*10c0*/  @P3 FADD R0, R0, R9 ;  /* 0x0000000900003221 */ /* 0x000fe20000000000 */
[----:B------:R-:W-:-:S03]  /*10d0*/  ISETP.GT.AND P3, PT, R3, 0x1a0, PT ;  /* 0x000001a00300780c */ /* 0x000fc60003f64270 */
[----:B------:R-:W-:Y:S01]  /*10e0*/  @P4 FADD R0, R0, R10 ;  /* 0x0000000a00004221 */ /* 0x000fe20000000000 */
[----:B------:R-:W-:-:S03]  /*10f0*/  ISETP.GT.AND P4, PT, R3, 0x1c0, PT ;  /* 0x000001c00300780c */ /* 0x000fc60003f84270 */
[----:B------:R-:W-:Y:S01]  /*1100*/  @P1 FADD R0, R0, R11 ;  /* 0x0000000b00001221 */ /* 0x000fe20000000000 */
[----:B------:R-:W-:-:S03]  /*1110*/  ISETP.GT.AND P1, PT, R3, 0x1e0, PT ;  /* 0x000001e00300780c */ /* 0x000fc60003f24270 */
[----:B---3--:R-:W-:-:S04]  /*1120*/  @P2 FADD R0, R0, R12 ;  /* 0x0000000c00002221 */ /* 0x008fc80000000000 */
[----:B------:R-:W-:-:S04]  /*1130*/  @P3 FADD R0, R0, R13 ;  /* 0x0000000d00003221 */ /* 0x000fc80000000000 */
[----:B------:R-:W-:-:S04]  /*1140*/  @P4 FADD R0, R0, R14 ;  /* 0x0000000e00004221 */ /* 0x000fc80000000000 */
[----:B------:R-:W-:Y:S01]  /*1150*/  @P1 FADD R0, R0, R15 ;  /* 0x0000000f00001221 */ /* 0x000fe20000000000 */
[----:B------:R-:W-:Y:S06]  /*1160*/  BRA `(.L_x_133) ;  /* 0x0000003000407947 */ /* 0x000fec0003800000 */
.L_x_119:
[----:B------:R-:W0:Y:S01]  /*1170*/  S2R R2, SR_TID.X ;  /* 0x0000000000027919 */ /* 0x000e220000002100 */
[----:B------:R-:W1:Y:S01]  /*1180*/  LDC.64 R4, c[0x0][0x380] ;  /* 0x0000e000ff047b82 */ /* 0x000e620000000a00 */
[----:B0-----:R-:W-:-:S05]  /*1190*/  SHF.L.U32 R7, R2, 0x1, RZ ;  /* 0x0000000102077819 */ /* 0x001fca00000006ff */
[----:B-1----:R-:W-:-:S05]  /*11a0*/  IMAD.WIDE.U32 R4, R7, 0x4, R4 ;  /* 0x0000000407047825 */ /* 0x002fca00078e0004 */
[----:B------:R-:W2:Y:S04]  /*11b0*/  LDG.E.64.CONSTANT R14, desc[UR6][R4.64] ;  /* 0x00000006040e7981 */ /* 0x000ea8000c1e9b00 */
[----:B------:R-:W3:Y:S04]  /*11c0*/  LDG.E.64.CONSTANT R16, desc[UR6][R4.64+0x1000] ;  /* 0x0010000604107981 */ /* 0x000ee8000c1e9b00 */
[----:B------:R-:W4:Y:S04]  /*11d0*/  LDG.E.64.CONSTANT R18, desc[UR6][R4.64+0x2000] ;  /* 0x0020000604127981 */ /* 0x000f28000c1e9b00 */
[----:B------:R-:W5:Y:S04]  /*11e0*/  LDG.E.64.CONSTANT R20, desc[UR6][R4.64+0x3000] ;  /* 0x0030000604147981 */ /* 0x000f68000c1e9b00 */
[----:B------:R-:W5:Y:S04]  /*11f0*/  LDG.E.64.CONSTANT R12, desc[UR6][R4.64+0x4000] ;  /* 0x00400006040c7981 */ /* 0x000f68000c1e9b00 */
[----:B------:R-:W5:Y:S04]  /*1200*/  LDG.E.64.CONSTANT R10, desc[UR6][R4.64+0x5000] ;  /* 0x00500006040a7981 */ /* 0x000f68000c1e9b00 */
[----:B------:R-:W5:Y:S04]  /*1210*/  LDG.E.64.CONSTANT R6, desc[UR6][R4.64+0x6000] ;  /* 0x0060000604067981 */ /* 0x000f68000c1e9b00 */
[----:B------:R-:W5:Y:S01]  /*1220*/  LDG.E.64.CONSTANT R8, desc[UR6][R4.64+0x7000] ;  /* 0x0070000604087981 */ /* 0x000f62000c1e9b00 */
[----:B------:R-:W-:Y:S01]  /*1230*/  ISETP.GE.U32.AND P0, PT, R3, 0x4000, PT ;  /* 0x000040000300780c */ /* 0x000fe20003f06070 */
[----:B--2---:R-:W-:Y:S01]  /*1240*/  FADD R14, R14, R15 ;  /* 0x0000000f0e0e7221 */ /* 0x004fe20000000000 */
[----:B---3--:R-:W-:Y:S01]  /*1250*/  FADD R17, R16, R17 ;  /* 0x0000001110117221 */ /* 0x008fe20000000000 */
[----:B----4-:R-:W-:-:S03]  /*1260*/  FADD R18, R18, R19 ;  /* 0x0000001312127221 */ /* 0x010fc60000000000 */
[----:B------:R-:W-:Y:S01]  /*1270*/  FADD R14, R14, R17 ;  /* 0x000000110e0e7221 */ /* 0x000fe20000000000 */
[----:B-----5:R-:W-:Y:S01]  /*1280*/  FADD R21, R20, R21 ;  /* 0x0000001514157221 */ /* 0x020fe20000000000 */
[----:B------:R-:W-:Y:S02]  /*1290*/  HFMA2 R20, -RZ, RZ, 0, 0.0078125 ;  /* 0x00002000ff147431 */ /* 0x000fe400000001ff */
[----:B------:R-:W-:Y:S01]  /*12a0*/  FADD R12, R12, R13 ;  /* 0x0000000d0c0c7221 */ /* 0x000fe20000000000 */
[----:B------:R-:W-:Y:S01]  /*12b0*/  FADD R21, R18, R21 ;  /* 0x0000001512157221 */ /* 0x000fe20000000000 */
[----:B------:R-:W-:-:S03]  /*12c0*/  FADD R11, R10, R11 ;  /* 0x0000000b0a0b7221 */ /* 0x000fc60000000000 */
[----:B------:R-:W-:Y:S01]  /*12d0*/  FADD R14, R14, R21 ;  /* 0x000000150e0e7221 */ /* 0x000fe20000000000 */
[----:B------:R-:W-:Y:S01]  /*12e0*/  FADD R6, R6, R7 ;  /* 0x0000000706067221 */ /* 0x000fe20000000000 */
[----:B------:R-:W-:Y:S01]  /*12f0*/  FADD R11, R12, R11 ;  /* 0x0000000b0c0b7221 */ /* 0x000fe20000000000 */
[----:B------:R-:W-:-:S04]  /*1300*/  FADD R9, R8, R9 ;  /* 0x0000000908097221 */ /* 0x000fc80000000000 */
[----:B------:R-:W-:-:S04]  /*1310*/  FADD R6, R6, R9 ;  /* 0x0000000906067221 */ /* 0x000fc80000000000 */
[----:B------:R-:W-:-:S04]  /*1320*/  FADD R11, R11, R6 ;  /* 0x000000060b0b7221 */ /* 0x000fc80000000000 */
[----:B------:R-:W-:Y:S01]  /*1330*/  FADD R0, R14, R11 ;  /* 0x0000000b0e007221 */ /* 0x000fe20000000000 */
[----:B------:R-:W-:Y:S06]  /*1340*/  @!P0 BRA `(.L_x_134) ;  /* 0x00000000008c8947 */ /* 0x000fec0003800000 */
[----:B------:R-:W0:Y:S01]  /*1350*/  LDC R24, c[0x0][0x390] ;  /* 0x0000e400ff187b82 */ /* 0x000e220000000800 */
[----:B------:R-:W-:Y:S02]  /*1360*/  IADD3 R21, PT, PT, R3, -0x2000, RZ ;  /* 0xffffe00003157810 */ /* 0x000fe40007ffe0ff */
[----:B------:R-:W-:-:S07]  /*1370*/  MOV R20, 0x2000 ;  /* 0x0000200000147802 */ /* 0x000fce0000000f00 */
.L_x_136:
[----:B------:R-:W-:-:S05]  /*1380*/  IMAD.WIDE R26, R20, 0x4, R4 ;  /* 0x00000004141a7825 */ /* 0x000fca00078e0204 */
[----:B------:R-:W2:Y:S04]  /*1390*/  LDG.E.64.CONSTANT R14, desc[UR6][R26.64+0x6000] ;  /* 0x006000061a0e7981 */ /* 0x000ea8000c1e9b00 */
[----:B------:R-:W2:Y:S04]  /*13a0*/  LDG.E.64.CONSTANT R6, desc[UR6][R26.64+0x7000] ;  /* 0x007000061a067981 */ /* 0x000ea8000c1e9b00 */
[----:B------:R-:W3:Y:S04]  /*13b0*/  LDG.E.64.CONSTANT R22, desc[UR6][R26.64] ;  /* 0x000000061a167981 */ /* 0x000ee8000c1e9b00 */
[----:B------:R-:W4:Y:S04]  /*13c0*/  LDG.E.64.CONSTANT R18, desc[UR6][R26.64+0x1000] ;  /* 0x001000061a127981 */ /* 0x000f28000c1e9b00 */
[----:B------:R-:W5:Y:S04]  /*13d0*/  LDG.E.64.CONSTANT R16, desc[UR6][R26.64+0x2000] ;  /* 0x002000061a107981 */ /* 0x000f68000c1e9b00 */
[----:B------:R-:W5:Y:S04]  /*13e0*/  LDG.E.64.CONSTANT R12, desc[UR6][R26.64+0x3000] ;  /* 0x003000061a0c7981 */ /* 0x000f68000c1e9b00 */
[----:B------:R-:W5:Y:S04]  /*13f0*/  LDG.E.64.CONSTANT R10, desc[UR6][R26.64+0x4000] ;  /* 0x004000061a0a7981 */ /* 0x000f68000c1e9b00 */
[----:B------:R-:W5:Y:S01]  /*1400*/  LDG.E.64.CONSTANT R8, desc[UR6][R26.64+0x5000] ;  /* 0x005000061a087981 */ /* 0x000f62000c1e9b00 */
[----:B0-----:R-:W-:Y:S01]  /*1410*/  MOV R3, R24 ;  /* 0x0000001800037202 */ /* 0x001fe20000000f00 */
[----:B--2---:R-:W-:-:S03]  /*1420*/  FADD R15, R15, R6 ;  /* 0x000000060f0f7221 */ /* 0x004fc60000000000 */
[----:B------:R-:W-:Y:S01]  /*1430*/  IADD3 R6, PT, PT, -R20, R3, RZ ;  /* 0x0000000314067210 */ /* 0x000fe20007ffe1ff */
[----:B---3--:R-:W-:-:S03]  /*1440*/  FADD R0, R22, R0 ;  /* 0x0000000016007221 */ /* 0x008fc60000000000 */
[----:B------:R-:W-:Y:S01]  /*1450*/  ISETP.GE.AND P0, PT, R6, 0x2000, PT ;  /* 0x000020000600780c */ /* 0x000fe20003f06270 */
[----:B----4-:R-:W-:Y:S01]  /*1460*/  FADD R23, R23, R18 ;  /* 0x0000001217177221 */ /* 0x010fe20000000000 */
[----:B-----5:R-:W-:Y:S01]  /*1470*/  FADD R18, R19, R16 ;  /* 0x0000001013127221 */ /* 0x020fe20000000000 */
[----:B------:R-:W-:Y:S01]  /*1480*/  FADD R17, R17, R12 ;  /* 0x0000000c11117221 */ /* 0x000fe20000000000 */
[----:B------:R-:W-:Y:S01]  /*1490*/  FADD R12, R13, R10 ;  /* 0x0000000a0d0c7221 */ /* 0x000fe20000000000 */
[----:B------:R-:W-:Y:S01]  /*14a0*/  FADD R11, R11, R8 ;  /* 0x000000080b0b7221 */ /* 0x000fe20000000000 */
[----:B------:R-:W-:Y:S01]  /*14b0*/  FADD R8, R9, R14 ;  /* 0x0000000e09087221 */ /* 0x000fe20000000000 */
[----:B------:R-:W-:Y:S01]  /*14c0*/  FADD R0, R0, R23 ;  /* 0x0000001700007221 */ /* 0x000fe20000000000 */
[----:B------:R-:W-:Y:S01]  /*14d0*/  FADD R17, R18, R17 ;  /* 0x0000001112117221 */ /* 0x000fe20000000000 */
[----:B------:R-:W-:Y:S01]  /*14e0*/  FADD R11, R12, R11 ;  /* 0x0000000b0c0b7221 */ /* 0x000fe20000000000 */
[----:B------:R-:W-:-:S02]  /*14f0*/  FADD R8, R8, R15 ;  /* 0x0000000f08087221 */ /* 0x000fc40000000000 */
[----:B------:R-:W-:Y:S02]  /*1500*/  FADD R0, R0, R17 ;  /* 0x0000001100007221 */ /* 0x000fe40000000000 */
[----:B------:R-:W-:-:S04]  /*1510*/  FADD R11, R11, R8 ;  /* 0x000000080b0b7221 */ /* 0x000fc80000000000 */
[----:B------:R-:W-:-:S04]  /*1520*/  FADD R11, R0, R11 ;  /* 0x0000000b000b7221 */ /* 0x000fc80000000000 */
[----:B------:R-:W-:Y:S01]  /*1530*/  FADD R0, R7, R11 ;  /* 0x0000000b07007221 */ /* 0x000fe20000000000 */
[----:B------:R-:W-:Y:S06]  /*1540*/  @!P0 BRA `(.L_x_135) ;  /* 0x0000000800308947 */ /* 0x000fec0003800000 */
[----:B------:R-:W-:-:S04]  /*1550*/  IADD3 R20, PT, PT, R20, 0x2000, RZ ;  /* 0x0000200014147810 */ /* 0x000fc80007ffe0ff */
[----:B------:R-:W-:-:S13]  /*1560*/  ISETP.GT.AND P0, PT, R20, R21, PT ;  /* 0x000000151400720c */ /* 0x000fda0003f04270 */
[----:B------:R-:W-:Y:S05]  /*1570*/  @!P0 BRA `(.L_x_136) ;  /* 0xfffffffc00808947 */ /* 0x000fea000383ffff */
.L_x_134:
        /* <DEDUP_REMOVED lines=20> */
.L_x_140:
        /* <DEDUP_REMOVED lines=8> */
.L_x_139:
[----:B------:R-:W-:Y:S05]  /*1740*/  BSYNC.RECONVERGENT B2 ;  /* 0x0000000000027941 */ /* 0x000fea0003800200 */
.L_x_138:
[----:B------:R-:W-:Y:S05]  /*1750*/  @!P1 BRA `(.L_x_137) ;  /* 0x0000000400a89947 */ /* 0x000fea0003800000 */
[----:B------:R-:W0:Y:S01]  /*1760*/  LDCU.64 UR4, c[0x0][0x380] ;  /* 0x00007000ff0477ac */ /* 0x000e220008000a00 */
[----:B------:R-:W-:Y:S01]  /*1770*/  IADD3 R5, PT, PT, R11, -R10, RZ ;  /* 0x8000000a0b057210 */ /* 0x000fe20007ffe0ff */
[----:B------:R-:W-:Y:S01]  /*1780*/  BSSY.RECONVERGENT B2, `(.L_x_141) ;  /* 0x000003b000027945 */ /* 0x000fe20003800200 */
[----:B------:R-:W-:Y:S02]  /*1790*/  IADD3 R3, P0, PT, R10, R20, RZ ;  /* 0x000000140a037210 */ /* 0x000fe40007f1e0ff */
[----:B------:R-:W-:Y:S02]  /*17a0*/  ISETP.GT.AND P1, PT, R5, 0x1800, PT ;  /* 0x000018000500780c */ /* 0x000fe40003f24270 */
[----:B------:R-:W-:Y:S02]  /*17b0*/  IADD3.X R6, PT, PT, RZ, RZ, RZ, P0, !PT ;  /* 0x000000ffff067210 */ /* 0x000fe400007fe4ff */
[----:B0-----:R-:W-:-:S04]  /*17c0*/  LEA R4, P0, R3, UR4, 0x2 ;  /* 0x0000000403047c11 */ /* 0x001fc8000f8010ff */
[----:B------:R-:W-:Y:S02]  /*17d0*/  LEA.HI.X R3, R3, UR5, R6, 0x2, P0 ;  /* 0x0000000503037c11 */ /* 0x000fe400080f1406 */
[----:B------:R-:W-:-:S04]  /*17e0*/  IADD3 R4, P0, PT, R4, 0x1000, RZ ;  /* 0x0000100004047810 */ /* 0x000fc80007f1e0ff */
[----:B------:R-:W-:Y:S02]  /*17f0*/  IADD3.X R5, PT, PT, RZ, R3, RZ, P0, !PT ;  /* 0x00000003ff057210 */ /* 0x000fe400007fe4ff */
[----:B------:R-:W-:Y:S02]  /*1800*/  PLOP3.LUT P0, PT, PT, PT, PT, 0x80, 0x8 ;  /* 0x000000000008781c */ /* 0x000fe40003f0f070 */
[----:B------:R-:W-:Y:S01]  /*1810*/  IADD3 R3, PT, PT, R10, R20, RZ ;  /* 0x000000140a037210 */ /* 0x000fe20007ffe0ff */
[----:B------:R-:W-:Y:S10]  /*1820*/  @!P1 BRA `(.L_x_142) ;  /* 0x0000000000c09947 */ /* 0x000ff40003800000 */
[----:B------:R-:W-:Y:S02]  /*1830*/  PLOP3.LUT P0, PT, PT, PT, PT, 0x8, 0x80 ;  /* 0x000000000080781c */ /* 0x000fe40003f0e170 */
[----:B------:R-:W-:-:S11]  /*1840*/  IADD3 R13, PT, PT, R11, -0x1800, RZ ;  /* 0xffffe8000b0d7810 */ /* 0x000fd60007ffe0ff */
.L_x_143:
        /* <DEDUP_REMOVED lines=46> */
.L_x_142:
[----:B------:R-:W-:Y:S05]  /*1b30*/  BSYNC.RECONVERGENT B2 ;  /* 0x0000000000027941 */ /* 0x000fea0003800200 */
.L_x_141:
        /* <DEDUP_REMOVED lines=31> */
.L_x_145:
[----:B------:R-:W-:Y:S05]  /*1d30*/  BSYNC.RECONVERGENT B2 ;  /* 0x0000000000027941 */ /* 0x000fea0003800200 */
.L_x_144:
        /* <DEDUP_REMOVED lines=9> */
[----:B----4-:R-:W-:-:S04]  /*1dd0*/  FADD R0, R0, R3 ;  /* 0x0000000300007221 */ /* 0x010fc80000000000 */
[----:B--2---:R-:W-:-:S04]  /*1de0*/  FADD R0, R0, R9 ;  /* 0x0000000900007221 */ /* 0x004fc80000000000 */
[----:B---3--:R-:W-:-:S07]  /*1df0*/  FADD R0, R0, R11 ;  /* 0x0000000b00007221 */ /* 0x008fce0000000000 */
.L_x_137:
[----:B------:R-:W-:Y:S05]  /*1e00*/  BSYNC.RECONVERGENT B1 ;  /* 0x0000000000017941 */ /* 0x000fea0003800200 */
.L_x_135:
        /* <DEDUP_REMOVED lines=32> */
[----:B---3--:R-:W0:Y:S04]  /*2010*/  LDS.128 R4, [UR4+0x10] ;  /* 0x00001004ff047984 */ /* 0x008e280008000c00 */
        /* <DEDUP_REMOVED lines=19> */
.L_x_118:
        /* <DEDUP_REMOVED lines=12> */
.L_x_148:
[----:B------:R-:W-:Y:S05]  /*2210*/  BSYNC.RECONVERGENT B1 ;  /* 0x0000000000017941 */ /* 0x000fea0003800200 */
.L_x_147:
        /* <DEDUP_REMOVED lines=16> */
.L_x_153:
        /* <DEDUP_REMOVED lines=9> */
.L_x_152:
[----:B------:R-:W-:Y:S05]  /*23b0*/  BSYNC.RECONVERGENT B2 ;  /* 0x0000000000027941 */ /* 0x000fea0003800200 */
.L_x_151:
        /* <DEDUP_REMOVED lines=8> */
.L_x_156:
        /* <DEDUP_REMOVED lines=43> */
.L_x_155:
[----:B------:R-:W-:Y:S05]  /*26f0*/  BSYNC.RECONVERGENT B2 ;  /* 0x0000000000027941 */ /* 0x000fea0003800200 */
.L_x_154:
        /* <DEDUP_REMOVED lines=26> */
.L_x_158:
[----:B------:R-:W-:Y:S05]  /*28a0*/  BSYNC.RECONVERGENT B2 ;  /* 0x0000000000027941 */ /* 0x000fea0003800200 */
.L_x_157:
        /* <DEDUP_REMOVED lines=12> */
.L_x_150:
[----:B------:R-:W-:Y:S05]  /*2970*/  BSYNC.RECONVERGENT B1 ;  /* 0x0000000000017941 */ /* 0x000fea0003800200 */
.L_x_149:
[----:B------:R-:W-:Y:S02]  /*2980*/  ISETP.GE.AND P0, PT, R3, 0x200, PT ;  /* 0x000002000300780c */ /* 0x000fe40003f06270 */
[----:B0----5:R-:W-:-:S11]  /*2990*/  MOV R5, R0 ;  /* 0x0000000000057202 */ /* 0x021fd60000000f00 */
[----:B------:R-:W-:Y:S05]  /*29a0*/  @!P0 BRA `(.L_x_159) ;  /* 0x0000000000d08947 */ /* 0x000fea0003800000 */
[----:B------:R-:W0:Y:S01]  /*29b0*/  S2R R7, SR_LANEID ;  /* 0x0000000000077919 */ /* 0x000e220000000000 */
[----:B------:R-:W1:Y:S02]  /*29c0*/  SHFL.DOWN PT, R0, R5, 0x1, 0x1f ;  /* 0x08201f0005007f89 */ /* 0x000e6400000e0000 */
[----:B-1----:R-:W-:Y:S01]  /*29d0*/  FADD R0, R0, R5 ;  /* 0x0000000500007221 */ /* 0x002fe20000000000 */
[C---:B0-----:R-:W-:Y:S02]  /*29e0*/  ISETP.GT.AND P0, PT, R7.reuse, 0x1e, PT ;  /* 0x0000001e0700780c */ /* 0x041fe40003f04270 */
[----:B------:R-:W-:Y:S02]  /*29f0*/  ISETP.NE.AND P1, PT, R7, RZ, PT ;  /* 0x000000ff0700720c */ /* 0x000fe40003f25270 */
[----:B------:R-:W-:Y:S02]  /*2a00*/  FSEL R0, R5, R0, P0 ;  /* 0x0000000005007208 */ /* 0x000fe40000000000 */
[----:B------:R-:W-:-:S03]  /*2a10*/  ISETP.GT.AND P0, PT, R7, 0x1d, PT ;  /* 0x0000001d0700780c */ /* 0x000fc60003f04270 */
[----:B------:R-:W0:Y:S06]  /*2a20*/  SHFL.DOWN PT, R3, R0, 0x2, 0x1f ;  /* 0x08401f0000037f89 */ /* 0x000e2c00000e0000 */
        /* <DEDUP_REMOVED lines=24> */
[----:B--2---:R-:W0:Y:S04]  /*2bb0*/  LDS.128 R4, [UR4+0x10] ;  /* 0x00001004ff047984 */ /* 0x004e280008000c00 */
        /* <DEDUP_REMOVED lines=19> */
.L_x_159:
[----:B------:R-:W0:Y:S01]  /*2cf0*/  S2R R4, SR_LANEID ;  /* 0x0000000000047919 */ /* 0x000e220000000000 */
[----:B------:R-:W-:-:S04]  /*2d00*/  LOP3.LUT R0, R2, 0x3e0, RZ, 0xc0, !PT ;  /* 0x000003e002007812 */ /* 0x000fc800078ec0ff */
[----:B------:R-:W-:Y:S02]  /*2d10*/  IADD3 R6, PT, PT, R0, 0x20, RZ ;  /* 0x0000002000067810 */ /* 0x000fe40007ffe0ff */
[----:B------:R-:W-:Y:S02]  /*2d20*/  LOP3.LUT R0, RZ, R0, RZ, 0x33, !PT ;  /* 0x00000000ff007212 */ /* 0x000fe400078e33ff */
[-C--:B------:R-:W-:Y:S02]  /*2d30*/  ISETP.GT.AND P0, PT, R6, R3.reuse, PT ;  /* 0x000000030600720c */ /* 0x080fe40003f04270 */
[----:B------:R-:W-:-:S04]  /*2d40*/  IADD3 R0, PT, PT, R0, R3, RZ ;  /* 0x0000000300007210 */ /* 0x000fc80007ffe0ff */
[----:B------:R-:W-:-:S05]  /*2d50*/  SEL R6, R0, 0x1f, P0 ;  /* 0x0000001f00067807 */ /* 0x000fca0000000000 */
[----:B------:R-:W1:Y:S01]  /*2d60*/  SHFL.DOWN PT, R0, R5, 0x1, R6 ;  /* 0x0820000005007989 */ /* 0x000e6200000e0006 */
[C---:B0-----:R-:W-:Y:S02]  /*2d70*/  ISETP.GE.AND P0, PT, R4.reuse, R6, PT ;  /* 0x000000060400720c */ /* 0x041fe40003f06270 */
[C---:B------:R-:W-:Y:S02]  /*2d80*/  IADD3 R7, PT, PT, R4.reuse, 0x2, RZ ;  /* 0x0000000204077810 */ /* 0x040fe40007ffe0ff */
[----:B------:R-:W-:-:S09]  /*2d90*/  ISETP.NE.AND P1, PT, R4, RZ, PT ;  /* 0x000000ff0400720c */ /* 0x000fd20003f25270 */
[----:B-1----:R-:W-:Y:S01]  /*2da0*/  @!P0 FADD R5, R0, R5 ;  /* 0x0000000500058221 */ /* 0x002fe20000000000 */
[-C--:B------:R-:W-:Y:S02]  /*2db0*/  ISETP.GT.AND P0, PT, R7, R6.reuse, PT ;  /* 0x000000060700720c */ /* 0x080fe40003f04270 */
[----:B------:R-:W-:Y:S01]  /*2dc0*/  IADD3 R7, PT, PT, R4, 0x4, RZ ;  /* 0x0000000404077810 */ /* 0x000fe20007ffe0ff */
[----:B------:R-:W0:Y:S01]  /*2dd0*/  @!P1 S2R R8, SR_CgaCtaId ;  /* 0x0000000000089919 */ /* 0x000e220000008800 */
        /* <DEDUP_REMOVED lines=31> */
[----:B-1----:R-:W1:Y:S04]  /*2fd0*/  LDS.128 R4, [UR4+0x20] ;  /* 0x00002004ff047984 */ /* 0x002e680008000c00 */
        /* <DEDUP_REMOVED lines=29> */
.L_x_146:
        /* <DEDUP_REMOVED lines=28> */
[----:B------:R-:W-:Y:S02]  /*3370*/  HFMA2 R11, -RZ, RZ, 0, 0.0078125 ;  /* 0x00002000ff0b7431 */ /* 0x000fe400000001ff */
        /* <DEDUP_REMOVED lines=11> */
.L_x_162:
[----:B------:R-:W-:-:S05]  /*3430*/  IMAD.WIDE R2, R11, 0x4, R4 ;  /* 0x000000040b027825 */ /* 0x000fca00078e0204 */
        /* <DEDUP_REMOVED lines=15> */
[----:B------:R0:W5:Y:S02]  /*3530*/  LDG.E.CONSTANT R18, desc[UR6][R2.64+0x7800] ;  /* 0x0078000602127981 */ /* 0x000164000c1e9900 */
[----:B0-----:R-:W-:-:S04]  /*3540*/  MOV R3, R7 ;  /* 0x0000000700037202 */ /* 0x001fc80000000f00 */
[----:B------:R-:W-:-:S04]  /*3550*/  IADD3 R2, PT, PT, -R11, R3, RZ ;  /* 0x000000030b027210 */ /* 0x000fc80007ffe1ff */
[----:B------:R-:W-:Y:S01]  /*3560*/  ISETP.GE.AND P0, PT, R2, 0x2000, PT ;  /* 0x000020000200780c */ /* 0x000fe20003f06270 */
        /* <DEDUP_REMOVED lines=17> */
[----:B------:R-:W-:-:S04]  /*3680*/  IADD3 R11, PT, PT, R11, 0x2000, RZ ;  /* 0x000020000b0b7810 */ /* 0x000fc80007ffe0ff */
[----:B------:R-:W-:-:S13]  /*3690*/  ISETP.GT.AND P0, PT, R11, R6, PT ;  /* 0x000000060b00720c */ /* 0x000fda0003f04270 */
[----:B------:R-:W-:Y:S05]  /*36a0*/  @!P0 BRA `(.L_x_162) ;  /* 0xfffffffc00608947 */ /* 0x000fea000383ffff */
.L_x_160:
        /* <DEDUP_REMOVED lines=20> */
.L_x_166:
        /* <DEDUP_REMOVED lines=8> */
.L_x_165:
[----:B------:R-:W-:Y:S05]  /*3870*/  BSYNC.RECONVERGENT B2 ;  /* 0x0000000000027941 */ /* 0x000fea0003800200 */
.L_x_164:
        /* <DEDUP_REMOVED lines=16> */
.L_x_169:
        /* <DEDUP_REMOVED lines=46> */
.L_x_168:
[----:B------:R-:W-:Y:S05]  /*3c60*/  BSYNC.RECONVERGENT B2 ;  /* 0x0000000000027941 */ /* 0x000fea0003800200 */
.L_x_167:
        /* <DEDUP_REMOVED lines=31> */
.L_x_171:
[----:B------:R-:W-:Y:S05]  /*3e60*/  BSYNC.RECONVERGENT B2 ;  /* 0x0000000000027941 */ /* 0x000fea0003800200 */
.L_x_170:
        /* <DEDUP_REMOVED lines=12> */
.L_x_163:
[----:B------:R-:W-:Y:S05]  /*3f30*/  BSYNC.RECONVERGENT B1 ;  /* 0x0000000000017941 */ /* 0x000fea0003800200 */
.L_x_161:
        /* <DEDUP_REMOVED lines=50> */
[----:B------:R-:W-:-:S07]  /*4260*/  FADD R0, R18, R19 ;  /* 0x0000001312007221 */ /* 0x000fce0000000000 */
.L_x_133:
[----:B------:R-:W-:Y:S05]  /*4270*/  BSYNC.RECONVERGENT B0 ;  /* 0x0000000000007941 */ /* 0x000fea0003800200 */
.L_x_117:
[----:B------:R-:W-:Y:S05]  /*4280*/  @P0 EXIT ;  /* 0x000000000000094d */ /* 0x000fea0003800000 */
[----:B0-23--:R-:W0:Y:S01]  /*4290*/  LDC.64 R2, c[0x0][0x388] ;  /* 0x0000e200ff027b82 */ /* 0x00de220000000a00 */
[----:B------:R-:W4:Y:S02]  /*42a0*/  LDCU UR4, c[0x0][0x398] ;  /* 0x00007300ff0477ac */ /* 0x000f240008000800 */
[----:B----4-:R-:W-:-:S05]  /*42b0*/  FADD R5, R0, UR4 ;  /* 0x0000000400057e21 */ /* 0x010fca0008000000 */
[----:B0-----:R-:W-:Y:S01]  /*42c0*/  STG.E desc[UR6][R2.64], R5 ;  /* 0x0000000502007986 */ /* 0x001fe2000c101906 */
[----:B------:R-:W-:Y:S05]  /*42d0*/  EXIT ;  /* 0x000000000000794d */ /* 0x000fea0003800000 */
.L_x_172:
        /* <DEDUP_REMOVED lines=10> */
.L_x_1170:


//--------------------- .text._ZN3cub18CUB_300001_SM_10006detail6reduce18DeviceReduceKernelINS2_10policy_hubIfjN4cuda3std3__44plusIfEEE10Policy1000EN6thrust24THRUST_300001_SM_1000_NS6detail15normal_iteratorINSD_10device_ptrIfEEEEjS9_fNS7_10__identityEEEvT0_PT3_T1_NS0_13GridEvenShareISN_EET2_T4_ --------------------------
	.section	.text._ZN3cub18CUB_300001_SM_10006detail6reduce18DeviceReduceKernelINS2_10policy_hubIfjN4cuda3std3__44plusIfEEE10Policy1000EN6thrust24THRUST_300001_SM_1000_NS6detail15normal_iteratorINSD_10device_ptrIfEEEEjS9_fNS7_10__identityEEEvT0_PT3_T1_NS0_13GridEvenShareISN_EET2_T4_,"ax",@progbits
	.align	128
        .global         _ZN3cub18CUB_300001_SM_10006detail6reduce18DeviceReduceKernelINS2_10policy_hubIfjN4cuda3std3__44plusIfEEE10Policy1000EN6thrust24THRUST_300001_SM_1000_NS6detail15normal_iteratorINSD_10device_ptrIfEEEEjS9_fNS7_10__identityEEEvT0_PT3_T1_NS0_13GridEvenShareISN_EET2_T4_
        .type           _ZN3cub18CUB_300001_SM_10006detail6reduce18DeviceReduceKernelINS2_10policy_hubIfjN4cuda3std3__44plusIfEEE10Policy1000EN6thrust24THRUST_300001_SM_1000_NS6detail15normal_iteratorINSD_10device_ptrIfEEEEjS9_fNS7_10__identityEEEvT0_PT3_T1_NS0_13GridEvenShareISN_EET2_T4_,@function
        .size           _ZN3cub18CUB_300001_SM_10006detail6reduce18DeviceReduceKernelINS2_10policy_hubIfjN4cuda3std3__44plusIfEEE10Policy1000EN6thrust24THRUST_300001_SM_1000_NS6detail15normal_iteratorINSD_10device_ptrIfEEEEjS9_fNS7_10__identityEEEvT0_PT3_T1_NS0_13GridEvenShareISN_EET2_T4_,(.L_x_1171 - _ZN3cub18CUB_300001_SM_10006detail6reduce18DeviceReduceKernelINS2_10policy_hubIfjN4cuda3std3__44plusIfEEE10Policy1000EN6thrust24THRUST_300001_SM_1000_NS6detail15normal_iteratorINSD_10device_ptrIfEEEEjS9_fNS7_10__identityEEEvT0_PT3_T1_NS0_13GridEvenShareISN_EET2_T4_)
        .other          _ZN3cub18CUB_300001_SM_10006detail6reduce18DeviceReduceKernelINS2_10policy_hubIfjN4cuda3std3__44plusIfEEE10Policy1000EN6thrust24THRUST_300001_SM_1000_NS6detail15normal_iteratorINSD_10device_ptrIfEEEEjS9_fNS7_10__identityEEEvT0_PT3_T1_NS0_13GridEvenShareISN_EET2_T4_,@"STO_CUDA_ENTRY STV_DEFAULT"
_ZN3cub18CUB_300001_SM_10006detail6reduce18DeviceReduceKernelINS2_10policy_hubIfjN4cuda3std3__44plusIfEEE10Policy1000EN6thrust24THRUST_300001_SM_1000_NS6detail15normal_iteratorINSD_10device_ptrIfEEEEjS9_fNS7_10__identityEEEvT0_PT3_T1_NS0_13GridEvenShareISN_EET2_T4_:
.text._ZN3cub18CUB_300001_SM_10006detail6reduce18DeviceReduceKernelINS2_10policy_hubIfjN4cuda3std3__44plusIfEEE10Policy1000EN6thrust24THRUST_300001_SM_1000_NS6detail15normal_iteratorINSD_10device_ptrIfEEEEjS9_fNS7_10__identityEEEvT0_PT3_T1_NS0_13GridEvenShareISN_EET2_T4_:
[----:B------:R-:W-:Y:S01]  /*0000*/  LDC R1, c[0x0][0x37c] ;  /* 0x0000df00ff017b82 */ /* 0x000fe20000000800 */
[----:B------:R-:W0:Y:S07]  /*0010*/  S2R R3, SR_CTAID.X ;  /* 0x0000000000037919 */ /* 0x000e2e0000002500 */
[----:B------:R-:W1:Y:S01]  /*0020*/  LDC.64 R6, c[0x0][0x3a8] ;  /* 0x0000ea00ff067b82 */ /* 0x000e620000000a00 */
[----:B------:R-:W2:Y:S01]  /*0030*/  LDCU.64 UR6, c[0x0][0x358] ;  /* 0x00006b00ff0677ac */ /* 0x000ea20008000a00 */
[----:B------:R-:W-:Y:S01]  /*0040*/  BSSY.RECONVERGENT B0, `(.L_x_173) ;  /* 0x000027a000007945 */ /* 0x000fe20003800200 */
[----:B-1----:R-:W-:Y:S01]  /*0050*/  SHF.L.U32 R13, R7, 0xd, RZ ;  /* 0x0000000d070d7819 */ /* 0x002fe200000006ff */
[----:B0-----:R-:W-:-:S05]  /*0060*/  IMAD R0, R3, -0x2000, R6 ;  /* 0xffffe00003007824 */ /* 0x001fca00078e0206 */
[----:B------:R-:W-:-:S13]  /*0070*/  ISETP.GT.U32.AND P0, PT, R0, 0x1fff, PT ;  /* 0x00001fff0000780c */ /* 0x000fda0003f04070 */
[----:B--2---:R-:W-:Y:S05]  /*0080*/  @P0 BRA `(.L_x_174) ;  /* 0x0000001000d40947 */ /* 0x004fea0003800000 */
[----:B------:R-:W0:Y:S01]  /*0090*/  S2R R2, SR_TID.X ;  /* 0x0000000000027919 */ /* 0x000e220000002100 */
[----:B------:R-:W-:Y:S01]  /*00a0*/  BSSY.RECONVERGENT B1, `(.L_x_175) ;  /* 0x000000a000017945 */ /* 0x000fe20003800200 */
[----:B------:R-:W-:Y:S01]  /*00b0*/  HFMA2 R15, -RZ, RZ, 0, 0 ;  /* 0x00000000ff0f7431 */ /* 0x000fe200000001ff */
[----:B0-----:R-:W-:Y:S02]  /*00c0*/  ISETP.GE.U32.AND P0, PT, R2, R0, PT ;  /* 0x000000000200720c */ /* 0x001fe40003f06070 */
[----:B------:R-:W-:-:S11]  /*00d0*/  MOV R4, R2 ;  /* 0x0000000200047202 */ /* 0x000fd60000000f00 */
[----:B------:R-:W-:Y:S05]  /*00e0*/  @P0 BRA `(.L_x_176) ;  /* 0x0000000000140947 */ /* 0x000fea0003800000 */
[----:B------:R-:W0:Y:S01]  /*00f0*/  LDC.64 R8, c[0x0][0x380] ;  /* 0x0000e000ff087b82 */ /* 0x000e220000000a00 */
[----:B------:R-:W-:-:S05]  /*0100*/  LEA R5, R3, R2, 0xd ;  /* 0x0000000203057211 */ /* 0x000fca00078e68ff */
[----:B0-----:R-:W-:-:S05]  /*0110*/  IMAD.WIDE.U32 R8, R5, 0x4, R8 ;  /* 0x0000000405087825 */ /* 0x001fca00078e0008 */
[----:B------:R0:W5:Y:S01]  /*0120*/  LDG.E R15, desc[UR6][R8.64] ;  /* 0x00000006080f7981 */ /* 0x000162000c1e1900 */
[----:B------:R-:W-:-:S07]  /*0130*/  IADD3 R4, PT, PT, R2, 0x200, RZ ;  /* 0x0000020002047810 */ /* 0x000fce0007ffe0ff */
.L_x_176:
[----:B------:R-:W-:Y:S05]  /*0140*/  BSYNC.RECONVERGENT B1 ;  /* 0x0000000000017941 */ /* 0x000fea0003800200 */
.L_x_175:
[----:B------:R-:W-:Y:S01]  /*0150*/  ISETP.GE.U32.AND P0, PT, R4, R0, PT ;  /* 0x000000000400720c */ /* 0x000fe20003f06070 */
[----:B------:R-:W-:-:S12]  /*0160*/  BSSY.RECONVERGENT B1, `(.L_x_177) ;  /* 0x00000a5000017945 */ /* 0x000fd80003800200 */
[----:B------:R-:W-:Y:S05]  /*0170*/  @P0 BRA `(.L_x_178) ;  /* 0x00000008008c0947 */ /* 0x000fea0003800000 */
[----:B------:R-:W-:Y:S01]  /*0180*/  LOP3.LUT R5, RZ, R4, RZ, 0x33, !PT ;  /* 0x00000004ff057212 */ /* 0x000fe200078e33ff */
[----:B------:R-:W-:Y:S03]  /*0190*/  BSSY.RECONVERGENT B2, `(.L_x_179) ;  /* 0x0000053000027945 */ /* 0x000fe60003800200 */
[----:B------:R-:W-:-:S05]  /*01a0*/  IADD3 R6, PT, PT, R5, R6, RZ ;  /* 0x0000000605067210 */ /* 0x000fca0007ffe0ff */
[----:B------:R-:W-:-:S05]  /*01b0*/  IMAD R6, R3, -0x2000, R6 ;  /* 0xffffe00003067824 */ /* 0x000fca00078e0206 */
[C---:B------:R-:W-:Y:S02]  /*01c0*/  ISETP.GE.U32.AND P0, PT, R6.reuse, 0x1e00, PT ;  /* 0x00001e000600780c */ /* 0x040fe40003f06070 */
[----:B------:R-:W-:-:S04]  /*01d0*/  LEA.HI R5, R6, 0x1, RZ, 0x17 ;  /* 0x0000000106057811 */ /* 0x000fc800078fb8ff */
[----:B------:R-:W-:-:S07]  /*01e0*/  LOP3.LUT R6, R5, 0xf, RZ, 0xc0, !PT ;  /* 0x0000000f05067812 */ /* 0x000fce00078ec0ff */
[----:B------:R-:W-:Y:S05]  /*01f0*/  @!P0 BRA `(.L_x_180) ;  /* 0x0000000400308947 */ /* 0x000fea0003800000 */
[----:B------:R-:W-:Y:S01]  /*0200*/  LOP3.LUT R10, R5, 0xfffff0, RZ, 0xc0, !PT ;  /* 0x00fffff0050a7812 */ /* 0x000fe200078ec0ff */
[----:B------:R-:W-:Y:S01]  /*0210*/  BSSY.RECONVERGENT B3, `(.L_x_181) ;  /* 0x0000049000037945 */ /* 0x000fe20003800200 */
[----:B0-----:R-:W-:Y:S02]  /*0220*/  LOP3.LUT R9, R4, 0x1000, RZ, 0xfc, !PT ;  /* 0x0000100004097812 */ /* 0x001fe400078efcff */
[----:B------:R-:W-:Y:S02]  /*0230*/  LEA R4, R3, R4, 0xd ;  /* 0x0000000403047211 */ /* 0x000fe400078e68ff */
[----:B------:R-:W-:-:S07]  /*0240*/  IADD3 R10, PT, PT, -R10, RZ, RZ ;  /* 0x000000ff0a0a7210 */ /* 0x000fce0007ffe1ff */
.L_x_182:
[----:B------:R-:W0:Y:S02]  /*0250*/  LDC.64 R12, c[0x0][0x380] ;  /* 0x0000e000ff0c7b82 */ /* 0x000e240000000a00 */
[----:B0-----:R-:W-:-:S05]  /*0260*/  IMAD.WIDE.U32 R22, R4, 0x4, R12 ;  /* 0x0000000404167825 */ /* 0x001fca00078e000c */
[----:B------:R0:W2:Y:S01]  /*0270*/  LDG.E R8, desc[UR6][R22.64] ;  /* 0x0000000616087981 */ /* 0x0000a2000c1e1900 */
[C---:B------:R-:W-:Y:S02]  /*0280*/  IADD3 R25, PT, PT, R4.reuse, 0x200, RZ ;  /* 0x0000020004197810 */ /* 0x040fe40007ffe0ff */
[C---:B------:R-:W-:Y:S02]  /*0290*/  IADD3 R21, PT, PT, R4.reuse, 0x400, RZ ;  /* 0x0000040004157810 */ /* 0x040fe40007ffe0ff */
[C---:B------:R-:W-:Y:S01]  /*02a0*/  IADD3 R17, PT, PT, R4.reuse, 0x600, RZ ;  /* 0x0000060004117810 */ /* 0x040fe20007ffe0ff */
[----:B------:R-:W-:Y:S01]  /*02b0*/  IMAD.WIDE.U32 R24, R25, 0x4, R12 ;  /* 0x0000000419187825 */ /* 0x000fe200078e000c */
[----:B------:R-:W-:-:S03]  /*02c0*/  IADD3 R19, PT, PT, R4, 0x800, RZ ;  /* 0x0000080004137810 */ /* 0x000fc60007ffe0ff */
[--C-:B------:R-:W-:Y:S01]  /*02d0*/  IMAD.WIDE.U32 R20, R21, 0x4, R12.reuse ;  /* 0x0000000415147825 */ /* 0x100fe200078e000c */
[----:B------:R-:W3:Y:S01]  /*02e0*/  LDG.E R7, desc[UR6][R24.64] ;  /* 0x0000000618077981 */ /* 0x000ee2000c1e1900 */
[C---:B------:R-:W-:Y:S02]  /*02f0*/  IADD3 R11, PT, PT, R4.reuse, 0xa00, RZ ;  /* 0x00000a00040b7810 */ /* 0x040fe40007ffe0ff */
[--C-:B------:R-:W-:Y:S01]  /*0300*/  IMAD.WIDE.U32 R16, R17, 0x4, R12.reuse ;  /* 0x0000000411107825 */ /* 0x100fe200078e000c */
[----:B------:R1:W4:Y:S01]  /*0310*/  LDG.E R29, desc[UR6][R20.64] ;  /* 0x00000006141d7981 */ /* 0x000322000c1e1900 */
[C---:B------:R-:W-:Y:S02]  /*0320*/  IADD3 R14, PT, PT, R4.reuse, 0xc00, RZ ;  /* 0x00000c00040e7810 */ /* 0x040fe40007ffe0ff */
[--C-:B------:R-:W-:Y:S01]  /*0330*/  IMAD.WIDE.U32 R18, R19, 0x4, R12.reuse ;  /* 0x0000000413127825 */ /* 0x100fe200078e000c */
[----:B------:R1:W4:Y:S03]  /*0340*/  LDG.E R28, desc[UR6][R16.64] ;  /* 0x00000006101c7981 */ /* 0x000326000c1e1900 */
[----:B0-----:R-:W-:Y:S01]  /*0350*/  IMAD.WIDE.U32 R22, R11, 0x4, R12 ;  /* 0x000000040b167825 */ /* 0x001fe200078e000c */
[----:B------:R-:W4:Y:S01]  /*0360*/  LDG.E R27, desc[UR6][R18.64] ;  /* 0x00000006121b7981 */ /* 0x000f22000c1e1900 */
[----:B------:R-:W-:-:S02]  /*0370*/  IADD3 R11, PT, PT, R4, 0xe00, RZ ;  /* 0x00000e00040b7810 */ /* 0x000fc40007ffe0ff */
[--C-:B-1----:R-:W-:Y:S01]  /*0380*/  IMAD.WIDE.U32 R20, R14, 0x4, R12.reuse ;  /* 0x000000040e147825 */ /* 0x102fe200078e000c */
[----:B------:R0:W4:Y:S01]  /*0390*/  LDG.E R26, desc[UR6][R22.64] ;  /* 0x00000006161a7981 */ /* 0x000122000c1e1900 */
[C---:B------:R-:W-:Y:S02]  /*03a0*/  IADD3 R14, PT, PT, R4.reuse, 0x1000, RZ ;  /* 0x00001000040e7810 */ /* 0x040fe40007ffe0ff */
[C---:B------:R-:W-:Y:S01]  /*03b0*/  IADD3 R24, PT, PT, R4.reuse, 0x1200, RZ ;  /* 0x0000120004187810 */ /* 0x040fe20007ffe0ff */
[--C-:B------:R-:W-:Y:S01]  /*03c0*/  IMAD.WIDE.U32 R16, R11, 0x4, R12.reuse ;  /* 0x000000040b107825 */ /* 0x100fe200078e000c */
[----:B------:R1:W4:Y:S01]  /*03d0*/  LDG.E R25, desc[UR6][R20.64] ;  /* 0x0000000614197981 */ /* 0x000322000c1e1900 */
[----:B------:R-:W-:Y:S02]  /*03e0*/  IADD3 R11, PT, PT, R4, 0x1400, RZ ;  /* 0x00001400040b7810 */ /* 0x000fe40007ffe0ff */
[--C-:B0-----:R-:W-:Y:S02]  /*03f0*/  IMAD.WIDE.U32 R22, R24, 0x4, R12.reuse ;  /* 0x0000000418167825 */ /* 0x101fe400078e000c */
[----:B------:R0:W4:Y:S02]  /*0400*/  LDG.E R24, desc[UR6][R16.64] ;  /* 0x0000000610187981 */ /* 0x000124000c1e1900 */
[--C-:B-1----:R-:W-:Y:S01]  /*0410*/  IMAD.WIDE.U32 R20, R14, 0x4, R12.reuse ;  /* 0x000000040e147825 */ /* 0x102fe200078e000c */
[C---:B------:R-:W-:Y:S01]  /*0420*/  IADD3 R14, PT, PT, R4.reuse, 0x1600, RZ ;  /* 0x00001600040e7810 */ /* 0x040fe20007ffe0ff */
[----:B------:R1:W4:Y:S04]  /*0430*/  LDG.E R18, desc[UR6][R22.64] ;  /* 0x0000000616127981 */ /* 0x000328000c1e1900 */
[----:B------:R1:W4:Y:S01]  /*0440*/  LDG.E R19, desc[UR6][R20.64] ;  /* 0x0000000614137981 */ /* 0x000322000c1e1900 */
[----:B0-----:R-:W-:Y:S01]  /*0450*/  IMAD.WIDE.U32 R16, R11, 0x4, R12 ;  /* 0x000000040b107825 */ /* 0x001fe200078e000c */
[----:B-1----:R-:W-:-:S04]  /*0460*/  IADD3 R23, PT, PT, R4, 0x1800, RZ ;  /* 0x0000180004177810 */ /* 0x002fc80007ffe0ff */
[----:B------:R0:W4:Y:S01]  /*0470*/  LDG.E R11, desc[UR6][R16.64] ;  /* 0x00000006100b7981 */ /* 0x000122000c1e1900 */
[C---:B------:R-:W-:Y:S01]  /*0480*/  IADD3 R21, PT, PT, R4.reuse, 0x1a00, RZ ;  /* 0x00001a0004157810 */ /* 0x040fe20007ffe0ff */
[----:B0-----:R-:W-:Y:S01]  /*0490*/  IMAD.WIDE.U32 R16, R23, 0x4, R12 ;  /* 0x0000000417107825 */ /* 0x001fe200078e000c */
[----:B------:R-:W-:-:S03]  /*04a0*/  IADD3 R23, PT, PT, R4, 0x1c00, RZ ;  /* 0x00001c0004177810 */ /* 0x000fc60007ffe0ff */
[--C-:B------:R-:W-:Y:S02]  /*04b0*/  IMAD.WIDE.U32 R20, R21, 0x4, R12.reuse ;  /* 0x0000000415147825 */ /* 0x100fe400078e000c */
[----:B------:R-:W4:Y:S02]  /*04c0*/  LDG.E R16, desc[UR6][R16.64] ;  /* 0x0000000610107981 */ /* 0x000f24000c1e1900 */
[----:B------:R-:W-:Y:S02]  /*04d0*/  IMAD.WIDE.U32 R22, R23, 0x4, R12 ;  /* 0x0000000417167825 */ /* 0x000fe400078e000c */
[----:B------:R-:W4:Y:S04]  /*04e0*/  LDG.E R20, desc[UR6][R20.64] ;  /* 0x0000000614147981 */ /* 0x000f28000c1e1900 */
[----:B------:R-:W4:Y:S01]  /*04f0*/  LDG.E R22, desc[UR6][R22.64] ;  /* 0x0000000616167981 */ /* 0x000f22000c1e1900 */
[----:B--2--5:R-:W-:Y:S01]  /*0500*/  FADD R8, R8, R15 ;  /* 0x0000000f08087221 */ /* 0x024fe20000000000 */
[----:B------:R-:W-:-:S06]  /*0510*/  IMAD.WIDE.U32 R14, R14, 0x4, R12 ;  /* 0x000000040e0e7825 */ /* 0x000fcc00078e000c */
[----:B------:R0:W2:Y:S02]  /*0520*/  LDG.E R14, desc[UR6][R14.64] ;  /* 0x000000060e0e7981 */ /* 0x0000a4000c1e1900 */
[----:B0-----:R-:W-:-:S05]  /*0530*/  IADD3 R15, PT, PT, R4, 0x1e00, RZ ;  /* 0x00001e00040f7810 */ /* 0x001fca0007ffe0ff */
[----:B------:R-:W-:-:S06]  /*0540*/  IMAD.WIDE.U32 R12, R15, 0x4, R12 ;  /* 0x000000040f0c7825 */ /* 0x000fcc00078e000c */
[----:B------:R-:W2:Y:S01]  /*0550*/  LDG.E R12, desc[UR6][R12.64] ;  /* 0x000000060c0c7981 */ /* 0x000ea2000c1e1900 */
        /* <DEDUP_REMOVED lines=8> */
[----:B------:R-:W-:Y:S01]  /*05e0*/  FADD R18, R19, R18 ;  /* 0x0000001213127221 */ /* 0x000fe20000000000 */
[----:B------:R-:W-:-:S03]  /*05f0*/  IADD3 R10, PT, PT, R10, 0x10, RZ ;  /* 0x000000100a0a7810 */ /* 0x000fc60007ffe0ff */
[----:B------:R-:W-:Y:S01]  /*0600*/  FADD R11, R18, R11 ;  /* 0x0000000b120b7221 */ /* 0x000fe20000000000 */
[----:B------:R-:W-:Y:S02]  /*0610*/  ISETP.NE.AND P0, PT, R10, RZ, PT ;  /* 0x000000ff0a00720c */ /* 0x000fe40003f05270 */
[----:B------:R-:W-:Y:S02]  /*0620*/  IADD3 R9, PT, PT, R9, 0x2000, RZ ;  /* 0x0000200009097810 */ /* 0x000fe40007ffe0ff */
[----:B------:R-:W-:Y:S01]  /*0630*/  IADD3 R4, PT, PT, R4, 0x2000, RZ ;  /* 0x0000200004047810 */ /* 0x000fe20007ffe0ff */
[----:B--2---:R-:W-:-:S04]  /*0640*/  FADD R11, R11, R14 ;  /* 0x0000000e0b0b7221 */ /* 0x004fc80000000000 */
[----:B------:R-:W-:-:S04]  /*0650*/  FADD R11, R11, R16 ;  /* 0x000000100b0b7221 */ /* 0x000fc80000000000 */
[----:B------:R-:W-:-:S04]  /*0660*/  FADD R11, R11, R20 ;  /* 0x000000140b0b7221 */ /* 0x000fc80000000000 */
[----:B------:R-:W-:-:S04]  /*0670*/  FADD R11, R11, R22 ;  /* 0x000000160b0b7221 */ /* 0x000fc80000000000 */
[----:B------:R-:W-:Y:S01]  /*0680*/  FADD R15, R11, R12 ;  /* 0x0000000c0b0f7221 */ /* 0x000fe20000000000 */
[----:B------:R-:W-:Y:S06]  /*0690*/  @P0 BRA `(.L_x_182) ;  /* 0xfffffff800ec0947 */ /* 0x000fec000383ffff */
[----:B------:R-:W-:Y:S05]  /*06a0*/  BSYNC.RECONVERGENT B3 ;  /* 0x0000000000037941 */ /* 0x000fea0003800200 */
.L_x_181:
[----:B------:R-:W-:-:S07]  /*06b0*/  IADD3 R4, PT, PT, R9, -0x1000, RZ ;  /* 0xfffff00009047810 */ /* 0x000fce0007ffe0ff */
.L_x_180:
[----:B------:R-:W-:Y:S05]  /*06c0*/  BSYNC.RECONVERGENT B2 ;  /* 0x0000000000027941 */ /* 0x000fea0003800200 */
.L_x_179:
[----:B------:R-:W-:-:S13]  /*06d0*/  ISETP.NE.AND P0, PT, R6, RZ, PT ;  /* 0x000000ff0600720c */ /* 0x000fda0003f05270 */
[----:B------:R-:W-:Y:S05]  /*06e0*/  @!P0 BRA `(.L_x_178) ;  /* 0x0000000400308947 */ /* 0x000fea0003800000 */
[----:B------:R-:W-:Y:S01]  /*06f0*/  ISETP.GE.U32.AND P0, PT, R6, 0x8, PT ;  /* 0x000000080600780c */ /* 0x000fe20003f06070 */
[----:B------:R-:W-:Y:S01]  /*0700*/  BSSY.RECONVERGENT B2, `(.L_x_183) ;  /* 0x0000026000027945 */ /* 0x000fe20003800200 */
[----:B------:R-:W-:-:S04]  /*0710*/  LOP3.LUT R22, R5, 0x7, RZ, 0xc0, !PT ;  /* 0x0000000705167812 */ /* 0x000fc800078ec0ff */
[----:B------:R-:W-:-:S07]  /*0720*/  ISETP.NE.AND P1, PT, R22, RZ, PT ;  /* 0x000000ff1600720c */ /* 0x000fce0003f25270 */
[----:B------:R-:W-:Y:S06]  /*0730*/  @!P0 BRA `(.L_x_184) ;  /* 0x0000000000888947 */ /* 0x000fec0003800000 */
[----:B------:R-:W1:Y:S01]  /*0740*/  LDC.64 R6, c[0x0][0x380] ;  /* 0x0000e000ff067b82 */ /* 0x000e620000000a00 */
[----:B------:R-:W-:-:S04]  /*0750*/  LEA R19, R3, R4, 0xd ;  /* 0x0000000403137211 */ /* 0x000fc800078e68ff */
[C---:B------:R-:W-:Y:S02]  /*0760*/  IADD3 R17, PT, PT, R19.reuse, 0x200, RZ ;  /* 0x0000020013117810 */ /* 0x040fe40007ffe0ff */
[C---:B------:R-:W-:Y:S02]  /*0770*/  IADD3 R21, PT, PT, R19.reuse, 0x400, RZ ;  /* 0x0000040013157810 */ /* 0x040fe40007ffe0ff */
[C---:B------:R-:W-:Y:S02]  /*0780*/  IADD3 R13, PT, PT, R19.reuse, 0x600, RZ ;  /* 0x00000600130d7810 */ /* 0x040fe40007ffe0ff */
[C---:B0-----:R-:W-:Y:S01]  /*0790*/  IADD3 R9, PT, PT, R19.reuse, 0x800, RZ ;  /* 0x0000080013097810 */ /* 0x041fe20007ffe0ff */
[----:B-1----:R-:W-:-:S04]  /*07a0*/  IMAD.WIDE.U32 R10, R19, 0x4, R6 ;  /* 0x00000004130a7825 */ /* 0x002fc800078e0006 */
[--C-:B------:R-:W-:Y:S01]  /*07b0*/  IMAD.WIDE.U32 R16, R17, 0x4, R6.reuse ;  /* 0x0000000411107825 */ /* 0x100fe200078e0006 */
[----:B------:R0:W2:Y:S03]  /*07c0*/  LDG.E R14, desc[UR6][R10.64] ;  /* 0x000000060a0e7981 */ /* 0x0000a6000c1e1900 */
[--C-:B------:R-:W-:Y:S01]  /*07d0*/  IMAD.WIDE.U32 R20, R21, 0x4, R6.reuse ;  /* 0x0000000415147825 */ /* 0x100fe200078e0006 */
[----:B------:R1:W3:Y:S03]  /*07e0*/  LDG.E R18, desc[UR6][R16.64] ;  /* 0x0000000610127981 */ /* 0x0002e6000c1e1900 */
[--C-:B------:R-:W-:Y:S01]  /*07f0*/  IMAD.WIDE.U32 R12, R13, 0x4, R6.reuse ;  /* 0x000000040d0c7825 */ /* 0x100fe200078e0006 */
[----:B------:R-:W-:Y:S01]  /*0800*/  IADD3 R23, PT, PT, R19, 0xa00, RZ ;  /* 0x00000a0013177810 */ /* 0x000fe20007ffe0ff */
[----:B------:R-:W4:Y:S02]  /*0810*/  LDG.E R20, desc[UR6][R20.64] ;  /* 0x0000000614147981 */ /* 0x000f24000c1e1900 */
[--C-:B------:R-:W-:Y:S01]  /*0820*/  IMAD.WIDE.U32 R8, R9, 0x4, R6.reuse ;  /* 0x0000000409087825 */ /* 0x100fe200078e0006 */
[----:B------:R-:W-:Y:S01]  /*0830*/  IADD3 R25, PT, PT, R19, 0xc00, RZ ;  /* 0x00000c0013197810 */ /* 0x000fe20007ffe0ff */
[----:B------:R-:W4:Y:S02]  /*0840*/  LDG.E R12, desc[UR6][R12.64] ;  /* 0x000000060c0c7981 */ /* 0x000f24000c1e1900 */
[--C-:B0-----:R-:W-:Y:S01]  /*0850*/  IMAD.WIDE.U32 R10, R23, 0x4, R6.reuse ;  /* 0x00000004170a7825 */ /* 0x101fe200078e0006 */
[----:B------:R-:W-:Y:S01]  /*0860*/  IADD3 R19, PT, PT, R19, 0xe00, RZ ;  /* 0x00000e0013137810 */ /* 0x000fe20007ffe0ff */
[----:B------:R-:W4:Y:S02]  /*0870*/  LDG.E R8, desc[UR6][R8.64] ;  /* 0x0000000608087981 */ /* 0x000f24000c1e1900 */
[----:B-1----:R-:W-:-:S02]  /*0880*/  IMAD.WIDE.U32 R16, R25, 0x4, R6 ;  /* 0x0000000419107825 */ /* 0x002fc400078e0006 */
[----:B------:R-:W4:Y:S02]  /*0890*/  LDG.E R11, desc[UR6][R10.64] ;  /* 0x000000060a0b7981 */ /* 0x000f24000c1e1900 */
[----:B------:R-:W-:Y:S02]  /*08a0*/  IMAD.WIDE.U32 R6, R19, 0x4, R6 ;  /* 0x0000000413067825 */ /* 0x000fe400078e0006 */
[----:B------:R-:W4:Y:S04]  /*08b0*/  LDG.E R17, desc[UR6][R16.64] ;  /* 0x0000000610117981 */ /* 0x000f28000c1e1900 */
[----:B------:R-:W4:Y:S01]  /*08c0*/  LDG.E R7, desc[UR6][R6.64] ;  /* 0x0000000606077981 */ /* 0x000f22000c1e1900 */
        /* <DEDUP_REMOVED lines=9> */
.L_x_184:
[----:B------:R-:W-:Y:S05]  /*0960*/  BSYNC.RECONVERGENT B2 ;  /* 0x0000000000027941 */ /* 0x000fea0003800200 */
.L_x_183:
[----:B------:R-:W-:Y:S05]  /*0970*/  @!P1 BRA `(.L_x_178) ;  /* 0x00000000008c9947 */ /* 0x000fea0003800000 */
[----:B------:R-:W-:Y:S01]  /*0980*/  ISETP.GE.U32.AND P0, PT, R22, 0x4, PT ;  /* 0x000000041600780c */ /* 0x000fe20003f06070 */
[----:B------:R-:W-:Y:S01]  /*0990*/  BSSY.RECONVERGENT B2, `(.L_x_185) ;  /* 0x0000016000027945 */ /* 0x000fe20003800200 */
[----:B------:R-:W-:-:S04]  /*09a0*/  LOP3.LUT R5, R5, 0x3, RZ, 0xc0, !PT ;  /* 0x0000000305057812 */ /* 0x000fc800078ec0ff */
[----:B------:R-:W-:-:S07]  /*09b0*/  ISETP.NE.AND P1, PT, R5, RZ, PT ;  /* 0x000000ff0500720c */ /* 0x000fce0003f25270 */
[----:B------:R-:W-:Y:S06]  /*09c0*/  @!P0 BRA `(.L_x_186) ;  /* 0x0000000000488947 */ /* 0x000fec0003800000 */
[----:B------:R-:W0:Y:S01]  /*09d0*/  LDC.64 R6, c[0x0][0x380] ;  /* 0x0000e000ff067b82 */ /* 0x000e220000000a00 */
[----:B------:R-:W-:-:S04]  /*09e0*/  LEA R13, R3, R4, 0xd ;  /* 0x00000004030d7211 */ /* 0x000fc800078e68ff */
[C---:B------:R-:W-:Y:S02]  /*09f0*/  IADD3 R11, PT, PT, R13.reuse, 0x200, RZ ;  /* 0x000002000d0b7810 */ /* 0x040fe40007ffe0ff */
[C---:B------:R-:W-:Y:S02]  /*0a00*/  IADD3 R17, PT, PT, R13.reuse, 0x400, RZ ;  /* 0x000004000d117810 */ /* 0x040fe40007ffe0ff */
[C---:B------:R-:W-:Y:S01]  /*0a10*/  IADD3 R19, PT, PT, R13.reuse, 0x600, RZ ;  /* 0x000006000d137810 */ /* 0x040fe20007ffe0ff */
[----:B0-----:R-:W-:-:S04]  /*0a20*/  IMAD.WIDE.U32 R8, R13, 0x4, R6 ;  /* 0x000000040d087825 */ /* 0x001fc800078e0006 */
[--C-:B------:R-:W-:Y:S02]  /*0a30*/  IMAD.WIDE.U32 R10, R11, 0x4, R6.reuse ;  /* 0x000000040b0a7825 */ /* 0x100fe400078e0006 */
[----:B------:R-:W2:Y:S02]  /*0a40*/  LDG.E R8, desc[UR6][R8.64] ;  /* 0x0000000608087981 */ /* 0x000ea4000c1e1900 */
[--C-:B------:R-:W-:Y:S02]  /*0a50*/  IMAD.WIDE.U32 R12, R17, 0x4, R6.reuse ;  /* 0x00000004110c7825 */ /* 0x100fe400078e0006 */
[----:B------:R-:W3:Y:S02]  /*0a60*/  LDG.E R10, desc[UR6][R10.64] ;  /* 0x000000060a0a7981 */ /* 0x000ee4000c1e1900 */
[----:B------:R-:W-:Y:S02]  /*0a70*/  IMAD.WIDE.U32 R6, R19, 0x4, R6 ;  /* 0x0000000413067825 */ /* 0x000fe400078e0006 */
[----:B------:R-:W4:Y:S04]  /*0a80*/  LDG.E R12, desc[UR6][R12.64] ;  /* 0x000000060c0c7981 */ /* 0x000f28000c1e1900 */
[----:B------:R-:W4:Y:S01]  /*0a90*/  LDG.E R6, desc[UR6][R6.64] ;  /* 0x0000000606067981 */ /* 0x000f22000c1e1900 */
[----:B------:R-:W-:Y:S01]  /*0aa0*/  IADD3 R4, PT, PT, R4, 0x800, RZ ;  /* 0x0000080004047810 */ /* 0x000fe20007ffe0ff */
[----:B--2--5:R-:W-:-:S04]  /*0ab0*/  FADD R15, R15, R8 ;  /* 0x000000080f0f7221 */ /* 0x024fc80000000000 */
[----:B---3--:R-:W-:-:S04]  /*0ac0*/  FADD R15, R15, R10 ;  /* 0x0000000a0f0f7221 */ /* 0x008fc80000000000 */
[----:B----4-:R-:W-:-:S04]  /*0ad0*/  FADD R15, R15, R12 ;  /* 0x0000000c0f0f7221 */ /* 0x010fc80000000000 */
[----:B------:R-:W-:-:S07]  /*0ae0*/  FADD R15, R15, R6 ;  /* 0x000000060f0f7221 */ /* 0x000fce0000000000 */
.L_x_186:
[----:B------:R-:W-:Y:S05]  /*0af0*/  BSYNC.RECONVERGENT B2 ;  /* 0x0000000000027941 */ /* 0x000fea0003800200 */
.L_x_185:
[----:B------:R-:W-:Y:S05]  /*0b00*/  @!P1 BRA `(.L_x_178) ;  /* 0x0000000000289947 */ /* 0x000fea0003800000 */
[----:B------:R-:W1:Y:S01]  /*0b10*/  LDC.64 R6, c[0x0][0x380] ;  /* 0x0000e000ff067b82 */ /* 0x000e620000000a00 */
[----:B0-----:R-:W-:Y:S02]  /*0b20*/  LEA R9, R3, R4, 0xd ;  /* 0x0000000403097211 */ /* 0x001fe400078e68ff */
[----:B------:R-:W-:-:S07]  /*0b30*/  IADD3 R8, PT, PT, -R5, RZ, RZ ;  /* 0x000000ff05087210 */ /* 0x000fce0007ffe1ff */
.L_x_187:
[----:B-1----:R-:W-:-:S06]  /*0b40*/  IMAD.WIDE.U32 R4, R9, 0x4, R6 ;  /* 0x0000000409047825 */ /* 0x002fcc00078e0006 */
[----:B------:R-:W2:Y:S01]  /*0b50*/  LDG.E R4, desc[UR6][R4.64] ;  /* 0x0000000604047981 */ /* 0x000ea2000c1e1900 */
[----:B------:R-:W-:Y:S02]  /*0b60*/  IADD3 R8, PT, PT, R8, 0x1, RZ ;  /* 0x0000000108087810 */ /* 0x000fe40007ffe0ff */
[----:B------:R-:W-:Y:S02]  /*0b70*/  IADD3 R9, PT, PT, R9, 0x200, RZ ;  /* 0x0000020009097810 */ /* 0x000fe40007ffe0ff */
[----:B------:R-:W-:Y:S01]  /*0b80*/  ISETP.NE.AND P0, PT, R8, RZ, PT ;  /* 0x000000ff0800720c */ /* 0x000fe20003f05270 */
[----:B--2--5:R-:W-:-:S12]  /*0b90*/  FADD R15, R4, R15 ;  /* 0x0000000f040f7221 */ /* 0x024fd80000000000 */
[----:B------:R-:W-:Y:S05]  /*0ba0*/  @P0 BRA `(.L_x_187) ;  /* 0xfffffffc00e40947 */ /* 0x000fea000383ffff */
.L_x_178:
[----:B------:R-:W-:Y:S05]  /*0bb0*/  BSYNC.RECONVERGENT B1 ;  /* 0x0000000000017941 */ /* 0x000fea0003800200 */
.L_x_177:
[----:B------:R-:W-:-:S13]  /*0bc0*/  ISETP.GE.U32.AND P0, PT, R0, 0x200, PT ;  /* 0x000002000000780c */ /* 0x000fda0003f06070 */
[----:B------:R-:W-:Y:S05]  /*0bd0*/  @!P0 BRA `(.L_x_188) ;  /* 0x0000000000d08947 */ /* 0x000fea0003800000 */
[----:B0-----:R-:W0:Y:S01]  /*0be0*/  S2R R8, SR_LANEID ;  /* 0x0000000000087919 */ /* 0x001e220000000000 */
[----:B-----5:R-:W1:Y:S02]  /*0bf0*/  SHFL.DOWN PT, R0, R15, 0x1, 0x1f ;  /* 0x08201f000f007f89 */ /* 0x020e6400000e0000 */
[----:B-1----:R-:W-:Y:S01]  /*0c00*/  FADD R0, R0, R15 ;  /* 0x0000000f00007221 */ /* 0x002fe20000000000 */
[C---:B0-----:R-:W-:Y:S02]  /*0c10*/  ISETP.GT.AND P0, PT, R8.reuse, 0x1e, PT ;  /* 0x0000001e0800780c */ /* 0x041fe40003f04270 */
[C---:B------:R-:W-:Y:S02]  /*0c20*/  ISETP.NE.AND P1, PT, R8.reuse, RZ, PT ;  /* 0x000000ff0800720c */ /* 0x040fe40003f25270 */
        /* <DEDUP_REMOVED lines=27> */
[----:B------:R-:W0:Y:S04]  /*0de0*/  LDS.128 R12, [UR4+0x10] ;  /* 0x00001004ff0c7984 */ /* 0x000e280008000c00 */
[----:B------:R-:W2:Y:S04]  /*0df0*/  LDS.128 R8, [UR4+0x20] ;  /* 0x00002004ff087984 */ /* 0x000ea80008000c00 */
[----:B-1----:R-:W1:Y:S04]  /*0e00*/  LDS.128 R4, [UR4+0x30] ;  /* 0x00003004ff047984 */ /* 0x002e680008000c00 */
[----:B------:R-:W3:Y:S01]  /*0e10*/  LDS.128 R16, [UR4+0x40] ;  /* 0x00004004ff107984 */ /* 0x000ee20008000c00 */
[----:B0-----:R-:W-:-:S04]  /*0e20*/  FADD R13, R20, R13 ;  /* 0x0000000d140d7221 */ /* 0x001fc80000000000 */
[----:B------:R-:W-:-:S04]  /*0e30*/  FADD R14, R13, R14 ;  /* 0x0000000e0d0e7221 */ /* 0x000fc80000000000 */
[----:B------:R-:W-:-:S04]  /*0e40*/  FADD R15, R14, R15 ;  /* 0x0000000f0e0f7221 */ /* 0x000fc80000000000 */
[----:B--2---:R-:W-:-:S04]  /*0e50*/  FADD R8, R15, R8 ;  /* 0x000000080f087221 */ /* 0x004fc80000000000 */
[----:B------:R-:W-:-:S04]  /*0e60*/  FADD R9, R8, R9 ;  /* 0x0000000908097221 */ /* 0x000fc80000000000 */
[----:B------:R-:W-:-:S04]  /*0e70*/  FADD R10, R9, R10 ;  /* 0x0000000a090a7221 */ /* 0x000fc80000000000 */
[----:B------:R-:W-:-:S04]  /*0e80*/  FADD R11, R10, R11 ;  /* 0x0000000b0a0b7221 */ /* 0x000fc80000000000 */
[----:B-1----:R-:W-:-:S04]  /*0e90*/  FADD R4, R11, R4 ;  /* 0x000000040b047221 */ /* 0x002fc80000000000 */
        /* <DEDUP_REMOVED lines=8> */
.L_x_188:
[----:B0-----:R-:W0:Y:S01]  /*0f20*/  S2R R8, SR_LANEID ;  /* 0x0000000000087919 */ /* 0x001e220000000000 */
[----:B------:R-:W-:-:S04]  /*0f30*/  LOP3.LUT R4, R2, 0x3e0, RZ, 0xc0, !PT ;  /* 0x000003e002047812 */ /* 0x000fc800078ec0ff */
[----:B------:R-:W-:Y:S02]  /*0f40*/  IADD3 R5, PT, PT, R4, 0x20, RZ ;  /* 0x0000002004057810 */ /* 0x000fe40007ffe0ff */
[----:B------:R-:W-:Y:S02]  /*0f50*/  LOP3.LUT R7, RZ, R4, RZ, 0x33, !PT ;  /* 0x00000004ff077212 */ /* 0x000fe400078e33ff */
[----:B------:R-:W-:Y:S02]  /*0f60*/  ISETP.GT.U32.AND P0, PT, R5, R0, PT ;  /* 0x000000000500720c */ /* 0x000fe40003f04070 */
[----:B------:R-:W-:-:S04]  /*0f70*/  IADD3 R7, PT, PT, R0, R7, RZ ;  /* 0x0000000700077210 */ /* 0x000fc80007ffe0ff */
[----:B------:R-:W-:-:S05]  /*0f80*/  SEL R7, R7, 0x1f, P0 ;  /* 0x0000001f07077807 */ /* 0x000fca0000000000 */
[----:B-----5:R-:W1:Y:S01]  /*0f90*/  SHFL.DOWN PT, R4, R15, 0x1, R7 ;  /* 0x082000000f047989 */ /* 0x020e6200000e0007 */
[C---:B0-----:R-:W-:Y:S02]  /*0fa0*/  ISETP.GE.AND P0, PT, R8.reuse, R7, PT ;  /* 0x000000070800720c */ /* 0x041fe40003f06270 */
[C---:B------:R-:W-:Y:S02]  /*0fb0*/  IADD3 R6, PT, PT, R8.reuse, 0x2, RZ ;  /* 0x0000000208067810 */ /* 0x040fe40007ffe0ff */
[----:B------:R-:W-:-:S09]  /*0fc0*/  ISETP.NE.AND P1, PT, R8, RZ, PT ;  /* 0x000000ff0800720c */ /* 0x000fd20003f25270 */
[----:B-1----:R-:W-:Y:S01]  /*0fd0*/  @!P0 FADD R15, R4, R15 ;  /* 0x0000000f040f8221 */ /* 0x002fe20000000000 */
[----:B------:R-:W-:Y:S02]  /*0fe0*/  ISETP.GT.AND P0, PT, R6, R7, PT ;  /* 0x000000070600720c */ /* 0x000fe40003f04270 */
[----:B------:R-:W-:Y:S01]  /*0ff0*/  IADD3 R6, PT, PT, R8, 0x4, RZ ;  /* 0x0000000408067810 */ /* 0x000fe20007ffe0ff */
        /* <DEDUP_REMOVED lines=24> */
[----:B------:R-:W1:Y:S01]  /*1180*/  S2UR UR5, SR_CgaCtaId ;  /* 0x00000000000579c3 */ /* 0x000e620000008800 */
[----:B------:R-:W-:Y:S01]  /*1190*/  UMOV UR4, 0x400 ;  /* 0x0000040000047882 */ /* 0x000fe20000000000 */
[C---:B------:R-:W-:Y:S02]  /*11a0*/  ISETP.GT.U32.AND P2, PT, R0.reuse, 0x20, PT ;  /* 0x000000200000780c */ /* 0x040fe40003f44070 */
[C---:B------:R-:W-:Y:S02]  /*11b0*/  ISETP.GT.U32.AND P3, PT, R0.reuse, 0x40, PT ;  /* 0x000000400000780c */ /* 0x040fe40003f64070 */
[C---:B------:R-:W-:Y:S02]  /*11c0*/  ISETP.GT.U32.AND P1, PT, R0.reuse, 0x60, PT ;  /* 0x000000600000780c */ /* 0x040fe40003f24070 */
[----:B------:R-:W-:Y:S01]  /*11d0*/  ISETP.GT.U32.AND P4, PT, R0, 0xc0, PT ;  /* 0x000000c00000780c */ /* 0x000fe20003f84070 */
[----:B-1----:R-:W-:-:S09]  /*11e0*/  ULEA UR4, UR5, UR4, 0x18 ;  /* 0x0000000405047291 */ /* 0x002fd2000f8ec0ff */
[----:B0-----:R-:W0:Y:S04]  /*11f0*/  LDS.128 R4, [UR4+0x10] ;  /* 0x00001004ff047984 */ /* 0x001e280008000c00 */
[----:B------:R-:W1:Y:S04]  /*1200*/  LDS.128 R8, [UR4+0x20] ;  /* 0x00002004ff087984 */ /* 0x000e680008000c00 */
[----:B------:R-:W2:Y:S04]  /*1210*/  LDS.128 R12, [UR4+0x30] ;  /* 0x00003004ff0c7984 */ /* 0x000ea80008000c00 */
[----:B------:R-:W3:Y:S01]  /*1220*/  LDS.128 R16, [UR4+0x40] ;  /* 0x00004004ff107984 */ /* 0x000ee20008000c00 */
[----:B0-----:R-:W-:Y:S01]  /*1230*/  @P2 FADD R20, R20, R5 ;  /* 0x0000000514142221 */ /* 0x001fe20000000000 */
[----:B------:R-:W-:-:S03]  /*1240*/  ISETP.GT.U32.AND P2, PT, R0, 0x80, PT ;  /* 0x000000800000780c */ /* 0x000fc60003f44070 */
[----:B------:R-:W-:Y:S01]  /*1250*/  @P3 FADD R20, R20, R6 ;  /* 0x0000000614143221 */ /* 0x000fe20000000000 */
[----:B------:R-:W-:-:S03]  /*1260*/  ISETP.GT.U32.AND P3, PT, R0, 0xa0, PT ;  /* 0x000000a00000780c */ /* 0x000fc60003f64070 */
[----:B------:R-:W-:Y:S01]  /*1270*/  @P1 FADD R20, R20, R7 ;  /* 0x0000000714141221 */ /* 0x000fe20000000000 */
[----:B------:R-:W-:-:S05]  /*1280*/  ISETP.GT.U32.AND P1, PT, R0, 0xe0, PT ;  /* 0x000000e00000780c */ /* 0x000fca0003f24070 */
[----:B-1----:R-:W-:Y:S01]  /*1290*/  @P2 FADD R20, R20, R8 ;  /* 0x0000000814142221 */ /* 0x002fe20000000000 */
[----:B------:R-:W-:-:S03]  /*12a0*/  ISETP.GT.U32.AND P2, PT, R0, 0x100, PT ;  /* 0x000001000000780c */ /* 0x000fc60003f44070 */
[----:B------:R-:W-:Y:S01]  /*12b0*/  @P3 FADD R20, R20, R9 ;  /* 0x0000000914143221 */ /* 0x000fe20000000000 */
[----:B------:R-:W-:-:S03]  /*12c0*/  ISETP.GT.U32.AND P3, PT, R0, 0x120, PT ;  /* 0x000001200000780c */ /* 0x000fc60003f64070 */
[----:B------:R-:W-:Y:S01]  /*12d0*/  @P4 FADD R20, R20, R10 ;  /* 0x0000000a14144221 */ /* 0x000fe20000000000 */
[----:B------:R-:W-:-:S03]  /*12e0*/  ISETP.GT.U32.AND P4, PT, R0, 0x140, PT ;  /* 0x000001400000780c */ /* 0x000fc60003f84070 */
[----:B------:R-:W-:Y:S01]  /*12f0*/  @P1 FADD R20, R20, R11 ;  /* 0x0000000b14141221 */ /* 0x000fe20000000000 */
[----:B------:R-:W-:-:S03]  /*1300*/  ISETP.GT.U32.AND P1, PT, R0, 0x160, PT ;  /* 0x000001600000780c */ /* 0x000fc60003f24070 */
[----:B--2---:R-:W-:Y:S01]  /*1310*/  @P2 FADD R20, R20, R12 ;  /* 0x0000000c14142221 */ /* 0x004fe20000000000 */
[----:B------:R-:W-:-:S03]  /*1320*/  ISETP.GT.U32.AND P2, PT, R0, 0x180, PT ;  /* 0x000001800000780c */ /* 0x000fc60003f44070 */
[----:B------:R-:W-:Y:S01]  /*1330*/  @P3 FADD R20, R20, R13 ;  /* 0x0000000d14143221 */ /* 0x000fe20000000000 */
[----:B------:R-:W-:-:S03]  /*1340*/  ISETP.GT.U32.AND P3, PT, R0, 0x1a0, PT ;  /* 0x000001a00000780c */ /* 0x000fc60003f64070 */
[----:B------:R-:W-:Y:S01]  /*1350*/  @P4 FADD R20, R20, R14 ;  /* 0x0000000e14144221 */ /* 0x000fe20000000000 */
[----:B------:R-:W-:-:S03]  /*1360*/  ISETP.GT.U32.AND P4, PT, R0, 0x1c0, PT ;  /* 0x000001c00000780c */ /* 0x000fc60003f84070 */
[----:B------:R-:W-:Y:S01]  /*1370*/  @P1 FADD R20, R20, R15 ;  /* 0x0000000f14141221 */ /* 0x000fe20000000000 */
[----:B------:R-:W-:-:S03]  /*1380*/  ISETP.GT.U32.AND P1, PT, R0, 0x1e0, PT ;  /* 0x000001e00000780c */ /* 0x000fc60003f24070 */
[----:B---3--:R-:W-:-:S04]  /*1390*/  @P2 FADD R20, R20, R16 ;  /* 0x0000001014142221 */ /* 0x008fc80000000000 */
[----:B------:R-:W-:-:S04]  /*13a0*/  @P3 FADD R20, R20, R17 ;  /* 0x0000001114143221 */ /* 0x000fc80000000000 */
[----:B------:R-:W-:-:S04]  /*13b0*/  @P4 FADD R20, R20, R18 ;  /* 0x0000001214144221 */ /* 0x000fc80000000000 */
[----:B------:R-:W-:Y:S01]  /*13c0*/  @P1 FADD R20, R20, R19 ;  /* 0x0000001314141221 */ /* 0x000fe20000000000 */
[----:B------:R-:W-:Y:S06]  /*13d0*/  BRA `(.L_x_189) ;  /* 0x0000001400007947 */ /* 0x000fec0003800000 */
.L_x_174:
[----:B------:R-:W0:Y:S01]  /*13e0*/  S2R R2, SR_TID.X ;  /* 0x0000000000027919 */ /* 0x000e220000002100 */
[----:B------:R-:W1:Y:S02]  /*13f0*/  LDCU.64 UR4, c[0x0][0x380] ;  /* 0x00007000ff0477ac */ /* 0x000e640008000a00 */
[----:B-1----:R-:W-:Y:S02]  /*1400*/  MOV R4, UR4 ;  /* 0x0000000400047c02 */ /* 0x002fe40008000f00 */
[----:B------:R-:W-:Y:S02]  /*1410*/  MOV R5, UR5 ;  /* 0x0000000500057c02 */ /* 0x000fe40008000f00 */
[----:B0-----:R-:W-:-:S05]  /*1420*/  LEA R9, R3, R2, 0xd ;  /* 0x0000000203097211 */ /* 0x001fca00078e68ff */
[----:B------:R-:W-:-:S05]  /*1430*/  IMAD.WIDE.U32 R8, R9, 0x4, R4 ;  /* 0x0000000409087825 */ /* 0x000fca00078e0004 */
        /* <DEDUP_REMOVED lines=16> */
[----:B------:R-:W-:Y:S01]  /*1540*/  ISETP.GE.U32.AND P0, PT, R0, R13, PT ;  /* 0x0000000d0000720c */ /* 0x000fe20003f06070 */
        /* <DEDUP_REMOVED lines=16> */
[----:B------:R-:W-:Y:S01]  /*1650*/  LEA R9, R3, R13, 0xd ;  /* 0x0000000d03097211 */ /* 0x000fe200078e68ff */
[----:B------:R-:W-:Y:S01]  /*1660*/  UMOV UR4, URZ ;  /* 0x000000ff00047c82 */ /* 0x000fe20008000000 */
[----:B------:R-:W-:Y:S02]  /*1670*/  IADD3 R8, PT, PT, R6, -0x2000, RZ ;  /* 0xffffe00006087810 */ /* 0x000fe40007ffe0ff */
[----:B------:R-:W-:Y:S02]  /*1680*/  LOP3.LUT R0, RZ, R2, RZ, 0x33, !PT ;  /* 0x00000002ff007212 */ /* 0x000fe400078e33ff */
[----:B------:R-:W-:Y:S02]  /*1690*/  ISETP.GT.U32.AND P0, PT, R9, R8, PT ;  /* 0x000000080900720c */ /* 0x000fe40003f04070 */
[----:B------:R-:W-:Y:S02]  /*16a0*/  IADD3 R10, PT, PT, -R13, R6, R0 ;  /* 0x000000060d0a7210 */ /* 0x000fe40007ffe100 */
[----:B------:R-:W-:-:S02]  /*16b0*/  IADD3 R7, PT, PT, R9, 0x1000, R2 ;  /* 0x0000100009077810 */ /* 0x000fc40007ffe002 */
[----:B------:R-:W-:Y:S01]  /*16c0*/  MOV R0, R9 ;  /* 0x0000000900007202 */ /* 0x000fe20000000f00 */
[----:B------:R-:W-:-:S06]  /*16d0*/  IMAD R2, R3, -0x2000, R10 ;  /* 0xffffe00003027824 */ /* 0x000fcc00078e020a */
[----:B------:R-:W-:Y:S05]  /*16e0*/  @P0 BRA `(.L_x_191) ;  /* 0x0000000000bc0947 */ /* 0x000fea0003800000 */
[----:B------:R-:W0:Y:S08]  /*16f0*/  LDC R6, c[0x0][0x3a8] ;  /* 0x0000ea00ff067b82 */ /* 0x000e300000000800 */
[----:B------:R-:W1:Y:S02]  /*1700*/  LDC.64 R4, c[0x0][0x380] ;  /* 0x0000e000ff047b82 */ /* 0x000e640000000a00 */
.L_x_192:
[----:B------:R-:W2:Y:S02]  /*1710*/  S2R R10, SR_TID.X ;  /* 0x00000000000a7919 */ /* 0x000ea40000002100 */
[----:B--2---:R-:W-:-:S05]  /*1720*/  IADD3 R11, PT, PT, R10, R9, RZ ;  /* 0x000000090a0b7210 */ /* 0x004fca0007ffe0ff */
[----:B-1----:R-:W-:-:S05]  /*1730*/  IMAD.WIDE.U32 R10, R11, 0x4, R4 ;  /* 0x000000040b0a7825 */ /* 0x002fca00078e0004 */
        /* <DEDUP_REMOVED lines=13> */
[----:B---3--:R-:W-:-:S02]  /*1810*/  FADD R14, R14, R15 ;  /* 0x0000000f0e0e7221 */ /* 0x008fc40000000000 */
[----:B------:R-:W2:Y:S01]  /*1820*/  LDG.E R15, desc[UR6][R10.64+0x7000] ;  /* 0x007000060a0f7981 */ /* 0x000ea2000c1e1900 */
[----:B----4-:R-:W-:-:S03]  /*1830*/  FADD R12, R16, R17 ;  /* 0x00000011100c7221 */ /* 0x010fc60000000000 */
[----:B------:R-:W3:Y:S04]  /*1840*/  LDG.E R17, desc[UR6][R10.64+0x5800] ;  /* 0x005800060a117981 */ /* 0x000ee8000c1e1900 */
[----:B------:R-:W2:Y:S01]  /*1850*/  LDG.E R16, desc[UR6][R10.64+0x6800] ;  /* 0x006800060a107981 */ /* 0x000ea2000c1e1900 */
[----:B------:R-:W-:-:S03]  /*1860*/  FADD R14, R23, R14 ;  /* 0x0000000e170e7221 */ /* 0x000fc60000000000 */
[----:B------:R-:W4:Y:S01]  /*1870*/  LDG.E R23, desc[UR6][R10.64+0x7800] ;  /* 0x007800060a177981 */ /* 0x000f22000c1e1900 */
[----:B-----5:R-:W-:-:S04]  /*1880*/  FADD R19, R19, R20 ;  /* 0x0000001413137221 */ /* 0x020fc80000000000 */
[----:B------:R-:W-:Y:S01]  /*1890*/  FADD R19, R12, R19 ;  /* 0x000000130c137221 */ /* 0x000fe20000000000 */
[----:B0-----:R-:W-:Y:S01]  /*18a0*/  IADD3 R12, PT, PT, -R9, R6, RZ ;  /* 0x00000006090c7210 */ /* 0x001fe20007ffe1ff */
[----:B------:R-:W-:-:S03]  /*18b0*/  FADD R21, R21, R22 ;  /* 0x0000001615157221 */ /* 0x000fc60000000000 */
[----:B------:R-:W-:Y:S01]  /*18c0*/  ISETP.GE.U32.AND P0, PT, R12, R13, PT ;  /* 0x0000000d0c00720c */ /* 0x000fe20003f06070 */
[----:B------:R-:W-:-:S04]  /*18d0*/  FADD R24, R24, R25 ;  /* 0x0000001918187221 */ /* 0x000fc80000000000 */
[----:B------:R-:W-:Y:S01]  /*18e0*/  FADD R21, R21, R24 ;  /* 0x0000001815157221 */ /* 0x000fe20000000000 */
[----:B------:R-:W-:Y:S01]  /*18f0*/  FADD R14, R14, R19 ;  /* 0x000000130e0e7221 */ /* 0x000fe20000000000 */
[----:B---3--:R-:W-:Y:S01]  /*1900*/  FADD R17, R17, R18 ;  /* 0x0000001211117221 */ /* 0x008fe20000000000 */
[----:B--2---:R-:W-:-:S04]  /*1910*/  FADD R16, R16, R15 ;  /* 0x0000000f10107221 */ /* 0x004fc80000000000 */
[----:B------:R-:W-:-:S04]  /*1920*/  FADD R16, R17, R16 ;  /* 0x0000001011107221 */ /* 0x000fc80000000000 */
[----:B------:R-:W-:-:S04]  /*1930*/  FADD R21, R21, R16 ;  /* 0x0000001015157221 */ /* 0x000fc80000000000 */
[----:B------:R-:W-:-:S04]  /*1940*/  FADD R14, R14, R21 ;  /* 0x000000150e0e7221 */ /* 0x000fc80000000000 */
[----:B----4-:R-:W-:Y:S01]  /*1950*/  FADD R23, R23, R14 ;  /* 0x0000000e17177221 */ /* 0x010fe20000000000 */
[----:B------:R-:W-:Y:S06]  /*1960*/  @!P0 BRA `(.L_x_190) ;  /* 0x0000000800d08947 */ /* 0x000fec0003800000 */
[C---:B------:R-:W-:Y:S01]  /*1970*/  IADD3 R9, PT, PT, R13.reuse, R9, RZ ;  /* 0x000000090d097210 */ /* 0x040fe20007ffe0ff */
[----:B------:R-:W-:Y:S01]  /*1980*/  UIADD3 UR4, UPT, UPT, UR4, 0x1, URZ ;  /* 0x0000000104047890 */ /* 0x000fe2000fffe0ff */
[----:B------:R-:W-:Y:S02]  /*1990*/  IADD3 R0, PT, PT, R13, R0, RZ ;  /* 0x000000000d007210 */ /* 0x000fe40007ffe0ff */
[----:B------:R-:W-:Y:S02]  /*19a0*/  ISETP.GT.U32.AND P0, PT, R9, R8, PT ;  /* 0x000000080900720c */ /* 0x000fe40003f04070 */
[C---:B------:R-:W-:Y:S02]  /*19b0*/  IADD3 R2, PT, PT, -R13.reuse, R2, RZ ;  /* 0x000000020d027210 */ /* 0x040fe40007ffe1ff */
[----:B------:R-:W-:-:S09]  /*19c0*/  IADD3 R7, PT, PT, R13, R7, RZ ;  /* 0x000000070d077210 */ /* 0x000fd20007ffe0ff */
[----:B------:R-:W-:Y:S05]  /*19d0*/  @!P0 BRA `(.L_x_192) ;  /* 0xfffffffc004c8947 */ /* 0x000fea000383ffff */
.L_x_191:
[----:B------:R-:W0:Y:S01]  /*19e0*/  S2R R16, SR_TID.X ;  /* 0x0000000000107919 */ /* 0x000e220000002100 */
[----:B------:R-:W-:Y:S01]  /*19f0*/  IADD3 R8, PT, PT, -R9, R6, RZ ;  /* 0x0000000609087210 */ /* 0x000fe20007ffe1ff */
[----:B------:R-:W-:Y:S03]  /*1a00*/  BSSY.RECONVERGENT B1, `(.L_x_190) ;  /* 0x00000aa000017945 */ /* 0x000fe60003800200 */
[----:B0-----:R-:W-:-:S04]  /*1a10*/  ISETP.GE.AND P0, PT, R16, R8, PT ;  /* 0x000000081000720c */ /* 0x001fc80003f06270 */
[----:B------:R-:W-:-:S13]  /*1a20*/  ISETP.GE.U32.OR P0, PT, R9, R6, P0 ;  /* 0x000000060900720c */ /* 0x000fda0000706470 */
[----:B------:R-:W-:Y:S05]  /*1a30*/  @P0 BRA `(.L_x_193) ;  /* 0x0000000800980947 */ /* 0x000fea0003800000 */
[----:B------:R-:W0:Y:S01]  /*1a40*/  LDC R10, c[0x0][0x3ac] ;  /* 0x0000eb00ff0a7b82 */ /* 0x000e220000000800 */
[----:B------:R-:W-:Y:S01]  /*1a50*/  LOP3.LUT R11, RZ, R16, RZ, 0x33, !PT ;  /* 0x00000010ff0b7212 */ /* 0x000fe200078e33ff */
[----:B------:R-:W-:Y:S06]  /*1a60*/  BSSY.RECONVERGENT B2, `(.L_x_194) ;  /* 0x0000056000027945 */ /* 0x000fec0003800200 */
[----:B------:R-:W1:Y:S01]  /*1a70*/  LDC R8, c[0x0][0x3ac] ;  /* 0x0000eb00ff087b82 */ /* 0x000e620000000800 */
[----:B0-----:R-:W-:-:S04]  /*1a80*/  SHF.L.U32 R10, R10, 0xd, RZ ;  /* 0x0000000d0a0a7819 */ /* 0x001fc800000006ff */
[----:B------:R-:W-:-:S04]  /*1a90*/  LEA R10, R3, R10, 0xd ;  /* 0x0000000a030a7211 */ /* 0x000fc800078e68ff */
[----:B------:R-:W-:Y:S01]  /*1aa0*/  IADD3 R6, PT, PT, -R10, R6, R11 ;  /* 0x000000060a067210 */ /* 0x000fe20007ffe10b */
[----:B-1----:R-:W-:-:S04]  /*1ab0*/  IMAD R11, R8, UR4, RZ ;  /* 0x00000004080b7c24 */ /* 0x002fc8000f8e02ff */
[----:B------:R-:W-:-:S05]  /*1ac0*/  IMAD R6, R11, -0x2000, R6 ;  /* 0xffffe0000b067824 */ /* 0x000fca00078e0206 */
[C---:B------:R-:W-:Y:S02]  /*1ad0*/  ISETP.GE.U32.AND P0, PT, R6.reuse, 0x1e00, PT ;  /* 0x00001e000600780c */ /* 0x040fe40003f06070 */
[----:B------:R-:W-:-:S04]  /*1ae0*/  LEA.HI R6, R6, 0x1, RZ, 0x17 ;  /* 0x0000000106067811 */ /* 0x000fc800078fb8ff */
[----:B------:R-:W-:-:S07]  /*1af0*/  LOP3.LUT R8, R6, 0xf, RZ, 0xc0, !PT ;  /* 0x0000000f06087812 */ /* 0x000fce00078ec0ff */
[----:B------:R-:W-:Y:S05]  /*1b00*/  @!P0 BRA `(.L_x_195) ;  /* 0x00000004002c8947 */ /* 0x000fea0003800000 */
[----:B------:R-:W-:Y:S01]  /*1b10*/  LEA.HI R10, R2, 0x1, RZ, 0x17 ;  /* 0x00000001020a7811 */ /* 0x000fe200078fb8ff */
[----:B------:R-:W-:Y:S01]  /*1b20*/  BSSY.RECONVERGENT B3, `(.L_x_196) ;  /* 0x0000048000037945 */ /* 0x000fe20003800200 */
[----:B------:R-:W-:Y:S02]  /*1b30*/  LOP3.LUT R11, R16, 0x1000, RZ, 0xfc, !PT ;  /* 0x00001000100b7812 */ /* 0x000fe400078efcff */
[----:B------:R-:W-:-:S04]  /*1b40*/  LOP3.LUT R10, R10, 0xfffff0, RZ, 0xc0, !PT ;  /* 0x00fffff00a0a7812 */ /* 0x000fc800078ec0ff */
[----:B------:R-:W-:-:S07]  /*1b50*/  IADD3 R13, PT, PT, -R10, RZ, RZ ;  /* 0x000000ff0a0d7210 */ /* 0x000fce0007ffe1ff */
.L_x_197:
[C---:B------:R-:W-:Y:S02]  /*1b60*/  IADD3 R15, PT, PT, R7.reuse, -0x1000, RZ ;  /* 0xfffff000070f7810 */ /* 0x040fe40007ffe0ff */
[----:B------:R-:W-:-:S03]  /*1b70*/  IADD3 R25, PT, PT, R7, -0xe00, RZ ;  /* 0xfffff20007197810 */ /* 0x000fc60007ffe0ff */
[----:B------:R-:W-:Y:S01]  /*1b80*/  IMAD.WIDE.U32 R14, R15, 0x4, R4 ;  /* 0x000000040f0e7825 */ /* 0x000fe200078e0004 */
[----:B------:R-:W-:-:S04]  /*1b90*/  IADD3 R21, PT, PT, R7, -0xc00, RZ ;  /* 0xfffff40007157810 */ /* 0x000fc80007ffe0ff */
[----:B------:R0:W2:Y:S01]  /*1ba0*/  LDG.E R22, desc[UR6][R14.64] ;  /* 0x000000060e167981 */ /* 0x0000a2000c1e1900 */
[----:B------:R-:W-:-:S04]  /*1bb0*/  IMAD.WIDE.U32 R24, R25, 0x4, R4 ;  /* 0x0000000419187825 */ /* 0x000fc800078e0004 */
[--C-:B------:R-:W-:Y:S01]  /*1bc0*/  IMAD.WIDE.U32 R20, R21, 0x4, R4.reuse ;  /* 0x0000000415147825 */ /* 0x100fe200078e0004 */
[----:B------:R-:W3:Y:S04]  /*1bd0*/  LDG.E R16, desc[UR6][R24.64] ;  /* 0x0000000618107981 */ /* 0x000ee8000c1e1900 */
[----:B------:R1:W4:Y:S01]  /*1be0*/  LDG.E R17, desc[UR6][R20.64] ;  /* 0x0000000614117981 */ /* 0x000322000c1e1900 */
[C---:B------:R-:W-:Y:S02]  /*1bf0*/  IADD3 R19, PT, PT, R7.reuse, -0xa00, RZ ;  /* 0xfffff60007137810 */ /* 0x040fe40007ffe0ff */
[C---:B------:R-:W-:Y:S02]  /*1c00*/  IADD3 R29, PT, PT, R7.reuse, -0x800, RZ ;  /* 0xfffff800071d7810 */ /* 0x040fe40007ffe0ff */
[----:B------:R-:W-:Y:S01]  /*1c10*/  IADD3 R27, PT, PT, R7, -0x600, RZ ;  /* 0xfffffa00071b7810 */ /* 0x000fe20007ffe0ff */
[----:B------:R-:W-:Y:S01]  /*1c20*/  IMAD.WIDE.U32 R18, R19, 0x4, R4 ;  /* 0x0000000413127825 */ /* 0x000fe200078e0004 */
[----:B------:R-:W-:-:S03]  /*1c30*/  IADD3 R12, PT, PT, R7, -0x400, RZ ;  /* 0xfffffc00070c7810 */ /* 0x000fc60007ffe0ff */
[--C-:B------:R-:W-:Y:S01]  /*1c40*/  IMAD.WIDE.U32 R28, R29, 0x4, R4.reuse ;  /* 0x000000041d1c7825 */ /* 0x100fe200078e0004 */
[----:B------:R-:W5:Y:S03]  /*1c50*/  LDG.E R10, desc[UR6][R18.64] ;  /* 0x00000006120a7981 */ /* 0x000f66000c1e1900 */
[----:B0-----:R-:W-:Y:S01]  /*1c60*/  IMAD.WIDE.U32 R14, R27, 0x4, R4 ;  /* 0x000000041b0e7825 */ /* 0x001fe200078e0004 */
[----:B------:R-:W-:-:S03]  /*1c70*/  IADD3 R27, PT, PT, R7, -0x200, RZ ;  /* 0xfffffe00071b7810 */ /* 0x000fc60007ffe0ff */
[--C-:B-1----:R-:W-:Y:S02]  /*1c80*/  IMAD.WIDE.U32 R20, R12, 0x4, R4.reuse ;  /* 0x000000040c147825 */ /* 0x102fe400078e0004 */
[----:B------:R0:W5:Y:S04]  /*1c90*/  LDG.E R12, desc[UR6][R14.64] ;  /* 0x000000060e0c7981 */ /* 0x000168000c1e1900 */
[----:B------:R1:W5:Y:S01]  /*1ca0*/  LDG.E R18, desc[UR6][R28.64] ;  /* 0x000000061c127981 */ /* 0x000362000c1e1900 */
[----:B------:R-:W-:-:S04]  /*1cb0*/  IMAD.WIDE.U32 R24, R7, 0x4, R4 ;  /* 0x0000000407187825 */ /* 0x000fc800078e0004 */
[----:B0-----:R-:W-:Y:S01]  /*1cc0*/  IMAD.WIDE.U32 R14, R27, 0x4, R4 ;  /* 0x000000041b0e7825 */ /* 0x001fe200078e0004 */
[----:B------:R-:W5:Y:S04]  /*1cd0*/  LDG.E R19, desc[UR6][R24.64] ;  /* 0x0000000618137981 */ /* 0x000f68000c1e1900 */
[----:B------:R0:W5:Y:S01]  /*1ce0*/  LDG.E R27, desc[UR6][R20.64] ;  /* 0x00000006141b7981 */ /* 0x000162000c1e1900 */
[----:B-1----:R-:W-:-:S03]  /*1cf0*/  IADD3 R29, PT, PT, R7, 0x200, RZ ;  /* 0x00000200071d7810 */ /* 0x002fc60007ffe0ff */
[----:B------:R1:W5:Y:S01]  /*1d00*/  LDG.E R26, desc[UR6][R14.64] ;  /* 0x000000060e1a7981 */ /* 0x000362000c1e1900 */
[----:B0-----:R-:W-:Y:S01]  /*1d10*/  IADD3 R21, PT, PT, R7, 0x400, RZ ;  /* 0x0000040007157810 */ /* 0x001fe20007ffe0ff */
[----:B------:R-:W-:Y:S01]  /*1d20*/  IMAD.WIDE.U32 R28, R29, 0x4, R4 ;  /* 0x000000041d1c7825 */ /* 0x000fe200078e0004 */
[----:B-1----:R-:W-:-:S05]  /*1d30*/  IADD3 R15, PT, PT, R7, 0x800, RZ ;  /* 0x00000800070f7810 */ /* 0x002fca0007ffe0ff */
[----:B------:R-:W5:Y:S01]  /*1d40*/  LDG.E R28, desc[UR6][R28.64] ;  /* 0x000000061c1c7981 */ /* 0x000f62000c1e1900 */
[----:B------:R-:W-:-:S06]  /*1d50*/  IMAD.WIDE.U32 R14, R15, 0x4, R4 ;  /* 0x000000040f0e7825 */ /* 0x000fcc00078e0004 */
[----:B------:R-:W5:Y:S01]  /*1d60*/  LDG.E R14, desc[UR6][R14.64] ;  /* 0x000000060e0e7981 */ /* 0x000f62000c1e1900 */
[----:B--2---:R-:W-:Y:S01]  /*1d70*/  FADD R25, R22, R23 ;  /* 0x0000001716197221 */ /* 0x004fe20000000000 */
[----:B------:R-:W-:Y:S01]  /*1d80*/  IMAD.WIDE.U32 R22, R21, 0x4, R4 ;  /* 0x0000000415167825 */ /* 0x000fe200078e0004 */
[----:B------:R-:W-:-:S03]  /*1d90*/  IADD3 R21, PT, PT, R7, 0x600, RZ ;  /* 0x0000060007157810 */ /* 0x000fc60007ffe0ff */
[----:B---3--:R-:W-:Y:S02]  /*1da0*/  FADD R16, R25, R16 ;  /* 0x0000001019107221 */ /* 0x008fe40000000000 */
[----:B------:R-:W-:Y:S01]  /*1db0*/  IMAD.WIDE.U32 R20, R21, 0x4, R4 ;  /* 0x0000000415147825 */ /* 0x000fe200078e0004 */
[----:B------:R-:W-:Y:S01]  /*1dc0*/  IADD3 R25, PT, PT, R7, 0xa00, RZ ;  /* 0x00000a0007197810 */ /* 0x000fe20007ffe0ff */
[----:B------:R-:W2:Y:S04]  /*1dd0*/  LDG.E R29, desc[UR6][R22.64] ;  /* 0x00000006161d7981 */ /* 0x000ea8000c1e1900 */
[----:B------:R4:W3:Y:S02]  /*1de0*/  LDG.E R20, desc[UR6][R20.64] ;  /* 0x0000000614147981 */ /* 0x0008e4000c1e1900 */
[----:B----4-:R-:W-:Y:S01]  /*1df0*/  FADD R21, R16, R17 ;  /* 0x0000001110157221 */ /* 0x010fe20000000000 */
[----:B------:R-:W-:Y:S01]  /*1e00*/  IMAD.WIDE.U32 R16, R25, 0x4, R4 ;  /* 0x0000000419107825 */ /* 0x000fe200078e0004 */
[----:B------:R-:W-:-:S05]  /*1e10*/  IADD3 R25, PT, PT, R7, 0xc00, RZ ;  /* 0x00000c0007197810 */ /* 0x000fca0007ffe0ff */
[--C-:B------:R-:W-:Y:S01]  /*1e20*/  IMAD.WIDE.U32 R22, R25, 0x4, R4.reuse ;  /* 0x0000000419167825 */ /* 0x100fe200078e0004 */
[----:B------:R-:W-:Y:S01]  /*1e30*/  IADD3 R25, PT, PT, R7, 0xe00, RZ ;  /* 0x00000e0007197810 */ /* 0x000fe20007ffe0ff */
[----:B------:R-:W4:Y:S04]  /*1e40*/  LDG.E R16, desc[UR6][R16.64] ;  /* 0x0000000610107981 */ /* 0x000f28000c1e1900 */
[----:B------:R-:W-:Y:S01]  /*1e50*/  IMAD.WIDE.U32 R24, R25, 0x4, R4 ;  /* 0x0000000419187825 */ /* 0x000fe200078e0004 */
[----:B------:R-:W4:Y:S05]  /*1e60*/  LDG.E R22, desc[UR6][R22.64] ;  /* 0x0000000616167981 */ /* 0x000f2a000c1e1900 */
[----:B------:R-:W4:Y:S01]  /*1e70*/  LDG.E R24, desc[UR6][R24.64] ;  /* 0x0000000618187981 */ /* 0x000f22000c1e1900 */
[----:B-----5:R-:W-:-:S04]  /*1e80*/  FADD R21, R21, R10 ;  /* 0x0000000a15157221 */ /* 0x020fc80000000000 */
[----:B------:R-:W-:-:S04]  /*1e90*/  FADD R21, R21, R18 ;  /* 0x0000001215157221 */ /* 0x000fc80000000000 */
[----:B------:R-:W-:-:S04]  /*1ea0*/  FADD R12, R21, R12 ;  /* 0x0000000c150c7221 */ /* 0x000fc80000000000 */
[----:B------:R-:W-:-:S04]  /*1eb0*/  FADD R27, R12, R27 ;  /* 0x0000001b0c1b7221 */ /* 0x000fc80000000000 */
[----:B------:R-:W-:-:S04]  /*1ec0*/  FADD R26, R27, R26 ;  /* 0x0000001a1b1a7221 */ /* 0x000fc80000000000 */
[----:B------:R-:W-:-:S04]  /*1ed0*/  FADD R19, R26, R19 ;  /* 0x000000131a137221 */ /* 0x000fc80000000000 */
[----:B------:R-:W-:Y:S01]  /*1ee0*/  FADD R28, R19, R28 ;  /* 0x0000001c131c7221 */ /* 0x000fe20000000000 */
[----:B------:R-:W-:-:S04]  /*1ef0*/  IADD3 R13, PT, PT, R13, 0x10, RZ ;  /* 0x000000100d0d7810 */ /* 0x000fc80007ffe0ff */
[----:B------:R-:W-:Y:S02]  /*1f00*/  ISETP.NE.AND P0, PT, R13, RZ, PT ;  /* 0x000000ff0d00720c */ /* 0x000fe40003f05270 */
[----:B------:R-:W-:Y:S02]  /*1f10*/  IADD3 R11, PT, PT, R11, 0x2000, RZ ;  /* 0x000020000b0b7810 */ /* 0x000fe40007ffe0ff */
[----:B------:R-:W-:Y:S01]  /*1f20*/  IADD3 R7, PT, PT, R7, 0x2000, RZ ;  /* 0x0000200007077810 */ /* 0x000fe20007ffe0ff */
[----:B--2---:R-:W-:-:S04]  /*1f30*/  FADD R29, R28, R29 ;  /* 0x0000001d1c1d7221 */ /* 0x004fc80000000000 */
[----:B---3--:R-:W-:-:S04]  /*1f40*/  FADD R29, R29, R20 ;  /* 0x000000141d1d7221 */ /* 0x008fc80000000000 */
[----:B------:R-:W-:-:S04]  /*1f50*/  FADD R29, R29, R14 ;  /* 0x0000000e1d1d7221 */ /* 0x000fc80000000000 */
[----:B----4-:R-:W-:-:S04]  /*1f60*/  FADD R29, R29, R16 ;  /* 0x000000101d1d7221 */ /* 0x010fc80000000000 */
[----:B------:R-:W-:-:S04]  /*1f70*/  FADD R29, R29, R22 ;  /* 0x000000161d1d7221 */ /* 0x000fc80000000000 */
[----:B------:R-:W-:Y:S01]  /*1f80*/  FADD R23, R29, R24 ;  /* 0x000000181d177221 */ /* 0x000fe20000000000 */
[----:B------:R-:W-:Y:S06]  /*1f90*/  @P0 BRA `(.L_x_197) ;  /* 0xfffffff800f00947 */ /* 0x000fec000383ffff */
[----:B------:R-:W-:Y:S05]  /*1fa0*/  BSYNC.RECONVERGENT B3 ;  /* 0x0000000000037941 */ /* 0x000fea0003800200 */
.L_x_196:
[----:B------:R-:W-:-:S07]  /*1fb0*/  IADD3 R16, PT, PT, R11, -0x1000, RZ ;  /* 0xfffff0000b107810 */ /* 0x000fce0007ffe0ff */
.L_x_195:
[----:B------:R-:W-:Y:S05]  /*1fc0*/  BSYNC.RECONVERGENT B2 ;  /* 0x0000000000027941 */ /* 0x000fea0003800200 */
.L_x_194:
[----:B------:R-:W-:-:S13]  /*1fd0*/  ISETP.NE.AND P0, PT, R8, RZ, PT ;  /* 0x000000ff0800720c */ /* 0x000fda0003f05270 */
[----:B------:R-:W-:Y:S05]  /*1fe0*/  @!P0 BRA `(.L_x_193) ;  /* 0x00000004002c8947 */ /* 0x000fea0003800000 */
[----:B------:R-:W-:Y:S01]  /*1ff0*/  ISETP.GE.U32.AND P0, PT, R8, 0x8, PT ;  /* 0x000000080800780c */ /* 0x000fe20003f06070 */
[----:B------:R-:W-:Y:S01]  /*2000*/  BSSY.RECONVERGENT B2, `(.L_x_198) ;  /* 0x0000025000027945 */ /* 0x000fe20003800200 */
[----:B------:R-:W-:-:S04]  /*2010*/  LOP3.LUT R22, R6, 0x7, RZ, 0xc0, !PT ;  /* 0x0000000706167812 */ /* 0x000fc800078ec0ff */
[----:B------:R-:W-:-:S07]  /*2020*/  ISETP.NE.AND P1, PT, R22, RZ, PT ;  /* 0x000000ff1600720c */ /* 0x000fce0003f25270 */
[----:B------:R-:W-:Y:S06]  /*2030*/  @!P0 BRA `(.L_x_199) ;  /* 0x0000000000848947 */ /* 0x000fec0003800000 */
[----:B------:R-:W-:-:S04]  /*2040*/  IADD3 R7, PT, PT, R16, R9, RZ ;  /* 0x0000000910077210 */ /* 0x000fc80007ffe0ff */
[C---:B------:R-:W-:Y:S01]  /*2050*/  IADD3 R21, PT, PT, R7.reuse, 0x200, RZ ;  /* 0x0000020007157810 */ /* 0x040fe20007ffe0ff */
[C---:B------:R-:W-:Y:S01]  /*2060*/  IMAD.WIDE.U32 R14, R7.reuse, 0x4, R4 ;  /* 0x00000004070e7825 */ /* 0x040fe200078e0004 */
[----:B------:R-:W-:-:S03]  /*2070*/  IADD3 R19, PT, PT, R7, 0x400, RZ ;  /* 0x0000040007137810 */ /* 0x000fc60007ffe0ff */
[--C-:B------:R-:W-:Y:S01]  /*2080*/  IMAD.WIDE.U32 R20, R21, 0x4, R4.reuse ;  /* 0x0000000415147825 */ /* 0x100fe200078e0004 */
[----:B------:R0:W2:Y:S01]  /*2090*/  LDG.E R8, desc[UR6][R14.64] ;  /* 0x000000060e087981 */ /* 0x0000a2000c1e1900 */
[----:B------:R-:W-:Y:S02]  /*20a0*/  IADD3 R11, PT, PT, R7, 0x600, RZ ;  /* 0x00000600070b7810 */ /* 0x000fe40007ffe0ff */
[--C-:B------:R-:W-:Y:S01]  /*20b0*/  IMAD.WIDE.U32 R18, R19, 0x4, R4.reuse ;  /* 0x0000000413127825 */ /* 0x100fe200078e0004 */
[----:B------:R1:W3:Y:S01]  /*20c0*/  LDG.E R17, desc[UR6][R20.64] ;  /* 0x0000000614117981 */ /* 0x0002e2000c1e1900 */
[----:B------:R-:W-:Y:S02]  /*20d0*/  IADD3 R13, PT, PT, R7, 0x800, RZ ;  /* 0x00000800070d7810 */ /* 0x000fe40007ffe0ff */
[--C-:B------:R-:W-:Y:S01]  /*20e0*/  IMAD.WIDE.U32 R10, R11, 0x4, R4.reuse ;  /* 0x000000040b0a7825 */ /* 0x100fe200078e0004 */
[----:B------:R-:W-:Y:S01]  /*20f0*/  IADD3 R25, PT, PT, R7, 0xa00, RZ ;  /* 0x00000a0007197810 */ /* 0x000fe20007ffe0ff */
[----:B------:R-:W4:Y:S02]  /*2100*/  LDG.E R18, desc[UR6][R18.64] ;  /* 0x0000000612127981 */ /* 0x000f24000c1e1900 */
[--C-:B------:R-:W-:Y:S01]  /*2110*/  IMAD.WIDE.U32 R12, R13, 0x4, R4.reuse ;  /* 0x000000040d0c7825 */ /* 0x100fe200078e0004 */
[----:B------:R-:W-:Y:S01]  /*2120*/  IADD3 R27, PT, PT, R7, 0xc00, RZ ;  /* 0x00000c00071b7810 */ /* 0x000fe20007ffe0ff */
[----:B------:R-:W5:Y:S02]  /*2130*/  LDG.E R10, desc[UR6][R10.64] ;  /* 0x000000060a0a7981 */ /* 0x000f64000c1e1900 */
[--C-:B0-----:R-:W-:Y:S01]  /*2140*/  IMAD.WIDE.U32 R14, R25, 0x4, R4.reuse ;  /* 0x00000004190e7825 */ /* 0x101fe200078e0004 */
[----:B------:R-:W-:Y:S01]  /*2150*/  IADD3 R25, PT, PT, R7, 0xe00, RZ ;  /* 0x00000e0007197810 */ /* 0x000fe20007ffe0ff */
[----:B------:R-:W5:Y:S02]  /*2160*/  LDG.E R12, desc[UR6][R12.64] ;  /* 0x000000060c0c7981 */ /* 0x000f64000c1e1900 */
[----:B-1----:R-:W-:-:S02]  /*2170*/  IMAD.WIDE.U32 R20, R27, 0x4, R4 ;  /* 0x000000041b147825 */ /* 0x002fc400078e0004 */
[----:B------:R-:W5:Y:S02]  /*2180*/  LDG.E R15, desc[UR6][R14.64] ;  /* 0x000000060e0f7981 */ /* 0x000f64000c1e1900 */
[----:B------:R-:W-:Y:S02]  /*2190*/  IMAD.WIDE.U32 R24, R25, 0x4, R4 ;  /* 0x0000000419187825 */ /* 0x000fe400078e0004 */
        /* <DEDUP_REMOVED lines=11> */
.L_x_199:
[----:B------:R-:W-:Y:S05]  /*2250*/  BSYNC.RECONVERGENT B2 ;  /* 0x0000000000027941 */ /* 0x000fea0003800200 */
.L_x_198:
[----:B------:R-:W-:Y:S05]  /*2260*/  @!P1 BRA `(.L_x_193) ;  /* 0x00000000008c9947 */ /* 0x000fea0003800000 */
[----:B------:R-:W-:Y:S01]  /*2270*/  ISETP.GE.U32.AND P0, PT, R22, 0x4, PT ;  /* 0x000000041600780c */ /* 0x000fe20003f06070 */
[----:B------:R-:W-:Y:S01]  /*2280*/  BSSY.RECONVERGENT B2, `(.L_x_200) ;  /* 0x0000014000027945 */ /* 0x000fe20003800200 */
[----:B------:R-:W-:-:S11]  /*2290*/  LOP3.LUT P1, RZ, R6, 0x3, RZ, 0xc0, !PT ;  /* 0x0000000306ff7812 */ /* 0x000fd6000782c0ff */
[----:B------:R-:W-:Y:S05]  /*22a0*/  @!P0 BRA `(.L_x_201) ;  /* 0x0000000000448947 */ /* 0x000fea0003800000 */
[----:B------:R-:W-:-:S04]  /*22b0*/  IADD3 R11, PT, PT, R16, R9, RZ ;  /* 0x00000009100b7210 */ /* 0x000fc80007ffe0ff */
[C---:B------:R-:W-:Y:S01]  /*22c0*/  IADD3 R9, PT, PT, R11.reuse, 0x200, RZ ;  /* 0x000002000b097810 */ /* 0x040fe20007ffe0ff */
[C---:B------:R-:W-:Y:S01]  /*22d0*/  IMAD.WIDE.U32 R6, R11.reuse, 0x4, R4 ;  /* 0x000000040b067825 */ /* 0x040fe200078e0004 */
[----:B------:R-:W-:-:S03]  /*22e0*/  IADD3 R13, PT, PT, R11, 0x400, RZ ;  /* 0x000004000b0d7810 */ /* 0x000fc60007ffe0ff */
[--C-:B------:R-:W-:Y:S01]  /*22f0*/  IMAD.WIDE.U32 R8, R9, 0x4, R4.reuse ;  /* 0x0000000409087825 */ /* 0x100fe200078e0004 */
[----:B------:R-:W-:Y:S01]  /*2300*/  IADD3 R15, PT, PT, R11, 0x600, RZ ;  /* 0x000006000b0f7810 */ /* 0x000fe20007ffe0ff */
[----:B------:R-:W2:Y:S02]  /*2310*/  LDG.E R6, desc[UR6][R6.64] ;  /* 0x0000000606067981 */ /* 0x000ea4000c1e1900 */
[--C-:B------:R-:W-:Y:S02]  /*2320*/  IMAD.WIDE.U32 R10, R13, 0x4, R4.reuse ;  /* 0x000000040d0a7825 */ /* 0x100fe400078e0004 */
[----:B------:R-:W3:Y:S02]  /*2330*/  LDG.E R8, desc[UR6][R8.64] ;  /* 0x0000000608087981 */ /* 0x000ee4000c1e1900 */
[----:B------:R-:W-:Y:S02]  /*2340*/  IMAD.WIDE.U32 R12, R15, 0x4, R4 ;  /* 0x000000040f0c7825 */ /* 0x000fe400078e0004 */
[----:B------:R-:W4:Y:S04]  /*2350*/  LDG.E R10, desc[UR6][R10.64] ;  /* 0x000000060a0a7981 */ /* 0x000f28000c1e1900 */
[----:B------:R-:W5:Y:S01]  /*2360*/  LDG.E R12, desc[UR6][R12.64] ;  /* 0x000000060c0c7981 */ /* 0x000f62000c1e1900 */
[----:B------:R-:W-:Y:S01]  /*2370*/  IADD3 R16, PT, PT, R16, 0x800, RZ ;  /* 0x0000080010107810 */ /* 0x000fe20007ffe0ff */
[----:B--2---:R-:W-:-:S04]  /*2380*/  FADD R23, R23, R6 ;  /* 0x0000000617177221 */ /* 0x004fc80000000000 */
[----:B---3--:R-:W-:-:S04]  /*2390*/  FADD R23, R23, R8 ;  /* 0x0000000817177221 */ /* 0x008fc80000000000 */
[----:B----4-:R-:W-:-:S04]  /*23a0*/  FADD R23, R23, R10 ;  /* 0x0000000a17177221 */ /* 0x010fc80000000000 */
[----:B-----5:R-:W-:-:S07]  /*23b0*/  FADD R23, R23, R12 ;  /* 0x0000000c17177221 */ /* 0x020fce0000000000 */
.L_x_201:
[----:B------:R-:W-:Y:S05]  /*23c0*/  BSYNC.RECONVERGENT B2 ;  /* 0x0000000000027941 */ /* 0x000fea0003800200 */
.L_x_200:
[----:B------:R-:W-:Y:S05]  /*23d0*/  @!P1 BRA `(.L_x_193) ;  /* 0x0000000000309947 */ /* 0x000fea0003800000 */
[----:B------:R-:W-:Y:S02]  /*23e0*/  LOP3.LUT R2, R2, 0xffff, RZ, 0xc0, !PT ;  /* 0x0000ffff02027812 */ /* 0x000fe400078ec0ff */
[----:B------:R-:W-:Y:S02]  /*23f0*/  IADD3 R9, PT, PT, R16, R0, RZ ;  /* 0x0000000010097210 */ /* 0x000fe40007ffe0ff */
[----:B------:R-:W-:-:S04]  /*2400*/  LEA.HI R2, R2, 0x1, RZ, 0x17 ;  /* 0x0000000102027811 */ /* 0x000fc800078fb8ff */
[----:B------:R-:W-:-:S04]  /*2410*/  LOP3.LUT R2, R2, 0x3, RZ, 0xc0, !PT ;  /* 0x0000000302027812 */ /* 0x000fc800078ec0ff */
[----:B------:R-:W-:-:S07]  /*2420*/  IADD3 R2, PT, PT, -R2, RZ, RZ ;  /* 0x000000ff02027210 */ /* 0x000fce0007ffe1ff */
.L_x_202:
[----:B------:R-:W-:-:S06]  /*2430*/  IMAD.WIDE.U32 R6, R9, 0x4, R4 ;  /* 0x0000000409067825 */ /* 0x000fcc00078e0004 */
[----:B------:R-:W2:Y:S01]  /*2440*/  LDG.E R6, desc[UR6][R6.64] ;  /* 0x0000000606067981 */ /* 0x000ea2000c1e1900 */
[----:B------:R-:W-:Y:S02]  /*2450*/  IADD3 R2, PT, PT, R2, 0x1, RZ ;  /* 0x0000000102027810 */ /* 0x000fe40007ffe0ff */
[----:B------:R-:W-:Y:S02]  /*2460*/  IADD3 R9, PT, PT, R9, 0x200, RZ ;  /* 0x0000020009097810 */ /* 0x000fe40007ffe0ff */
[----:B------:R-:W-:Y:S01]  /*2470*/  ISETP.NE.AND P0, PT, R2, RZ, PT ;  /* 0x000000ff0200720c */ /* 0x000fe20003f05270 */
[----:B--2---:R-:W-:-:S12]  /*2480*/  FADD R23, R6, R23 ;  /* 0x0000001706177221 */ /* 0x004fd80000000000 */
[----:B------:R-:W-:Y:S05]  /*2490*/  @P0 BRA `(.L_x_202) ;  /* 0xfffffffc00e40947 */ /* 0x000fea000383ffff */
.L_x_193:
[----:B------:R-:W-:Y:S05]  /*24a0*/  BSYNC.RECONVERGENT B1 ;  /* 0x0000000000017941 */ /* 0x000fea0003800200 */
.L_x_190:
        /* <DEDUP_REMOVED lines=33> */
[----:B------:R-:W1:Y:S04]  /*26c0*/  LDS.128 R8, [UR4+0x20] ;  /* 0x00002004ff087984 */ /* 0x000e680008000c00 */
[----:B--2---:R-:W2:Y:S04]  /*26d0*/  LDS.128 R4, [UR4+0x30] ;  /* 0x00003004ff047984 */ /* 0x004ea80008000c00 */
        /* <DEDUP_REMOVED lines=16> */
.L_x_189:
[----:B------:R-:W-:Y:S05]  /*27e0*/  BSYNC.RECONVERGENT B0 ;  /* 0x0000000000007941 */ /* 0x000fea0003800200 */
.L_x_173:
[----:B------:R-:W-:Y:S05]  /*27f0*/  @P0 EXIT ;  /* 0x000000000000094d */ /* 0x000fea0003800000 */
[----:B012---:R-:W0:Y:S02]  /*2800*/  LDC.64 R4, c[0x0][0x388] ;  /* 0x0000e200ff047b82 */ /* 0x007e240000000a00 */
[----:B0-----:R-:W-:-:S05]  /*2810*/  IMAD.WIDE.U32 R2, R3, 0x4, R4 ;  /* 0x0000000403027825 */ /* 0x001fca00078e0004 */
[----:B------:R-:W-:Y:S01]  /*2820*/  STG.E desc[UR6][R2.64], R20 ;  /* 0x0000001402007986 */ /* 0x000fe2000c101906 */
[----:B------:R-:W-:Y:S05]  /*2830*/  EXIT ;  /* 0x000000000000794d */ /* 0x000fea0003800000 */
.L_x_203:
        /* <DEDUP_REMOVED lines=12> */
.L_x_1171:


//--------------------- .text._ZN3cub18CUB_300001_SM_10006detail6reduce28DeviceReduceSingleTileKernelINS2_10policy_hubIfjN4cuda3std3__44plusIfEEE10Policy1000EN6thrust24THRUST_300001_SM_1000_NS6detail15normal_iteratorINSD_10device_ptrIfEEEEPfjS9_ffNS7_10__identityEEEvT0_T1_T2_T3_T4_T6_ --------------------------
	.section	.text._ZN3cub18CUB_300001_SM_10006detail6reduce28DeviceReduceSingleTileKernelINS2_10policy_hubIfjN4cuda3std3__44plusIfEEE10Policy1000EN6thrust24THRUST_300001_SM_1000_NS6detail15normal_iteratorINSD_10device_ptrIfEEEEPfjS9_ffNS7_10__identityEEEvT0_T1_T2_T3_T4_T6_,"ax",@progbits
	.align	128
        .global         _ZN3cub18CUB_300001_SM_10006detail6reduce28DeviceReduceSingleTileKernelINS2_10policy_hubIfjN4cuda3std3__44plusIfEEE10Policy1000EN6thrust24THRUST_300001_SM_1000_NS6detail15normal_iteratorINSD_10device_ptrIfEEEEPfjS9_ffNS7_10__identityEEEvT0_T1_T2_T3_T4_T6_
        .type           _ZN3cub18CUB_300001_SM_10006detail6reduce28DeviceReduceSingleTileKernelINS2_10policy_hubIfjN4cuda3std3__44plusIfEEE10Policy1000EN6thrust24THRUST_300001_SM_1000_NS6detail15normal_iteratorINSD_10device_ptrIfEEEEPfjS9_ffNS7_10__identityEEEvT0_T1_T2_T3_T4_T6_,@function
        .size           _ZN3cub18CUB_300001_SM_10006detail6reduce28DeviceReduceSingleTileKernelINS2_10policy_hubIfjN4cuda3std3__44plusIfEEE10Policy1000EN6thrust24THRUST_300001_SM_1000_NS6detail15normal_iteratorINSD_10device_ptrIfEEEEPfjS9_ffNS7_10__identityEEEvT0_T1_T2_T3_T4_T6_,(.L_x_1172 - _ZN3cub18CUB_300001_SM_10006detail6reduce28DeviceReduceSingleTileKernelINS2_10policy_hubIfjN4cuda3std3__44plusIfEEE10Policy1000EN6thrust24THRUST_300001_SM_1000_NS6detail15normal_iteratorINSD_10device_ptrIfEEEEPfjS9_ffNS7_10__identityEEEvT0_T1_T2_T3_T4_T6_)
        .other          _ZN3cub18CUB_300001_SM_10006detail6reduce28DeviceReduceSingleTileKernelINS2_10policy_hubIfjN4cuda3std3__44plusIfEEE10Policy1000EN6thrust24THRUST_300001_SM_1000_NS6detail15normal_iteratorINSD_10device_ptrIfEEEEPfjS9_ffNS7_10__identityEEEvT0_T1_T2_T3_T4_T6_,@"STO_CUDA_ENTRY STV_DEFAULT"
_ZN3cub18CUB_300001_SM_10006detail6reduce28DeviceReduceSingleTileKernelINS2_10policy_hubIfjN4cuda3std3__44plusIfEEE10Policy1000EN6thrust24THRUST_300001_SM_1000_NS6detail15normal_iteratorINSD_10device_ptrIfEEEEPfjS9_ffNS7_10__identityEEEvT0_T1_T2_T3_T4_T6_:
.text._ZN3cub18CUB_300001_SM_10006detail6reduce28DeviceReduceSingleTileKernelINS2_10policy_hubIfjN4cuda3std3__44plusIfEEE10Policy1000EN6thrust24THRUST_300001_SM_1000_NS6detail15normal_iteratorINSD_10device_ptrIfEEEEPfjS9_ffNS7_10__identityEEEvT0_T1_T2_T3_T4_T6_:
        /* <DEDUP_REMOVED lines=13> */
.L_x_204:
[----:B------:R-:W-:Y:S01]  /*00d0*/  ISETP.GT.U32.AND P0, PT, R4, 0x1fff, PT ;  /* 0x00001fff0400780c */ /* 0x000fe20003f04070 */
[----:B------:R-:W-:-:S12]  /*00e0*/  BSSY.RECONVERGENT B0, `(.L_x_205) ;  /* 0x000022c000007945 */ /* 0x000fd80003800200 */
[----:B------:R-:W-:Y:S05]  /*00f0*/  @P0 BRA `(.L_x_206) ;  /* 0x0000001000000947 */ /* 0x000fea0003800000 */
[----:B------:R-:W0:Y:S01]  /*0100*/  S2R R5, SR_TID.X ;  /* 0x0000000000057919 */ /* 0x000e220000002100 */
[----:B------:R-:W-:Y:S01]  /*0110*/  BSSY.RECONVERGENT B1, `(.L_x_207) ;  /* 0x0000009000017945 */ /* 0x000fe20003800200 */
[----:B------:R-:W-:Y:S01]  /*0120*/  HFMA2 R0, -RZ, RZ, 0, 0 ;  /* 0x00000000ff007431 */ /* 0x000fe200000001ff */
[----:B0-----:R-:W-:Y:S02]  /*0130*/  ISETP.GE.U32.AND P0, PT, R5, R4, PT ;  /* 0x000000040500720c */ /* 0x001fe40003f06070 */
[----:B------:R-:W-:-:S11]  /*0140*/  MOV R7, R5 ;  /* 0x0000000500077202 */ /* 0x000fd60000000f00 */
[----:B------:R-:W-:Y:S05]  /*0150*/  @P0 BRA `(.L_x_208) ;  /* 0x0000000000100947 */ /* 0x000fea0003800000 */
[----:B------:R-:W0:Y:S02]  /*0160*/  LDC.64 R2, c[0x0][0x380] ;  /* 0x0000e000ff027b82 */ /* 0x000e240000000a00 */
[----:B0-----:R-:W-:-:S05]  /*0170*/  IMAD.WIDE.U32 R2, R5, 0x4, R2 ;  /* 0x0000000405027825 */ /* 0x001fca00078e0002 */
[----:B------:R0:W5:Y:S01]  /*0180*/  LDG.E R0, desc[UR6][R2.64] ;  /* 0x0000000602007981 */ /* 0x000162000c1e1900 */
[----:B------:R-:W-:-:S07]  /*0190*/  IADD3 R7, PT, PT, R5, 0x200, RZ ;  /* 0x0000020005077810 */ /* 0x000fce0007ffe0ff */
.L_x_208:
[----:B------:R-:W-:Y:S05]  /*01a0*/  BSYNC.RECONVERGENT B1 ;  /* 0x0000000000017941 */ /* 0x000fea0003800200 */
.L_x_207:
[----:B------:R-:W-:Y:S01]  /*01b0*/  ISETP.GE.U32.AND P0, PT, R7, R4, PT ;  /* 0x000000040700720c */ /* 0x000fe20003f06070 */
[----:B------:R-:W-:-:S12]  /*01c0*/  BSSY.RECONVERGENT B1, `(.L_x_209) ;  /* 0x0000070000017945 */ /* 0x000fd80003800200 */
[----:B------:R-:W-:Y:S05]  /*01d0*/  @P0 BRA `(.L_x_210) ;  /* 0x0000000400b80947 */ /* 0x000fea0003800000 */
[----:B0-----:R-:W-:Y:S01]  /*01e0*/  LOP3.LUT R3, RZ, R7, RZ, 0x33, !PT ;  /* 0x00000007ff037212 */ /* 0x001fe200078e33ff */
[----:B------:R-:W-:Y:S03]  /*01f0*/  BSSY.RECONVERGENT B2, `(.L_x_211) ;  /* 0x0000033000027945 */ /* 0x000fe60003800200 */
[----:B------:R-:W-:-:S04]  /*0200*/  IADD3 R3, PT, PT, R3, R4, RZ ;  /* 0x0000000403037210 */ /* 0x000fc80007ffe0ff */
        /* <DEDUP_REMOVED lines=9> */
[----:B------:R-:W-:-:S04]  /*02a0*/  IADD3 R2, P0, PT, R2, 0x4000, RZ ;  /* 0x0000400002027810 */ /* 0x000fc80007f1e0ff */
[----:B------:R-:W-:-:S09]  /*02b0*/  IADD3.X R3, PT, PT, RZ, R3, RZ, P0, !PT ;  /* 0x00000003ff037210 */ /* 0x000fd200007fe4ff */
.L_x_213:
        /* <DEDUP_REMOVED lines=19> */
[----:B0-----:R-:W-:-:S04]  /*03f0*/  IADD3 R2, P2, PT, R2, 0x8000, RZ ;  /* 0x0000800002027810 */ /* 0x001fc80007f5e0ff */
[----:B------:R-:W-:Y:S01]  /*0400*/  IADD3.X R3, PT, PT, RZ, R3, RZ, P2, !PT ;  /* 0x00000003ff037210 */ /* 0x000fe200017fe4ff */
        /* <DEDUP_REMOVED lines=17> */
.L_x_212:
[----:B------:R-:W-:Y:S05]  /*0520*/  BSYNC.RECONVERGENT B2 ;  /* 0x0000000000027941 */ /* 0x000fea0003800200 */
.L_x_211:
[----:B------:R-:W-:Y:S05]  /*0530*/  @!P1 BRA `(.L_x_210) ;  /* 0x0000000000e09947 */ /* 0x000fea0003800000 */
[----:B------:R-:W-:Y:S01]  /*0540*/  ISETP.GE.U32.AND P0, PT, R22, 0x8, PT ;  /* 0x000000081600780c */ /* 0x000fe20003f06070 */
[----:B------:R-:W-:Y:S01]  /*0550*/  BSSY.RECONVERGENT B2, `(.L_x_214) ;  /* 0x0000017000027945 */ /* 0x000fe20003800200 */
[----:B------:R-:W-:-:S04]  /*0560*/  LOP3.LUT R10, R6, 0x7, RZ, 0xc0, !PT ;  /* 0x00000007060a7812 */ /* 0x000fc800078ec0ff */
[----:B------:R-:W-:-:S07]  /*0570*/  ISETP.NE.AND P1, PT, R10, RZ, PT ;  /* 0x000000ff0a00720c */ /* 0x000fce0003f25270 */
[----:B------:R-:W-:Y:S06]  /*0580*/  @!P0 BRA `(.L_x_215) ;  /* 0x00000000004c8947 */ /* 0x000fec0003800000 */
[----:B------:R-:W0:Y:S02]  /*0590*/  LDC.64 R2, c[0x0][0x380] ;  /* 0x0000e000ff027b82 */ /* 0x000e240000000a00 */
[----:B0-----:R-:W-:-:S05]  /*05a0*/  IMAD.WIDE.U32 R2, R7, 0x4, R2 ;  /* 0x0000000407027825 */ /* 0x001fca00078e0002 */
        /* <DEDUP_REMOVED lines=17> */
.L_x_215:
[----:B------:R-:W-:Y:S05]  /*06c0*/  BSYNC.RECONVERGENT B2 ;  /* 0x0000000000027941 */ /* 0x000fea0003800200 */
.L_x_214:
        /* <DEDUP_REMOVED lines=17> */
.L_x_217:
[----:B------:R-:W-:Y:S05]  /*07e0*/  BSYNC.RECONVERGENT B2 ;  /* 0x0000000000027941 */ /* 0x000fea0003800200 */
.L_x_216:
[----:B------:R-:W-:Y:S05]  /*07f0*/  @!P1 BRA `(.L_x_210) ;  /* 0x0000000000309947 */ /* 0x000fea0003800000 */
[----:B------:R-:W0:Y:S01]  /*0800*/  LDC.64 R2, c[0x0][0x380] ;  /* 0x0000e000ff027b82 */ /* 0x000e220000000a00 */
[----:B------:R-:W-:Y:S01]  /*0810*/  IADD3 R6, PT, PT, -R6, RZ, RZ ;  /* 0x000000ff06067210 */ /* 0x000fe20007ffe1ff */
[----:B0-----:R-:W-:-:S05]  /*0820*/  IMAD.WIDE.U32 R2, R7, 0x4, R2 ;  /* 0x0000000407027825 */ /* 0x001fca00078e0002 */
[----:B------:R-:W-:-:S07]  /*0830*/  MOV R7, R3 ;  /* 0x0000000300077202 */ /* 0x000fce0000000f00 */
.L_x_218:
[----:B------:R-:W-:-:S06]  /*0840*/  MOV R3, R7 ;  /* 0x0000000700037202 */ /* 0x000fcc0000000f00 */
[----:B------:R0:W2:Y:S01]  /*0850*/  LDG.E R3, desc[UR6][R2.64] ;  /* 0x0000000602037981 */ /* 0x0000a2000c1e1900 */
[----:B------:R-:W-:-:S04]  /*0860*/  IADD3 R6, PT, PT, R6, 0x1, RZ ;  /* 0x0000000106067810 */ /* 0x000fc80007ffe0ff */
[----:B------:R-:W-:Y:S02]  /*0870*/  ISETP.NE.AND P0, PT, R6, RZ, PT ;  /* 0x000000ff0600720c */ /* 0x000fe40003f05270 */
[----:B0-----:R-:W-:-:S04]  /*0880*/  IADD3 R2, P1, PT, R2, 0x800, RZ ;  /* 0x0000080002027810 */ /* 0x001fc80007f3e0ff */
[----:B------:R-:W-:Y:S01]  /*0890*/  IADD3.X R7, PT, PT, RZ, R7, RZ, P1, !PT ;  /* 0x00000007ff077210 */ /* 0x000fe20000ffe4ff */
[----:B--2--5:R-:W-:-:S06]  /*08a0*/  FADD R0, R3, R0 ;  /* 0x0000000003007221 */ /* 0x024fcc0000000000 */
[----:B------:R-:W-:Y:S05]  /*08b0*/  @P0 BRA `(.L_x_218) ;  /* 0xfffffffc00e00947 */ /* 0x000fea000383ffff */
.L_x_210:
[----:B------:R-:W-:Y:S05]  /*08c0*/  BSYNC.RECONVERGENT B1 ;  /* 0x0000000000017941 */ /* 0x000fea0003800200 */
.L_x_209:
[----:B------:R-:W-:Y:S02]  /*08d0*/  ISETP.GE.U32.AND P0, PT, R4, 0x200, PT ;  /* 0x000002000400780c */ /* 0x000fe40003f06070 */
        /* <DEDUP_REMOVED lines=36> */
[----:B------:R-:W3:Y:S04]  /*0b20*/  LDS.128 R8, [UR4+0x30] ;  /* 0x00003004ff087984 */ /* 0x000ee80008000c00 */
[----:B------:R-:W4:Y:S01]  /*0b30*/  LDS.128 R16, [UR4+0x40] ;  /* 0x00004004ff107984 */ /* 0x000f220008000c00 */
[----:B0-----:R-:W-:-:S04]  /*0b40*/  FADD R5, R0, R5 ;  /* 0x0000000500057221 */ /* 0x001fc80000000000 */
        /* <DEDUP_REMOVED lines=9> */
[----:B------:R-:W-:-:S04]  /*0be0*/  FADD R11, R10, R11 ;  /* 0x0000000b0a0b7221 */ /* 0x000fc80000000000 */
[----:B----4-:R-:W-:-:S04]  /*0bf0*/  FADD R16, R11, R16 ;  /* 0x000000100b107221 */ /* 0x010fc80000000000 */
[----:B------:R-:W-:-:S04]  /*0c00*/  FADD R17, R16, R17 ;  /* 0x0000001110117221 */ /* 0x000fc80000000000 */
[----:B------:R-:W-:-:S04]  /*0c10*/  FADD R18, R17, R18 ;  /* 0x0000001211127221 */ /* 0x000fc80000000000 */
[----:B------:R-:W-:Y:S01]  /*0c20*/  FADD R0, R18, R19 ;  /* 0x0000001312007221 */ /* 0x000fe20000000000 */
[----:B------:R-:W-:Y:S06]  /*0c30*/  BRA `(.L_x_220) ;  /* 0x0000001400d87947 */ /* 0x000fec0003800000 */
.L_x_219:
[----:B------:R-:W1:Y:S01]  /*0c40*/  S2R R6, SR_LANEID ;  /* 0x0000000000067919 */ /* 0x000e620000000000 */
[----:B------:R-:W-:-:S04]  /*0c50*/  LOP3.LUT R0, R5, 0x3e0, RZ, 0xc0, !PT ;  /* 0x000003e005007812 */ /* 0x000fc800078ec0ff */
[----:B0-----:R-:W-:Y:S02]  /*0c60*/  IADD3 R3, PT, PT, R0, 0x20, RZ ;  /* 0x0000002000037810 */ /* 0x001fe40007ffe0ff */
[----:B------:R-:W-:Y:S02]  /*0c70*/  LOP3.LUT R7, RZ, R0, RZ, 0x33, !PT ;  /* 0x00000000ff077212 */ /* 0x000fe400078e33ff */
[-C--:B------:R-:W-:Y:S02]  /*0c80*/  ISETP.GT.U32.AND P0, PT, R3, R4.reuse, PT ;  /* 0x000000040300720c */ /* 0x080fe40003f04070 */
        /* <DEDUP_REMOVED lines=40> */
[----:B------:R-:W0:Y:S04]  /*0f10*/  LDS.128 R20, [UR4+0x10] ;  /* 0x00001004ff147984 */ /* 0x000e280008000c00 */
        /* <DEDUP_REMOVED lines=30> */
.L_x_206:
[----:B------:R-:W0:Y:S01]  /*1100*/  S2R R0, SR_TID.X ;  /* 0x0000000000007919 */ /* 0x000e220000002100 */
[----:B------:R-:W1:Y:S02]  /*1110*/  LDCU.64 UR4, c[0x0][0x380] ;  /* 0x00007000ff0477ac */ /* 0x000e640008000a00 */
[----:B-1----:R-:W-:Y:S02]  /*1120*/  MOV R12, UR4 ;  /* 0x00000004000c7c02 */ /* 0x002fe40008000f00 */
[----:B------:R-:W-:-:S03]  /*1130*/  MOV R13, UR5 ;  /* 0x00000005000d7c02 */ /* 0x000fc60008000f00 */
        /* <DEDUP_REMOVED lines=17> */
[----:B------:R-:W-:Y:S01]  /*1250*/  UMOV UR4, 0x2000 ;  /* 0x0000200000047882 */ /* 0x000fe20000000000 */
[----:B--2---:R-:W-:Y:S01]  /*1260*/  FADD R20, R20, R21 ;  /* 0x0000001514147221 */ /* 0x004fe20000000000 */
[----:B------:R-:W-:-:S04]  /*1270*/  IADD3 R21, PT, PT, R4, -0x2000, RZ ;  /* 0xffffe00004157810 */ /* 0x000fc80007ffe0ff */
[----:B------:R-:W-:Y:S01]  /*1280*/  ISETP.GE.U32.AND P0, PT, R21, 0x2000, PT ;  /* 0x000020001500780c */ /* 0x000fe20003f06070 */
[----:B---3--:R-:W-:Y:S01]  /*1290*/  FADD R6, R6, R7 ;  /* 0x0000000706067221 */ /* 0x008fe20000000000 */
[----:B----4-:R-:W-:-:S04]  /*12a0*/  FADD R9, R8, R9 ;  /* 0x0000000908097221 */ /* 0x010fc80000000000 */
[----:B------:R-:W-:Y:S01]  /*12b0*/  FADD R6, R6, R9 ;  /* 0x0000000906067221 */ /* 0x000fe20000000000 */
[----:B-----5:R-:W-:Y:S01]  /*12c0*/  FADD R10, R10, R11 ;  /* 0x0000000b0a0a7221 */ /* 0x020fe20000000000 */
[----:B------:R-:W-:-:S04]  /*12d0*/  FADD R15, R14, R15 ;  /* 0x0000000f0e0f7221 */ /* 0x000fc80000000000 */
[----:B------:R-:W-:Y:S01]  /*12e0*/  FADD R15, R10, R15 ;  /* 0x0000000f0a0f7221 */ /* 0x000fe20000000000 */
[----:B------:R-:W-:Y:S01]  /*12f0*/  FADD R16, R16, R17 ;  /* 0x0000001110107221 */ /* 0x000fe20000000000 */
[----:B------:R-:W-:-:S04]  /*1300*/  FADD R19, R18, R19 ;  /* 0x0000001312137221 */ /* 0x000fc80000000000 */
[----:B------:R-:W-:Y:S01]  /*1310*/  FADD R16, R16, R19 ;  /* 0x0000001310107221 */ /* 0x000fe20000000000 */
[----:B------:R-:W-:-:S04]  /*1320*/  FADD R5, R5, R22 ;  /* 0x0000001605057221 */ /* 0x000fc80000000000 */
[----:B------:R-:W-:Y:S01]  /*1330*/  FADD R5, R20, R5 ;  /* 0x0000000514057221 */ /* 0x000fe20000000000 */
[----:B------:R-:W-:-:S03]  /*1340*/  FADD R6, R6, R15 ;  /* 0x0000000f06067221 */ /* 0x000fc60000000000 */
[----:B------:R-:W-:-:S04]  /*1350*/  FADD R5, R16, R5 ;  /* 0x0000000510057221 */ /* 0x000fc80000000000 */
[----:B------:R-:W-:Y:S01]  /*1360*/  FADD R5, R6, R5 ;  /* 0x0000000506057221 */ /* 0x000fe20000000000 */
[----:B------:R-:W-:Y:S06]  /*1370*/  @!P0 BRA `(.L_x_221) ;  /* 0x0000000000ac8947 */ /* 0x000fec0003800000 */
[----:B------:R-:W0:Y:S01]  /*1380*/  LDC R4, c[0x0][0x390] ;  /* 0x0000e400ff047b82 */ /* 0x000e220000000800 */
[----:B------:R-:W-:-:S07]  /*1390*/  UMOV UR4, 0x2000 ;  /* 0x0000200000047882 */ /* 0x000fce0000000000 */
[----:B------:R-:W1:Y:S02]  /*13a0*/  LDC.64 R12, c[0x0][0x380] ;  /* 0x0000e000ff0c7b82 */ /* 0x000e640000000a00 */
.L_x_223:
[----:B------:R-:W-:-:S05]  /*13b0*/  IADD3 R3, PT, PT, R0, UR4, RZ ;  /* 0x0000000400037c10 */ /* 0x000fca000fffe0ff */
        /* <DEDUP_REMOVED lines=17> */
[----:B0-----:R-:W-:-:S04]  /*14d0*/  IADD3 R2, PT, PT, R4, -UR4, RZ ;  /* 0x8000000404027c10 */ /* 0x001fc8000fffe0ff */
        /* <DEDUP_REMOVED lines=18> */
[----:B------:R-:W-:-:S06]  /*1600*/  UIADD3 UR4, UPT, UPT, UR4, 0x2000, URZ ;  /* 0x0000200004047890 */ /* 0x000fcc000fffe0ff */
[----:B------:R-:W-:-:S13]  /*1610*/  ISETP.LT.U32.AND P0, PT, R21, UR4, PT ;  /* 0x0000000415007c0c */ /* 0x000fda000bf01070 */
[----:B------:R-:W-:Y:S05]  /*1620*/  @!P0 BRA `(.L_x_223) ;  /* 0xfffffffc00608947 */ /* 0x000fea000383ffff */
.L_x_221:
[----:B------:R-:W-:Y:S01]  /*1630*/  IADD3 R3, PT, PT, R4, -UR4, RZ ;  /* 0x8000000404037c10 */ /* 0x000fe2000fffe0ff */
[----:B------:R-:W-:Y:S03]  /*1640*/  BSSY.RECONVERGENT B1, `(.L_x_222) ;  /* 0x00000a3000017945 */ /* 0x000fe60003800200 */
[----:B------:R-:W-:-:S04]  /*1650*/  ISETP.GE.AND P0, PT, R0, R3, PT ;  /* 0x000000030000720c */ /* 0x000fc80003f06270 */
[----:B------:R-:W-:-:S13]  /*1660*/  ISETP.LE.U32.OR P0, PT, R4, UR4, P0 ;  /* 0x0000000404007c0c */ /* 0x000fda0008703470 */
[----:B------:R-:W-:Y:S05]  /*1670*/  @P0 BRA `(.L_x_224) ;  /* 0x00000008007c0947 */ /* 0x000fea0003800000 */
[-C--:B------:R-:W-:Y:S01]  /*1680*/  LOP3.LUT R3, RZ, R0.reuse, RZ, 0x33, !PT ;  /* 0x00000000ff037212 */ /* 0x080fe200078e33ff */
[----:B------:R-:W-:Y:S01]  /*1690*/  BSSY.RECONVERGENT B2, `(.L_x_225) ;  /* 0x0000052000027945 */ /* 0x000fe20003800200 */
[----:B------:R-:W-:Y:S02]  /*16a0*/  MOV R6, R0 ;  /* 0x0000000000067202 */ /* 0x000fe40000000f00 */
[----:B------:R-:W-:-:S04]  /*16b0*/  IADD3 R3, PT, PT, R4, -UR4, R3 ;  /* 0x8000000404037c10 */ /* 0x000fc8000fffe003 */
[C---:B------:R-:W-:Y:S02]  /*16c0*/  ISETP.GE.U32.AND P0, PT, R3.reuse, 0x1e00, PT ;  /* 0x00001e000300780c */ /* 0x040fe40003f06070 */
[----:B------:R-:W-:-:S04]  /*16d0*/  LEA.HI R3, R3, 0x1, RZ, 0x17 ;  /* 0x0000000103037811 */ /* 0x000fc800078fb8ff */
[----:B------:R-:W-:-:S07]  /*16e0*/  LOP3.LUT R4, R3, 0xf, RZ, 0xc0, !PT ;  /* 0x0000000f03047812 */ /* 0x000fce00078ec0ff */
[----:B------:R-:W-:Y:S05]  /*16f0*/  @!P0 BRA `(.L_x_226) ;  /* 0x00000004002c8947 */ /* 0x000fea0003800000 */
[----:B------:R-:W-:Y:S01]  /*1700*/  LOP3.LUT R7, R3, 0xfffff0, RZ, 0xc0, !PT ;  /* 0x00fffff003077812 */ /* 0x000fe200078ec0ff */
[----:B------:R-:W-:Y:S01]  /*1710*/  BSSY.RECONVERGENT B3, `(.L_x_227) ;  /* 0x0000048000037945 */ /* 0x000fe20003800200 */
[C---:B------:R-:W-:Y:S02]  /*1720*/  LOP3.LUT R6, R0.reuse, 0x1000, RZ, 0xfc, !PT ;  /* 0x0000100000067812 */ /* 0x040fe400078efcff */
[----:B------:R-:W-:Y:S02]  /*1730*/  IADD3 R2, PT, PT, R0, UR4, RZ ;  /* 0x0000000400027c10 */ /* 0x000fe4000fffe0ff */
[----:B------:R-:W-:-:S07]  /*1740*/  IADD3 R7, PT, PT, -R7, RZ, RZ ;  /* 0x000000ff07077210 */ /* 0x000fce0007ffe1ff */
.L_x_228:
[C---:B------:R-:W-:Y:S01]  /*1750*/  IADD3 R19, PT, PT, R2.reuse, 0x200, RZ ;  /* 0x0000020002137810 */ /* 0x040fe20007ffe0ff */
[C---:B------:R-:W-:Y:S01]  /*1760*/  IMAD.WIDE.U32 R14, R2.reuse, 0x4, R12 ;  /* 0x00000004020e7825 */ /* 0x040fe200078e000c */
[----:B------:R-:W-:-:S03]  /*1770*/  IADD3 R11, PT, PT, R2, 0x400, RZ ;  /* 0x00000400020b7810 */ /* 0x000fc60007ffe0ff */
[--C-:B------:R-:W-:Y:S01]  /*1780*/  IMAD.WIDE.U32 R18, R19, 0x4, R12.reuse ;  /* 0x0000000413127825 */ /* 0x100fe200078e000c */
[----:B------:R0:W2:Y:S01]  /*1790*/  LDG.E R8, desc[UR6][R14.64] ;  /* 0x000000060e087981 */ /* 0x0000a2000c1e1900 */
[C---:B------:R-:W-:Y:S02]  /*17a0*/  IADD3 R21, PT, PT, R2.reuse, 0x600, RZ ;  /* 0x0000060002157810 */ /* 0x040fe40007ffe0ff */
[--C-:B------:R-:W-:Y:S01]  /*17b0*/  IMAD.WIDE.U32 R10, R11, 0x4, R12.reuse ;  /* 0x000000040b0a7825 */ /* 0x100fe200078e000c */
[----:B------:R1:W3:Y:S01]  /*17c0*/  LDG.E R9, desc[UR6][R18.64] ;  /* 0x0000000612097981 */ /* 0x0002e2000c1e1900 */
[C---:B------:R-:W-:Y:S02]  /*17d0*/  IADD3 R17, PT, PT, R2.reuse, 0x800, RZ ;  /* 0x0000080002117810 */ /* 0x040fe40007ffe0ff */
[--C-:B------:R-:W-:Y:S02]  /*17e0*/  IMAD.WIDE.U32 R20, R21, 0x4, R12.reuse ;  /* 0x0000000415147825 */ /* 0x100fe400078e000c */
[----:B------:R4:W5:Y:S01]  /*17f0*/  LDG.E R10, desc[UR6][R10.64] ;  /* 0x000000060a0a7981 */ /* 0x000962000c1e1900 */
[----:B------:R-:W-:Y:S01]  /*1800*/  IADD3 R29, PT, PT, R2, 0xa00, RZ ;  /* 0x00000a00021d7810 */ /* 0x000fe20007ffe0ff */
[----:B------:R-:W-:-:S02]  /*1810*/  IMAD.WIDE.U32 R16, R17, 0x4, R12 ;  /* 0x0000000411107825 */ /* 0x000fc400078e000c */
[----:B------:R4:W5:Y:S01]  /*1820*/  LDG.E R27, desc[UR6][R20.64] ;  /* 0x00000006141b7981 */ /* 0x000962000c1e1900 */
[C---:B------:R-:W-:Y:S01]  /*1830*/  IADD3 R23, PT, PT, R2.reuse, 0xc00, RZ ;  /* 0x00000c0002177810 */ /* 0x040fe20007ffe0ff */
[--C-:B------:R-:W-:Y:S02]  /*1840*/  IMAD.WIDE.U32 R28, R29, 0x4, R12.reuse ;  /* 0x000000041d1c7825 */ /* 0x100fe400078e000c */
[----:B------:R-:W5:Y:S01]  /*1850*/  LDG.E R26, desc[UR6][R16.64] ;  /* 0x00000006101a7981 */ /* 0x000f62000c1e1900 */
[C---:B------:R-:W-:Y:S01]  /*1860*/  IADD3 R22, PT, PT, R2.reuse, 0xe00, RZ ;  /* 0x00000e0002167810 */ /* 0x040fe20007ffe0ff */
[--C-:B0-----:R-:W-:Y:S02]  /*1870*/  IMAD.WIDE.U32 R14, R23, 0x4, R12.reuse ;  /* 0x00000004170e7825 */ /* 0x101fe400078e000c */
[----:B------:R0:W5:Y:S01]  /*1880*/  LDG.E R25, desc[UR6][R28.64] ;  /* 0x000000061c197981 */ /* 0x000162000c1e1900 */
[----:B------:R-:W-:Y:S01]  /*1890*/  IADD3 R23, PT, PT, R2, 0x1000, RZ ;  /* 0x0000100002177810 */ /* 0x000fe20007ffe0ff */
[----:B-1----:R-:W-:-:S02]  /*18a0*/  IMAD.WIDE.U32 R18, R22, 0x4, R12 ;  /* 0x0000000416127825 */ /* 0x002fc400078e000c */
[----:B------:R1:W5:Y:S01]  /*18b0*/  LDG.E R24, desc[UR6][R14.64] ;  /* 0x000000060e187981 */ /* 0x000362000c1e1900 */
[C---:B----4-:R-:W-:Y:S01]  /*18c0*/  IADD3 R11, PT, PT, R2.reuse, 0x1200, RZ ;  /* 0x00001200020b7810 */ /* 0x050fe20007ffe0ff */
[--C-:B------:R-:W-:Y:S02]  /*18d0*/  IMAD.WIDE.U32 R20, R23, 0x4, R12.reuse ;  /* 0x0000000417147825 */ /* 0x100fe400078e000c */
[----:B------:R4:W5:Y:S01]  /*18e0*/  LDG.E R23, desc[UR6][R18.64] ;  /* 0x0000000612177981 */ /* 0x000962000c1e1900 */
[C---:B0-----:R-:W-:Y:S01]  /*18f0*/  IADD3 R29, PT, PT, R2.reuse, 0x1400, RZ ;  /* 0x00001400021d7810 */ /* 0x041fe20007ffe0ff */
[--C-:B------:R-:W-:Y:S02]  /*1900*/  IMAD.WIDE.U32 R16, R11, 0x4, R12.reuse ;  /* 0x000000040b107825 */ /* 0x100fe400078e000c */
[----:B------:R-:W5:Y:S01]  /*1910*/  LDG.E R22, desc[UR6][R20.64] ;  /* 0x0000000614167981 */ /* 0x000f62000c1e1900 */
[----:B-1----:R-:W-:Y:S01]  /*1920*/  IADD3 R15, PT, PT, R2, 0x1600, RZ ;  /* 0x00001600020f7810 */ /* 0x002fe20007ffe0ff */
[----:B------:R-:W-:-:S02]  /*1930*/  IMAD.WIDE.U32 R28, R29, 0x4, R12 ;  /* 0x000000041d1c7825 */ /* 0x000fc400078e000c */
[----:B------:R0:W5:Y:S01]  /*1940*/  LDG.E R11, desc[UR6][R16.64] ;  /* 0x00000006100b7981 */ /* 0x000162000c1e1900 */
[C---:B----4-:R-:W-:Y:S01]  /*1950*/  IADD3 R19, PT, PT, R2.reuse, 0x1800, RZ ;  /* 0x0000180002137810 */ /* 0x050fe20007ffe0ff */
[--C-:B------:R-:W-:Y:S02]  /*1960*/  IMAD.WIDE.U32 R14, R15, 0x4, R12.reuse ;  /* 0x000000040f0e7825 */ /* 0x100fe400078e000c */
[----:B------:R-:W4:Y:S02]  /*1970*/  LDG.E R28, desc[UR6][R28.64] ;  /* 0x000000061c1c7981 */ /* 0x000f24000c1e1900 */
[----:B------:R-:W-:Y:S01]  /*1980*/  IMAD.WIDE.U32 R18, R19, 0x4, R12 ;  /* 0x0000000413127825 */ /* 0x000fe200078e000c */
[C---:B0-----:R-:W-:Y:S02]  /*1990*/  IADD3 R17, PT, PT, R2.reuse, 0x1a00, RZ ;  /* 0x00001a0002117810 */ /* 0x041fe40007ffe0ff */
[----:B------:R-:W-:-:S03]  /*19a0*/  IADD3 R21, PT, PT, R2, 0x1c00, RZ ;  /* 0x00001c0002157810 */ /* 0x000fc60007ffe0ff */
[----:B------:R-:W4:Y:S04]  /*19b0*/  LDG.E R18, desc[UR6][R18.64] ;  /* 0x0000000612127981 */ /* 0x000f28000c1e1900 */
[----:B------:R0:W4:Y:S01]  /*19c0*/  LDG.E R29, desc[UR6][R14.64] ;  /* 0x000000060e1d7981 */ /* 0x000122000c1e1900 */
[----:B------:R-:W-:Y:S01]  /*19d0*/  IADD3 R20, PT, PT, R2, 0x1e00, RZ ;  /* 0x00001e0002147810 */ /* 0x000fe20007ffe0ff */
[----:B0-----:R-:W-:-:S04]  /*19e0*/  IMAD.WIDE.U32 R14, R17, 0x4, R12 ;  /* 0x00000004110e7825 */ /* 0x001fc800078e000c */
[--C-:B------:R-:W-:Y:S02]  /*19f0*/  IMAD.WIDE.U32 R16, R21, 0x4, R12.reuse ;  /* 0x0000000415107825 */ /* 0x100fe400078e000c */
[----:B------:R-:W4:Y:S02]  /*1a00*/  LDG.E R14, desc[UR6][R14.64] ;  /* 0x000000060e0e7981 */ /* 0x000f24000c1e1900 */
[----:B------:R-:W-:Y:S02]  /*1a10*/  IMAD.WIDE.U32 R20, R20, 0x4, R12 ;  /* 0x0000000414147825 */ /* 0x000fe400078e000c */
[----:B------:R-:W4:Y:S04]  /*1a20*/  LDG.E R16, desc[UR6][R16.64] ;  /* 0x0000000610107981 */ /* 0x000f28000c1e1900 */
[----:B------:R-:W4:Y:S01]  /*1a30*/  LDG.E R20, desc[UR6][R20.64] ;  /* 0x0000000614147981 */ /* 0x000f22000c1e1900 */
[----:B------:R-:W-:-:S04]  /*1a40*/  IADD3 R7, PT, PT, R7, 0x10, RZ ;  /* 0x0000001007077810 */ /* 0x000fc80007ffe0ff */
[----:B------:R-:W-:Y:S02]  /*1a50*/  ISETP.NE.AND P0, PT, R7, RZ, PT ;  /* 0x000000ff0700720c */ /* 0x000fe40003f05270 */
[----:B------:R-:W-:Y:S02]  /*1a60*/  IADD3 R6, PT, PT, R6, 0x2000, RZ ;  /* 0x0000200006067810 */ /* 0x000fe40007ffe0ff */
[----:B------:R-:W-:Y:S01]  /*1a70*/  IADD3 R2, PT, PT, R2, 0x2000, RZ ;  /* 0x0000200002027810 */ /* 0x000fe20007ffe0ff */
[----:B--2---:R-:W-:-:S04]  /*1a80*/  FADD R8, R8, R5 ;  /* 0x0000000508087221 */ /* 0x004fc80000000000 */
[----:B---3--:R-:W-:-:S04]  /*1a90*/  FADD R9, R8, R9 ;  /* 0x0000000908097221 */ /* 0x008fc80000000000 */
        /* <DEDUP_REMOVED lines=8> */
[----:B----4-:R-:W-:-:S04]  /*1b20*/  FADD R28, R11, R28 ;  /* 0x0000001c0b1c7221 */ /* 0x010fc80000000000 */
[----:B------:R-:W-:-:S04]  /*1b30*/  FADD R29, R28, R29 ;  /* 0x0000001d1c1d7221 */ /* 0x000fc80000000000 */
[----:B------:R-:W-:-:S04]  /*1b40*/  FADD R29, R29, R18 ;  /* 0x000000121d1d7221 */ /* 0x000fc80000000000 */
[----:B------:R-:W-:-:S04]  /*1b50*/  FADD R29, R29, R14 ;  /* 0x0000000e1d1d7221 */ /* 0x000fc80000000000 */
[----:B------:R-:W-:-:S04]  /*1b60*/  FADD R29, R29, R16 ;  /* 0x000000101d1d7221 */ /* 0x000fc80000000000 */
[----:B------:R-:W-:Y:S01]  /*1b70*/  FADD R5, R29, R20 ;  /* 0x000000141d057221 */ /* 0x000fe20000000000 */
[----:B------:R-:W-:Y:S06]  /*1b80*/  @P0 BRA `(.L_x_228) ;  /* 0xfffffff800f00947 */ /* 0x000fec000383ffff */
[----:B------:R-:W-:Y:S05]  /*1b90*/  BSYNC.RECONVERGENT B3 ;  /* 0x0000000000037941 */ /* 0x000fea0003800200 */
.L_x_227:
[----:B------:R-:W-:-:S07]  /*1ba0*/  IADD3 R6, PT, PT, R6, -0x1000, RZ ;  /* 0xfffff00006067810 */ /* 0x000fce0007ffe0ff */
.L_x_226:
[----:B------:R-:W-:Y:S05]  /*1bb0*/  BSYNC.RECONVERGENT B2 ;  /* 0x0000000000027941 */ /* 0x000fea0003800200 */
.L_x_225:
[----:B------:R-:W-:-:S13]  /*1bc0*/  ISETP.NE.AND P0, PT, R4, RZ, PT ;  /* 0x000000ff0400720c */ /* 0x000fda0003f05270 */
[----:B------:R-:W-:Y:S05]  /*1bd0*/  @!P0 BRA `(.L_x_224) ;  /* 0x0000000400248947 */ /* 0x000fea0003800000 */
[----:B------:R-:W-:Y:S01]  /*1be0*/  ISETP.GE.U32.AND P0, PT, R4, 0x8, PT ;  /* 0x000000080400780c */ /* 0x000fe20003f06070 */
[----:B------:R-:W-:Y:S01]  /*1bf0*/  BSSY.RECONVERGENT B2, `(.L_x_229) ;  /* 0x0000025000027945 */ /* 0x000fe20003800200 */
[----:B------:R-:W-:-:S04]  /*1c00*/  LOP3.LUT R22, R3, 0x7, RZ, 0xc0, !PT ;  /* 0x0000000703167812 */ /* 0x000fc800078ec0ff */
[----:B------:R-:W-:-:S07]  /*1c10*/  ISETP.NE.AND P1, PT, R22, RZ, PT ;  /* 0x000000ff1600720c */ /* 0x000fce0003f25270 */
[----:B------:R-:W-:Y:S06]  /*1c20*/  @!P0 BRA `(.L_x_230) ;  /* 0x0000000000848947 */ /* 0x000fec0003800000 */
[----:B------:R-:W-:-:S04]  /*1c30*/  IADD3 R7, PT, PT, R6, UR4, RZ ;  /* 0x0000000406077c10 */ /* 0x000fc8000fffe0ff */
        /* <DEDUP_REMOVED lines=32> */
.L_x_230:
[----:B------:R-:W-:Y:S05]  /*1e40*/  BSYNC.RECONVERGENT B2 ;  /* 0x0000000000027941 */ /* 0x000fea0003800200 */
.L_x_229:
        /* <DEDUP_REMOVED lines=23> */
.L_x_232:
[----:B------:R-:W-:Y:S05]  /*1fc0*/  BSYNC.RECONVERGENT B2 ;  /* 0x0000000000027941 */ /* 0x000fea0003800200 */
.L_x_231:
[----:B------:R-:W-:Y:S05]  /*1fd0*/  @!P1 BRA `(.L_x_224) ;  /* 0x0000000000249947 */ /* 0x000fea0003800000 */
[----:B------:R-:W-:Y:S02]  /*1fe0*/  IADD3 R7, PT, PT, R6, UR4, RZ ;  /* 0x0000000406077c10 */ /* 0x000fe4000fffe0ff */
[----:B------:R-:W-:-:S07]  /*1ff0*/  IADD3 R4, PT, PT, -R4, RZ, RZ ;  /* 0x000000ff04047210 */ /* 0x000fce0007ffe1ff */
.L_x_233:
[----:B------:R-:W-:-:S06]  /*2000*/  IMAD.WIDE.U32 R2, R7, 0x4, R12 ;  /* 0x0000000407027825 */ /* 0x000fcc00078e000c */
[----:B------:R-:W2:Y:S01]  /*2010*/  LDG.E R2, desc[UR6][R2.64] ;  /* 0x0000000602027981 */ /* 0x000ea2000c1e1900 */
[----:B------:R-:W-:Y:S02]  /*2020*/  IADD3 R4, PT, PT, R4, 0x1, RZ ;  /* 0x0000000104047810 */ /* 0x000fe40007ffe0ff */
[----:B------:R-:W-:Y:S02]  /*2030*/  IADD3 R7, PT, PT, R7, 0x200, RZ ;  /* 0x0000020007077810 */ /* 0x000fe40007ffe0ff */
[----:B------:R-:W-:Y:S01]  /*2040*/  ISETP.NE.AND P0, PT, R4, RZ, PT ;  /* 0x000000ff0400720c */ /* 0x000fe20003f05270 */
[----:B--2---:R-:W-:-:S12]  /*2050*/  FADD R5, R2, R5 ;  /* 0x0000000502057221 */ /* 0x004fd80000000000 */
[----:B------:R-:W-:Y:S05]  /*2060*/  @P0 BRA `(.L_x_233) ;  /* 0xfffffffc00e40947 */ /* 0x000fea000383ffff */
.L_x_224:
[----:B------:R-:W-:Y:S05]  /*2070*/  BSYNC.RECONVERGENT B1 ;  /* 0x0000000000017941 */ /* 0x000fea0003800200 */
.L_x_222:
        /* <DEDUP_REMOVED lines=33> */
[----:B------:R-:W3:Y:S04]  /*2290*/  LDS.128 R8, [UR4+0x30] ;  /* 0x00003004ff087984 */ /* 0x000ee80008000c00 */
[----:B------:R-:W4:Y:S01]  /*22a0*/  LDS.128 R16, [UR4+0x40] ;  /* 0x00004004ff107984 */ /* 0x000f220008000c00 */
[----:B0-----:R-:W-:-:S04]  /*22b0*/  FADD R5, R0, R5 ;  /* 0x0000000500057221 */ /* 0x001fc80000000000 */
        /* <DEDUP_REMOVED lines=13> */
[----:B------:R-:W-:-:S07]  /*2390*/  FADD R0, R18, R19 ;  /* 0x0000001312007221 */ /* 0x000fce0000000000 */
.L_x_220:
[----:B------:R-:W-:Y:S05]  /*23a0*/  BSYNC.RECONVERGENT B0 ;  /* 0x0000000000007941 */ /* 0x000fea0003800200 */
.L_x_205:
[----:B------:R-:W-:Y:S05]  /*23b0*/  @P0 EXIT ;  /* 0x000000000000094d */ /* 0x000fea0003800000 */
[----:B012---:R-:W0:Y:S01]  /*23c0*/  LDC.64 R2, c[0x0][0x388] ;  /* 0x0000e200ff027b82 */ /* 0x007e220000000a00 */
[----:B------:R-:W1:Y:S02]  /*23d0*/  LDCU UR4, c[0x0][0x398] ;  /* 0x00007300ff0477ac */ /* 0x000e640008000800 */
[----:B-1----:R-:W-:-:S05]  /*23e0*/  FADD R5, R0, UR4 ;  /* 0x0000000400057e21 */ /* 0x002fca0008000000 */
[----:B0-----:R-:W-:Y:S01]  /*23f0*/  STG.E desc[UR6][R2.64], R5 ;  /* 0x0000000502007986 */ /* 0x001fe2000c101906 */
[----:B------:R-:W-:Y:S05]  /*2400*/  EXIT ;  /* 0x000000000000794d */ /* 0x000fea0003800000 */
.L_x_234:
        /* <DEDUP_REMOVED lines=15> */
.L_x_1172:


//--------------------- .text._ZN3cub18CUB_300001_SM_10006detail9transform16transform_kernelINS2_10policy_hubILb1EN4cuda3std3__45tupleIJN6thrust24THRUST_300001_SM_1000_NS17counting_iteratorIjNSA_11use_defaultESC_SC_EEEEEE10policy1000El3prgNSA_6detail15normal_iteratorINSA_10device_ptrIfEEEEJSD_EEEvT0_iT1_T2_DpNS2_10kernel_argIT3_EE --------------------------
	.section	.text._ZN3cub18CUB_300001_SM_10006detail9transform16transform_kernelINS2_10policy_hubILb1EN4cuda3std3__45tupleIJN6thrust24THRUST_300001_SM_1000_NS17counting_iteratorIjNSA_11use_defaultESC_SC_EEEEEE10policy1000El3prgNSA_6detail15normal_iteratorINSA_10device_ptrIfEEEEJSD_EEEvT0_iT1_T2_DpNS2_10kernel_argIT3_EE,"ax",@progbits
	.align	128
        .global         _ZN3cub18CUB_300001_SM_10006detail9transform16transform_kernelINS2_10policy_hubILb1EN4cuda3std3__45tupleIJN6thrust24THRUST_300001_SM_1000_NS17counting_iteratorIjNSA_11use_defaultESC_SC_EEEEEE10policy1000El3prgNSA_6detail15normal_iteratorINSA_10device_ptrIfEEEEJSD_EEEvT0_iT1_T2_DpNS2_10kernel_argIT3_EE
        .type           _ZN3cub18CUB_300001_SM_10006detail9transform16transform_kernelINS2_10policy_hubILb1EN4cuda3std3__45tupleIJN6thrust24THRUST_300001_SM_1000_NS17counting_iteratorIjNSA_11use_defaultESC_SC_EEEEEE10policy1000El3prgNSA_6detail15normal_iteratorINSA_10device_ptrIfEEEEJSD_EEEvT0_iT1_T2_DpNS2_10kernel_argIT3_EE,@function
        .size           _ZN3cub18CUB_300001_SM_10006detail9transform16transform_kernelINS2_10policy_hubILb1EN4cuda3std3__45tupleIJN6thrust24THRUST_300001_SM_1000_NS17counting_iteratorIjNSA_11use_defaultESC_SC_EEEEEE10policy1000El3prgNSA_6detail15normal_iteratorINSA_10device_ptrIfEEEEJSD_EEEvT0_iT1_T2_DpNS2_10kernel_argIT3_EE,(.L_x_1173 - _ZN3cub18CUB_300001_SM_10006detail9transform16transform_kernelINS2_10policy_hubILb1EN4cuda3std3__45tupleIJN6thrust24THRUST_300001_SM_1000_NS17counting_iteratorIjNSA_11use_defaultESC_SC_EEEEEE10policy1000El3prgNSA_6detail15normal_iteratorINSA_10device_ptrIfEEEEJSD_EEEvT0_iT1_T2_DpNS2_10kernel_argIT3_EE)
        .other          _ZN3cub18CUB_300001_SM_10006detail9transform16transform_kernelINS2_10policy_hubILb1EN4cuda3std3__45tupleIJN6thrust24THRUST_300001_SM_1000_NS17counting_iteratorIjNSA_11use_defaultESC_SC_EEEEEE10policy1000El3prgNSA_6detail15normal_iteratorINSA_10device_ptrIfEEEEJSD_EEEvT0_iT1_T2_DpNS2_10kernel_argIT3_EE,@"STO_CUDA_ENTRY STV_DEFAULT"
_ZN3cub18CUB_300001_SM_10006detail9transform16transform_kernelINS2_10policy_hubILb1EN4cuda3std3__45tupleIJN6thrust24THRUST_300001_SM_1000_NS17counting_iteratorIjNSA_11use_defaultESC_SC_EEEEEE10policy1000El3prgNSA_6detail15normal_iteratorINSA_10device_ptrIfEEEEJSD_EEEvT0_iT1_T2_DpNS2_10kernel_argIT3_EE:
.text._ZN3cub18CUB_300001_SM_10006detail9transform16transform_kernelINS2_10policy_hubILb1EN4cuda3std3__45tupleIJN6thrust24THRUST_300001_SM_1000_NS17counting_iteratorIjNSA_11use_defaultESC_SC_EEEEEE10policy1000El3prgNSA_6detail15normal_iteratorINSA_10device_ptrIfEEEEJSD_EEEvT0_iT1_T2_DpNS2_10kernel_argIT3_EE:
[----:B------:R-:W-:Y:S08]  /*0000*/  LDC R1, c[0x0][0x37c] ;  /* 0x0000df00ff017b82 */ /* 0x000ff00000000800 */
[----:B------:R-:W0:Y:S01]  /*0010*/  LDC R4, c[0x0][0x388] ;  /* 0x0000e200ff047b82 */ /* 0x000e220000000800 */
[----:B------:R-:W1:Y:S07]  /*0020*/  LDCU.64 UR6, c[0x0][0x380] ;  /* 0x00007000ff0677ac */ /* 0x000e6e0008000a00 */
[----:B------:R-:W2:Y:S08]  /*0030*/  S2UR UR4, SR_CTAID.X ;  /* 0x00000000000479c3 */ /* 0x000eb00000002500 */
[----:B------:R-:W3:Y:S01]  /*0040*/  LDC.64 R10, c[0x0][0x398] ;  /* 0x0000e600ff0a7b82 */ /* 0x000ee20000000a00 */
[----:B0-----:R-:W-:-:S05]  /*0050*/  IMAD.SHL.U32 R3, R4, 0x80, RZ ;  /* 0x0000008004037824 */ /* 0x001fca00078e00ff */
[----:B------:R-:W-:Y:S01]  /*0060*/  SHF.R.S32.HI R0, RZ, 0x1f, R3 ;  /* 0x0000001fff007819 */ /* 0x000fe20000011403 */
[----:B--2---:R-:W-:-:S04]  /*0070*/  IMAD.WIDE.U32 R22, R3, UR4, RZ ;  /* 0x0000000403167c25 */ /* 0x004fc8000f8e00ff */
[----:B------:R-:W-:Y:S01]  /*0080*/  IMAD R5, R0, UR4, RZ ;  /* 0x0000000400057c24 */ /* 0x000fe2000f8e02ff */
[C---:B-1----:R-:W-:Y:S01]  /*0090*/  IADD3 R24, P0, PT, -R22.reuse, UR6, RZ ;  /* 0x0000000616187c10 */ /* 0x042fe2000ff1e1ff */
[----:B------:R-:W0:Y:S02]  /*00a0*/  LDCU UR6, c[0x0][0x3a0] ;  /* 0x00007400ff0677ac */ /* 0x000e240008000800 */
[----:B------:R-:W-:Y:S01]  /*00b0*/  IMAD.IADD R2, R23, 0x1, R5 ;  /* 0x0000000117027824 */ /* 0x000fe200078e0205 */
[----:B---3--:R-:W-:Y:S01]  /*00c0*/  LEA R10, P1, R22, R10, 0x2 ;  /* 0x0000000a160a7211 */ /* 0x008fe200078210ff */
[----:B------:R-:W1:Y:S03]  /*00d0*/  LDCU.64 UR4, c[0x0][0x358] ;  /* 0x00006b00ff0477ac */ /* 0x000e660008000a00 */
[----:B------:R-:W-:Y:S02]  /*00e0*/  IADD3.X R5, PT, PT, ~R2, UR7, RZ, P0, !PT ;  /* 0x0000000702057c10 */ /* 0x000fe400087fe5ff */
[----:B------:R-:W-:-:S02]  /*00f0*/  ISETP.LT.U32.AND P0, PT, R24, R3, PT ;  /* 0x000000031800720c */ /* 0x000fc40003f01070 */
[----:B------:R-:W-:Y:S02]  /*0100*/  LEA.HI.X R11, R22, R11, R2, 0x2, P1 ;  /* 0x0000000b160b7211 */ /* 0x000fe400008f1402 */
[----:B------:R-:W-:-:S04]  /*0110*/  ISETP.LT.AND.EX P0, PT, R5, R0, PT, P0 ;  /* 0x000000000500720c */ /* 0x000fc80003f01300 */
[----:B------:R-:W-:Y:S02]  /*0120*/  SEL R24, R24, R3, P0 ;  /* 0x0000000318187207 */ /* 0x000fe40000000000 */
[----:B0-----:R-:W-:Y:S02]  /*0130*/  IADD3 R22, PT, PT, R22, UR6, RZ ;  /* 0x0000000616167c10 */ /* 0x001fe4000fffe0ff */
[----:B------:R-:W-:-:S13]  /*0140*/  ISETP.NE.AND P0, PT, R3, R24, PT ;  /* 0x000000180300720c */ /* 0x000fda0003f05270 */
[----:B-1----:R-:W-:Y:S05]  /*0150*/  @!P0 BRA `(.L_x_235) ;  /* 0x0000000400908947 */ /* 0x002fea0003800000 */
[----:B------:R-:W-:-:S13]  /*0160*/  ISETP.GE.AND P0, PT, R4, 0x1, PT ;  /* 0x000000010400780c */ /* 0x000fda0003f06270 */
[----:B------:R-:W-:Y:S05]  /*0170*/  @!P0 EXIT ;  /* 0x000000000000894d */ /* 0x000fea0003800000 */
[----:B------:R-:W0:Y:S01]  /*0180*/  LDC R8, c[0x0][0x38c] ;  /* 0x0000e300ff087b82 */ /* 0x000e220000000800 */
[----:B------:R-:W1:Y:S01]  /*0190*/  S2R R20, SR_TID.X ;  /* 0x0000000000147919 */ /* 0x000e620000002100 */
[----:B------:R-:W0:Y:S01]  /*01a0*/  LDCU UR6, c[0x0][0x390] ;  /* 0x00007200ff0677ac */ /* 0x000e220008000800 */
[----:B------:R-:W-:Y:S02]  /*01b0*/  IMAD.MOV.U32 R9, RZ, RZ, RZ ;  /* 0x000000ffff097224 */ /* 0x000fe400078e00ff */
[----:B01----:R-:W-:-:S07]  /*01c0*/  FADD R8, -R8, UR6 ;  /* 0x0000000608087e21 */ /* 0x003fce0008000100 */
.L_x_244:
[----:B0-----:R-:W0:Y:S01]  /*01d0*/  LDCU UR6, c[0x0][0x388] ;  /* 0x00007100ff0677ac */ /* 0x001e220008000800 */
[C---:B------:R-:W-:Y:S01]  /*01e0*/  IMAD R7, R9.reuse, 0x80, R20 ;  /* 0x0000008009077824 */ /* 0x040fe200078e0214 */
[----:B------:R-:W-:Y:S01]  /*01f0*/  IADD3 R9, PT, PT, R9, 0x1, RZ ;  /* 0x0000000109097810 */ /* 0x000fe20007ffe0ff */
[----:B------:R-:W-:Y:S03]  /*0200*/  BSSY.RECONVERGENT B0, `(.L_x_236) ;  /* 0x0000057000007945 */ /* 0x000fe60003800200 */
[----:B------:R-:W-:Y:S02]  /*0210*/  ISETP.GE.AND P0, PT, R7, R24, PT ;  /* 0x000000180700720c */ /* 0x000fe40003f06270 */
[----:B0-----:R-:W-:-:S11]  /*0220*/  ISETP.NE.AND P2, PT, R9, UR6, PT ;  /* 0x0000000609007c0c */ /* 0x001fd6000bf45270 */
[----:B------:R-:W-:Y:S05]  /*0230*/  @P0 BRA `(.L_x_237) ;  /* 0x00000004004c0947 */ /* 0x000fea0003800000 */
[----:B------:R-:W-:Y:S01]  /*0240*/  IMAD.IADD R6, R22, 0x1, R7 ;  /* 0x0000000116067824 */ /* 0x000fe200078e0207 */
[----:B------:R-:W-:Y:S01]  /*0250*/  BSSY.RECONVERGENT B1, `(.L_x_238) ;  /* 0x0000042000017945 */ /* 0x000fe20003800200 */
[----:B------:R-:W-:-:S03]  /*0260*/  IMAD.MOV.U32 R2, RZ, RZ, 0x1 ;  /* 0x00000001ff027424 */ /* 0x000fc600078e00ff */
[----:B------:R-:W-:-:S13]  /*0270*/  ISETP.NE.AND P0, PT, R6, RZ, PT ;  /* 0x000000ff0600720c */ /* 0x000fda0003f05270 */
[----:B------:R-:W-:Y:S05]  /*0280*/  @!P0 BRA `(.L_x_239) ;  /* 0x0000000000f88947 */ /* 0x000fea0003800000 */
[----:B------:R-:W-:Y:S01]  /*0290*/  HFMA2 R5, -RZ, RZ, 0, 0 ;  /* 0x00000000ff057431 */ /* 0x000fe200000001ff */
[----:B------:R-:W-:Y:S01]  /*02a0*/  BSSY.RECONVERGENT B2, `(.L_x_240) ;  /* 0x0000037000027945 */ /* 0x000fe20003800200 */
[----:B------:R-:W-:Y:S01]  /*02b0*/  IMAD.MOV.U32 R4, RZ, RZ, 0xbc8f ;  /* 0x0000bc8fff047424 */ /* 0x000fe200078e00ff */
[----:B------:R-:W-:Y:S01]  /*02c0*/  MOV R2, 0x1 ;  /* 0x0000000100027802 */ /* 0x000fe20000000f00 */
[----:B------:R-:W-:Y:S02]  /*02d0*/  IMAD.MOV.U32 R3, RZ, RZ, RZ ;  /* 0x000000ffff037224 */ /* 0x000fe400078e00ff */
[----:B------:R-:W-:-:S07]  /*02e0*/  IMAD.MOV.U32 R0, RZ, RZ, RZ ;  /* 0x000000ffff007224 */ /* 0x000fce00078e00ff */
.L_x_243:
[-C--:B------:R-:W-:Y:S01]  /*02f0*/  IMAD R12, R3, R4.reuse, RZ ;  /* 0x00000004030c7224 */ /* 0x080fe200078e02ff */
[----:B------:R-:W-:Y:S01]  /*0300*/  BSSY.RECONVERGENT B3, `(.L_x_241) ;  /* 0x000002a000037945 */ /* 0x000fe20003800200 */
[----:B------:R-:W-:-:S04]  /*0310*/  IMAD.WIDE.U32 R18, R4, R4, RZ ;  /* 0x0000000404127225 */ /* 0x000fc800078e00ff */
[----:B------:R-:W-:Y:S02]  /*0320*/  IMAD R13, R4, R3, R12 ;  /* 0x00000003040d7224 */ /* 0x000fe400078e020c */
[----:B------:R-:W-:Y:S01]  /*0330*/  IMAD.WIDE.U32 R14, R18, 0x3, RZ ;  /* 0x00000003120e7825 */ /* 0x000fe200078e00ff */
[----:B------:R-:W-:-:S03]  /*0340*/  LOP3.LUT R14, R6, 0x1, RZ, 0xc0, !PT ;  /* 0x00000001060e7812 */ /* 0x000fc600078ec0ff */
[----:B------:R-:W-:Y:S01]  /*0350*/  IMAD.IADD R19, R19, 0x1, R13 ;  /* 0x0000000113137824 */ /* 0x000fe200078e020d */
[----:B------:R-:W-:-:S03]  /*0360*/  ISETP.NE.U32.AND P1, PT, R14, 0x1, PT ;  /* 0x000000010e00780c */ /* 0x000fc60003f25070 */
[----:B------:R-:W-:Y:S01]  /*0370*/  IMAD.WIDE.U32 R12, R19, 0x3, RZ ;  /* 0x00000003130c7825 */ /* 0x000fe200078e00ff */
[----:B------:R-:W-:-:S03]  /*0380*/  ISETP.NE.U32.AND.EX P1, PT, RZ, RZ, PT, P1 ;  /* 0x000000ffff00720c */ /* 0x000fc60003f25110 */
[----:B------:R-:W-:-:S04]  /*0390*/  IMAD.WIDE.U32 R12, P0, R18, -0x7fffffff, R12 ;  /* 0x80000001120c7825 */ /* 0x000fc8000780000c */
[----:B------:R-:W-:Y:S01]  /*03a0*/  IMAD.MOV.U32 R16, RZ, RZ, R13 ;  /* 0x000000ffff107224 */ /* 0x000fe200078e000d */
[----:B------:R-:W-:Y:S02]  /*03b0*/  IADD3.X R17, PT, PT, RZ, RZ, RZ, P0, !PT ;  /* 0x000000ffff117210 */ /* 0x000fe400007fe4ff */
[----:B------:R-:W-:-:S05]  /*03c0*/  IADD3 RZ, P0, PT, R15, R12, RZ ;  /* 0x0000000c0fff7210 */ /* 0x000fca0007f1e0ff */
[----:B------:R-:W-:Y:S01]  /*03d0*/  IMAD.WIDE.U32.X R16, R19, -0x7fffffff, R16, P0 ;  /* 0x8000000113107825 */ /* 0x000fe200000e0410 */
[----:B------:R-:W-:-:S04]  /*03e0*/  ISETP.GT.U32.AND P0, PT, R6, 0x1, PT ;  /* 0x000000010600780c */ /* 0x000fc80003f04070 */
[--C-:B------:R-:W-:Y:S02]  /*03f0*/  SHF.R.U64 R13, R16, 0x1e, R17.reuse ;  /* 0x0000001e100d7819 */ /* 0x100fe40000001211 */
[----:B------:R-:W-:-:S03]  /*0400*/  SHF.R.U32.HI R12, RZ, 0x1e, R17 ;  /* 0x0000001eff0c7819 */ /* 0x000fc60000011611 */
[----:B------:R-:W-:-:S04]  /*0410*/  IMAD.WIDE.U32 R18, R13, -0x7fffffff, R18 ;  /* 0x800000010d127825 */ /* 0x000fc800078e0012 */
[----:B------:R-:W-:Y:S01]  /*0420*/  IMAD R12, R12, -0x7fffffff, RZ ;  /* 0x800000010c0c7824 */ /* 0x000fe200078e02ff */
[----:B------:R-:W-:Y:S06]  /*0430*/  @P1 BRA `(.L_x_242) ;  /* 0x0000000000581947 */ /* 0x000fec0003800000 */
[-C--:B------:R-:W-:Y:S02]  /*0440*/  IMAD R0, R0, R4.reuse, RZ ;  /* 0x0000000400007224 */ /* 0x080fe400078e02ff */
[----:B------:R-:W-:-:S04]  /*0450*/  IMAD.WIDE.U32 R14, R2, R4, RZ ;  /* 0x00000004020e7225 */ /* 0x000fc800078e00ff */
[----:B------:R-:W-:Y:S02]  /*0460*/  IMAD R3, R3, R2, R0 ;  /* 0x0000000203037224 */ /* 0x000fe400078e0200 */
[----:B------:R-:W-:-:S04]  /*0470*/  IMAD.WIDE.U32 R26, R14, 0x5, RZ ;  /* 0x000000050e1a7825 */ /* 0x000fc800078e00ff */
[----:B------:R-:W-:-:S04]  /*0480*/  IMAD.IADD R15, R15, 0x1, R3 ;  /* 0x000000010f0f7824 */ /* 0x000fc800078e0203 */
[----:B------:R-:W-:-:S04]  /*0490*/  IMAD.WIDE.U32 R2, R15, 0x5, RZ ;  /* 0x000000050f027825 */ /* 0x000fc800078e00ff */
[----:B------:R-:W-:-:S04]  /*04a0*/  IMAD.WIDE.U32 R2, P1, R14, 0x2, R2 ;  /* 0x000000020e027825 */ /* 0x000fc80007820002 */
[----:B------:R-:W-:Y:S01]  /*04b0*/  IMAD.MOV.U32 R16, RZ, RZ, R3 ;  /* 0x000000ffff107224 */ /* 0x000fe200078e0003 */
[----:B------:R-:W-:Y:S02]  /*04c0*/  IADD3.X R17, PT, PT, RZ, RZ, RZ, P1, !PT ;  /* 0x000000ffff117210 */ /* 0x000fe40000ffe4ff */
[----:B------:R-:W-:-:S05]  /*04d0*/  IADD3 RZ, P1, PT, R27, R2, RZ ;  /* 0x000000021bff7210 */ /* 0x000fca0007f3e0ff */
[----:B------:R-:W-:-:S03]  /*04e0*/  IMAD.WIDE.U32.X R16, R15, 0x2, R16, P1 ;  /* 0x000000020f107825 */ /* 0x000fc600008e0410 */
[----:B------:R-:W-:-:S05]  /*04f0*/  IADD3 R3, P1, PT, R14, -R16, RZ ;  /* 0x800000100e037210 */ /* 0x000fca0007f3e0ff */
[----:B------:R-:W-:-:S05]  /*0500*/  IMAD.X R0, R15, 0x1, ~R17, P1 ;  /* 0x000000010f007824 */ /* 0x000fca00008e0e11 */
[--C-:B------:R-:W-:Y:S02]  /*0510*/  SHF.R.U64 R3, R3, 0x1, R0.reuse ;  /* 0x0000000103037819 */ /* 0x100fe40000001200 */
[----:B------:R-:W-:Y:S02]  /*0520*/  SHF.R.U32.HI R21, RZ, 0x1, R0 ;  /* 0x00000001ff157819 */ /* 0x000fe40000011600 */
[----:B------:R-:W-:-:S04]  /*0530*/  IADD3 R0, P1, PT, R3, R16, RZ ;  /* 0x0000001003007210 */ /* 0x000fc80007f3e0ff */
[----:B------:R-:W-:-:S04]  /*0540*/  IADD3.X R3, PT, PT, R21, R17, RZ, P1, !PT ;  /* 0x0000001115037210 */ /* 0x000fc80000ffe4ff */
[--C-:B------:R-:W-:Y:S02]  /*0550*/  SHF.R.U64 R17, R0, 0x1e, R3.reuse ;  /* 0x0000001e00117819 */ /* 0x100fe40000001203 */
[----:B------:R-:W-:-:S03]  /*0560*/  SHF.R.U32.HI R0, RZ, 0x1e, R3 ;  /* 0x0000001eff007819 */ /* 0x000fc60000011603 */
[----:B------:R-:W-:-:S04]  /*0570*/  IMAD.WIDE.U32 R2, R17, -0x7fffffff, R14 ;  /* 0x8000000111027825 */ /* 0x000fc800078e000e */
[----:B------:R-:W-:-:S05]  /*0580*/  IMAD R0, R0, -0x7fffffff, RZ ;  /* 0x8000000100007824 */ /* 0x000fca00078e02ff */
[----:B------:R-:W-:-:S07]  /*0590*/  IADD3 R0, PT, PT, R3, -R17, R0 ;  /* 0x8000001103007210 */ /* 0x000fce0007ffe000 */
.L_x_242:
[----:B------:R-:W-:Y:S05]  /*05a0*/  BSYNC.RECONVERGENT B3 ;  /* 0x0000000000037941 */ /* 0x000fea0003800200 */
.L_x_241:
[----:B------:R-:W-:Y:S01]  /*05b0*/  ISETP.GT.U32.AND.EX P0, PT, R5, RZ, PT, P0 ;  /* 0x000000ff0500720c */ /* 0x000fe20003f04100 */
[----:B------:R-:W-:Y:S01]  /*05c0*/  IMAD.MOV.U32 R4, RZ, RZ, R18 ;  /* 0x000000ffff047224 */ /* 0x000fe200078e0012 */
[--C-:B------:R-:W-:Y:S02]  /*05d0*/  SHF.R.U64 R6, R6, 0x1, R5.reuse ;  /* 0x0000000106067819 */ /* 0x100fe40000001205 */
[----:B------:R-:W-:Y:S02]  /*05e0*/  SHF.R.U32.HI R5, RZ, 0x1, R5 ;  /* 0x00000001ff057819 */ /* 0x000fe40000011605 */
[----:B------:R-:W-:-:S07]  /*05f0*/  IADD3 R3, PT, PT, R19, -R13, R12 ;  /* 0x8000000d13037210 */ /* 0x000fce0007ffe00c */
[----:B------:R-:W-:Y:S05]  /*0600*/  @P0 BRA `(.L_x_243) ;  /* 0xfffffffc00380947 */ /* 0x000fea000383ffff */
[----:B------:R-:W-:Y:S05]  /*0610*/  BSYNC.RECONVERGENT B2 ;  /* 0x0000000000027941 */ /* 0x000fea0003800200 */
.L_x_240:
[----:B------:R-:W-:-:S04]  /*0620*/  IMAD.HI.U32 R3, R2, 0x3, RZ ;  /* 0x0000000302037827 */ /* 0x000fc800078e00ff */
[----:B------:R-:W-:-:S05]  /*0630*/  IMAD.IADD R0, R2, 0x1, -R3 ;  /* 0x0000000102007824 */ /* 0x000fca00078e0a03 */
[----:B------:R-:W-:-:S04]  /*0640*/  LEA.HI R0, R0, R3, RZ, 0x1f ;  /* 0x0000000300007211 */ /* 0x000fc800078ff8ff */
[----:B------:R-:W-:-:S05]  /*0650*/  SHF.R.U32.HI R3, RZ, 0x1e, R0 ;  /* 0x0000001eff037819 */ /* 0x000fca0000011600 */
[----:B------:R-:W-:-:S07]  /*0660*/  IMAD R2, R3, -0x7fffffff, R2 ;  /* 0x8000000103027824 */ /* 0x000fce00078e0202 */
.L_x_239:
[----:B------:R-:W-:Y:S05]  /*0670*/  BSYNC.RECONVERGENT B1 ;  /* 0x0000000000017941 */ /* 0x000fea0003800200 */
.L_x_238:
[----:B------:R-:W-:Y:S01]  /*0680*/  IMAD.HI.U32 R0, R2, -0x4370ec6f, RZ ;  /* 0xbc8f139102007827 */ /* 0x000fe200078e00ff */
[----:B------:R-:W0:Y:S04]  /*0690*/  LDCU UR6, c[0x0][0x38c] ;  /* 0x00007180ff0677ac */ /* 0x000e280008000800 */
[----:B------:R-:W-:-:S05]  /*06a0*/  SHF.R.U32.HI R3, RZ, 0xf, R0 ;  /* 0x0000000fff037819 */ /* 0x000fca0000011600 */
[C---:B------:R-:W-:Y:S02]  /*06b0*/  IMAD R2, R3.reuse, -0xadc8, R2 ;  /* 0xffff523803027824 */ /* 0x040fe400078e0202 */
[----:B------:R-:W-:Y:S02]  /*06c0*/  IMAD R3, R3, 0xd47, RZ ;  /* 0x00000d4703037824 */ /* 0x000fe400078e02ff */
[----:B------:R-:W-:-:S03]  /*06d0*/  IMAD R2, R2, 0xbc8f, RZ ;  /* 0x0000bc8f02027824 */ /* 0x000fc600078e02ff */
[----:B------:R-:W-:Y:S02]  /*06e0*/  LOP3.LUT R5, R3, 0x7fffffff, RZ, 0x3c, !PT ;  /* 0x7fffffff03057812 */ /* 0x000fe400078e3cff */
[----:B------:R-:W-:-:S13]  /*06f0*/  ISETP.GE.U32.AND P0, PT, R2, R3, PT ;  /* 0x000000030200720c */ /* 0x000fda0003f06070 */
[----:B------:R-:W-:-:S04]  /*0700*/  @P0 IADD3 R5, PT, PT, -R3, RZ, RZ ;  /* 0x000000ff03050210 */ /* 0x000fc80007ffe1ff */
[----:B------:R-:W-:Y:S01]  /*0710*/  IADD3 R5, PT, PT, R2, -0x1, R5 ;  /* 0xffffffff02057810 */ /* 0x000fe20007ffe005 */
[----:B------:R-:W-:-:S03]  /*0720*/  IMAD.WIDE R2, R7, 0x4, R10 ;  /* 0x0000000407027825 */ /* 0x000fc600078e020a */
[----:B------:R-:W-:-:S05]  /*0730*/  I2FP.F32.U32 R5, R5 ;  /* 0x0000000500057245 */ /* 0x000fca0000201000 */
[----:B------:R-:W-:-:S04]  /*0740*/  FMUL R5, R5, 4.6566128730773925781e-10 ;  /* 0x3000000005057820 */ /* 0x000fc80000400000 */
[----:B0-----:R-:W-:-:S05]  /*0750*/  FFMA R5, R8, R5, UR6 ;  /* 0x0000000608057e23 */ /* 0x001fca0008000005 */
[----:B------:R0:W-:Y:S02]  /*0760*/  STG.E desc[UR4][R2.64], R5 ;  /* 0x0000000502007986 */ /* 0x0001e4000c101904 */
.L_x_237:
[----:B------:R-:W-:Y:S05]  /*0770*/  BSYNC.RECONVERGENT B0 ;  /* 0x0000000000007941 */ /* 0x000fea0003800200 */
.L_x_236:
[----:B------:R-:W-:Y:S05]  /*0780*/  @P2 BRA `(.L_x_244) ;  /* 0xfffffff800902947 */ /* 0x000fea000383ffff */
[----:B------:R-:W-:Y:S05]  /*0790*/  EXIT ;  /* 0x000000000000794d */ /* 0x000fea0003800000 */
.L_x_235:
[----:B------:R-:W-:-:S13]  /*07a0*/  ISETP.GE.AND P0, PT, R4, 0x1, PT ;  /* 0x000000010400780c */ /* 0x000fda0003f06270 */
[----:B------:R-:W-:Y:S05]  /*07b0*/  @!P0 EXIT ;  /* 0x000000000000894d */ /* 0x000fea0003800000 */
[----:B------:R-:W0:Y:S01]  /*07c0*/  LDC R12, c[0x0][0x38c] ;  /* 0x0000e300ff0c7b82 */ /* 0x000e220000000800 */
[----:B------:R-:W1:Y:S01]  /*07d0*/  S2R R0, SR_TID.X ;  /* 0x0000000000007919 */ /* 0x000e620000002100 */
[----:B------:R-:W0:Y:S01]  /*07e0*/  LDCU UR6, c[0x0][0x390] ;  /* 0x00007200ff0677ac */ /* 0x000e220008000800 */
[----:B------:R-:W-:Y:S02]  /*07f0*/  IMAD.MOV.U32 R13, RZ, RZ, RZ ;  /* 0x000000ffff0d7224 */ /* 0x000fe400078e00ff */
[----:B01----:R-:W-:-:S07]  /*0800*/  FADD R12, -R12, UR6 ;  /* 0x000000060c0c7e21 */ /* 0x003fce0008000100 */
.L_x_251:
[----:B------:R-:W-:Y:S01]  /*0810*/  IMAD R15, R13, 0x80, R0 ;  /* 0x000000800d0f7824 */ /* 0x000fe200078e0200 */
[----:B------:R-:W-:Y:S01]  /*0820*/  BSSY.RECONVERGENT B0, `(.L_x_245) ;  /* 0x0000042000007945 */ /* 0x000fe20003800200 */
[----:B------:R-:W-:-:S03]  /*0830*/  IMAD.MOV.U32 R18, RZ, RZ, 0x1 ;  /* 0x00000001ff127424 */ /* 0x000fc600078e00ff */
[----:B------:R-:W-:-:S04]  /*0840*/  IADD3 R14, PT, PT, R22, R15, RZ ;  /* 0x0000000f160e7210 */ /* 0x000fc80007ffe0ff */
[----:B------:R-:W-:-:S13]  /*0850*/  ISETP.NE.AND P0, PT, R14, RZ, PT ;  /* 0x000000ff0e00720c */ /* 0x000fda0003f05270 */
[----:B0-----:R-:W-:Y:S05]  /*0860*/  @!P0 BRA `(.L_x_246) ;  /* 0x0000000000f48947 */ /* 0x001fea0003800000 */
[----:B------:R-:W-:Y:S01]  /*0870*/  HFMA2 R21, -RZ, RZ, 0, -1.1396484375 ;  /* 0x0000bc8fff157431 */ /* 0x000fe200000001ff */
[----:B------:R-:W-:Y:S01]  /*0880*/  BSSY.RECONVERGENT B1, `(.L_x_247) ;  /* 0x0000036000017945 */ /* 0x000fe20003800200 */
[----:B------:R-:W-:Y:S01]  /*0890*/  CS2R R16, SRZ ;  /* 0x0000000000107805 */ /* 0x000fe2000001ff00 */
[----:B------:R-:W-:Y:S01]  /*08a0*/  IMAD.MOV.U32 R18, RZ, RZ, 0x1 ;  /* 0x00000001ff127424 */ /* 0x000fe200078e00ff */
[----:B------:R-:W-:-:S07]  /*08b0*/  MOV R19, RZ ;  /* 0x000000ff00137202 */ /* 0x000fce0000000f00 */
.L_x_250:
        /* <DEDUP_REMOVED lines=23> */
[----:B------:R-:W-:-:S05]  /*0a30*/  IMAD R19, R16, R18, R19 ;  /* 0x0000001210137224 */ /* 0x000fca00078e0213 */
[----:B------:R-:W-:Y:S01]  /*0a40*/  IADD3 R5, PT, PT, R5, R19, RZ ;  /* 0x0000001305057210 */ /* 0x000fe20007ffe0ff */
[----:B------:R-:W-:-:S04]  /*0a50*/  IMAD.WIDE.U32 R18, R4, 0x5, RZ ;  /* 0x0000000504127825 */ /* 0x000fc800078e00ff */
[----:B------:R-:W-:-:S04]  /*0a60*/  IMAD.WIDE.U32 R8, R5, 0x5, RZ ;  /* 0x0000000505087825 */ /* 0x000fc800078e00ff */
[----:B------:R-:W-:-:S04]  /*0a70*/  IMAD.WIDE.U32 R8, P1, R4, 0x2, R8 ;  /* 0x0000000204087825 */ /* 0x000fc80007820008 */
[----:B------:R-:W-:Y:S01]  /*0a80*/  IMAD.X R21, RZ, RZ, RZ, P1 ;  /* 0x000000ffff157224 */ /* 0x000fe200008e06ff */
[----:B------:R-:W-:Y:S02]  /*0a90*/  IADD3 RZ, P1, PT, R19, R8, RZ ;  /* 0x0000000813ff7210 */ /* 0x000fe40007f3e0ff */
[----:B------:R-:W-:-:S05]  /*0aa0*/  MOV R20, R9 ;  /* 0x0000000900147202 */ /* 0x000fca0000000f00 */
        /* <DEDUP_REMOVED lines=12> */
.L_x_249:
[----:B------:R-:W-:Y:S05]  /*0b70*/  BSYNC.RECONVERGENT B2 ;  /* 0x0000000000027941 */ /* 0x000fea0003800200 */
.L_x_248:
[----:B------:R-:W-:Y:S01]  /*0b80*/  ISETP.GT.U32.AND.EX P0, PT, R17, RZ, PT, P0 ;  /* 0x000000ff1100720c */ /* 0x000fe20003f04100 */
[----:B------:R-:W-:Y:S01]  /*0b90*/  IMAD.MOV.U32 R21, RZ, RZ, R2 ;  /* 0x000000ffff157224 */ /* 0x000fe200078e0002 */
[--C-:B------:R-:W-:Y:S02]  /*0ba0*/  SHF.R.U64 R14, R14, 0x1, R17.reuse ;  /* 0x000000010e0e7819 */ /* 0x100fe40000001211 */
[----:B------:R-:W-:Y:S02]  /*0bb0*/  SHF.R.U32.HI R17, RZ, 0x1, R17 ;  /* 0x00000001ff117819 */ /* 0x000fe40000011611 */
[----:B------:R-:W-:-:S07]  /*0bc0*/  IADD3 R16, PT, PT, R3, -R7, R6 ;  /* 0x8000000703107210 */ /* 0x000fce0007ffe006 */
[----:B------:R-:W-:Y:S05]  /*0bd0*/  @P0 BRA `(.L_x_250) ;  /* 0xfffffffc00380947 */ /* 0x000fea000383ffff */
[----:B------:R-:W-:Y:S05]  /*0be0*/  BSYNC.RECONVERGENT B1 ;  /* 0x0000000000017941 */ /* 0x000fea0003800200 */
.L_x_247:
[----:B------:R-:W-:-:S05]  /*0bf0*/  IMAD.HI.U32 R3, R18, 0x3, RZ ;  /* 0x0000000312037827 */ /* 0x000fca00078e00ff */
[----:B------:R-:W-:-:S04]  /*0c00*/  IADD3 R2, PT, PT, -R3, R18, RZ ;  /* 0x0000001203027210 */ /* 0x000fc80007ffe1ff */
[----:B------:R-:W-:-:S04]  /*0c10*/  LEA.HI R2, R2, R3, RZ, 0x1f ;  /* 0x0000000302027211 */ /* 0x000fc800078ff8ff */
[----:B------:R-:W-:-:S05]  /*0c20*/  SHF.R.U32.HI R3, RZ, 0x1e, R2 ;  /* 0x0000001eff037819 */ /* 0x000fca0000011602 */
[----:B------:R-:W-:-:S07]  /*0c30*/  IMAD R18, R3, -0x7fffffff, R18 ;  /* 0x8000000103127824 */ /* 0x000fce00078e0212 */
.L_x_246:
[----:B------:R-:W-:Y:S05]  /*0c40*/  BSYNC.RECONVERGENT B0 ;  /* 0x0000000000007941 */ /* 0x000fea0003800200 */
.L_x_245:
[----:B------:R-:W-:Y:S01]  /*0c50*/  IMAD.HI.U32 R2, R18, -0x4370ec6f, RZ ;  /* 0xbc8f139112027827 */ /* 0x000fe200078e00ff */
[----:B------:R-:W0:Y:S01]  /*0c60*/  LDCU.64 UR6, c[0x0][0x388] ;  /* 0x00007100ff0677ac */ /* 0x000e220008000a00 */
[----:B------:R-:W-:-:S03]  /*0c70*/  IADD3 R13, PT, PT, R13, 0x1, RZ ;  /* 0x000000010d0d7810 */ /* 0x000fc60007ffe0ff */
[----:B------:R-:W-:-:S05]  /*0c80*/  SHF.R.U32.HI R3, RZ, 0xf, R2 ;  /* 0x0000000fff037819 */ /* 0x000fca0000011602 */
[C---:B------:R-:W-:Y:S02]  /*0c90*/  IMAD R18, R3.reuse, -0xadc8, R18 ;  /* 0xffff523803127824 */ /* 0x040fe400078e0212 */
[----:B------:R-:W-:Y:S02]  /*0ca0*/  IMAD R3, R3, 0xd47, RZ ;  /* 0x00000d4703037824 */ /* 0x000fe400078e02ff */
[----:B------:R-:W-:-:S03]  /*0cb0*/  IMAD R18, R18, 0xbc8f, RZ ;  /* 0x0000bc8f12127824 */ /* 0x000fc600078e02ff */
[----:B------:R-:W-:Y:S02]  /*0cc0*/  LOP3.LUT R5, R3, 0x7fffffff, RZ, 0x3c, !PT ;  /* 0x7fffffff03057812 */ /* 0x000fe400078e3cff */
[----:B------:R-:W-:-:S13]  /*0cd0*/  ISETP.GE.U32.AND P0, PT, R18, R3, PT ;  /* 0x000000031200720c */ /* 0x000fda0003f06070 */
[----:B------:R-:W-:Y:S01]  /*0ce0*/  @P0 IMAD.MOV R5, RZ, RZ, -R3 ;  /* 0x000000ffff050224 */ /* 0x000fe200078e0a03 */
[----:B0-----:R-:W-:Y:S01]  /*0cf0*/  ISETP.NE.AND P0, PT, R13, UR6, PT ;  /* 0x000000060d007c0c */ /* 0x001fe2000bf05270 */
[----:B------:R-:W-:-:S03]  /*0d00*/  IMAD.WIDE R2, R15, 0x4, R10 ;  /* 0x000000040f027825 */ /* 0x000fc600078e020a */
[----:B------:R-:W-:-:S04]  /*0d10*/  IADD3 R5, PT, PT, R18, -0x1, R5 ;  /* 0xffffffff12057810 */ /* 0x000fc80007ffe005 */
[----:B------:R-:W-:-:S05]  /*0d20*/  I2FP.F32.U32 R5, R5 ;  /* 0x0000000500057245 */ /* 0x000fca0000201000 */
[----:B------:R-:W-:-:S04]  /*0d30*/  FMUL R5, R5, 4.6566128730773925781e-10 ;  /* 0x3000000005057820 */ /* 0x000fc80000400000 */
[----:B------:R-:W-:-:S05]  /*0d40*/  FFMA R5, R12, R5, UR7 ;  /* 0x000000070c057e23 */ /* 0x000fca0008000005 */
[----:B------:R0:W-:Y:S01]  /*0d50*/  STG.E desc[UR4][R2.64], R5 ;  /* 0x0000000502007986 */ /* 0x0001e2000c101904 */
[----:B------:R-:W-:Y:S05]  /*0d60*/  @!P0 EXIT ;  /* 0x000000000000894d */ /* 0x000fea0003800000 */
[----:B------:R-:W-:Y:S05]  /*0d70*/  BRA `(.L_x_251) ;  /* 0xfffffff800a47947 */ /* 0x000fea000383ffff */
.L_x_252:
        /* <DEDUP_REMOVED lines=16> */
.L_x_1173:


//--------------------- .text._ZN3cub18CUB_300001_SM_10006detail9transform16transform_kernelINS2_10policy_hubILb1EN4cuda3std3__45tupleIJN6thrust24THRUST_300001_SM_1000_NS17counting_iteratorIjNSA_11use_defaultESC_SC_EEEEEE10policy1000Ei3prgNSA_6detail15normal_iteratorINSA_10device_ptrIfEEEEJSD_EEEvT0_iT1_T2_DpNS2_10kernel_argIT3_EE --------------------------
	.section	.text._ZN3cub18CUB_300001_SM_10006detail9transform16transform_kernelINS2_10policy_hubILb1EN4cuda3std3__45tupleIJN6thrust24THRUST_300001_SM_1000_NS17counting_iteratorIjNSA_11use_defaultESC_SC_EEEEEE10policy1000Ei3prgNSA_6detail15normal_iteratorINSA_10device_ptrIfEEEEJSD_EEEvT0_iT1_T2_DpNS2_10kernel_argIT3_EE,"ax",@progbits
	.align	128
        .global         _ZN3cub18CUB_300001_SM_10006detail9transform16transform_kernelINS2_10policy_hubILb1EN4cuda3std3__45tupleIJN6thrust24THRUST_300001_SM_1000_NS17counting_iteratorIjNSA_11use_defaultESC_SC_EEEEEE10policy1000Ei3prgNSA_6detail15normal_iteratorINSA_10device_ptrIfEEEEJSD_EEEvT0_iT1_T2_DpNS2_10kernel_argIT3_EE
        .type           _ZN3cub18CUB_300001_SM_10006detail9transform16transform_kernelINS2_10policy_hubILb1EN4cuda3std3__45tupleIJN6thrust24THRUST_300001_SM_1000_NS17counting_iteratorIjNSA_11use_defaultESC_SC_EEEEEE10policy1000Ei3prgNSA_6detail15normal_iteratorINSA_10device_ptrIfEEEEJSD_EEEvT0_iT1_T2_DpNS2_10kernel_argIT3_EE,@function
        .size           _ZN3cub18CUB_300001_SM_10006detail9transform16transform_kernelINS2_10policy_hubILb1EN4cuda3std3__45tupleIJN6thrust24THRUST_300001_SM_1000_NS17counting_iteratorIjNSA_11use_defaultESC_SC_EEEEEE10policy1000Ei3prgNSA_6detail15normal_iteratorINSA_10device_ptrIfEEEEJSD_EEEvT0_iT1_T2_DpNS2_10kernel_argIT3_EE,(.L_x_1174 - _ZN3cub18CUB_300001_SM_10006detail9transform16transform_kernelINS2_10policy_hubILb1EN4cuda3std3__45tupleIJN6thrust24THRUST_300001_SM_1000_NS17counting_iteratorIjNSA_11use_defaultESC_SC_EEEEEE10policy1000Ei3prgNSA_6detail15normal_iteratorINSA_10device_ptrIfEEEEJSD_EEEvT0_iT1_T2_DpNS2_10kernel_argIT3_EE)
        .other          _ZN3cub18CUB_300001_SM_10006detail9transform16transform_kernelINS2_10policy_hubILb1EN4cuda3std3__45tupleIJN6thrust24THRUST_300001_SM_1000_NS17counting_iteratorIjNSA_11use_defaultESC_SC_EEEEEE10policy1000Ei3prgNSA_6detail15normal_iteratorINSA_10device_ptrIfEEEEJSD_EEEvT0_iT1_T2_DpNS2_10kernel_argIT3_EE,@"STO_CUDA_ENTRY STV_DEFAULT"
_ZN3cub18CUB_300001_SM_10006detail9transform16transform_kernelINS2_10policy_hubILb1EN4cuda3std3__45tupleIJN6thrust24THRUST_300001_SM_1000_NS17counting_iteratorIjNSA_11use_defaultESC_SC_EEEEEE10policy1000Ei3prgNSA_6detail15normal_iteratorINSA_10device_ptrIfEEEEJSD_EEEvT0_iT1_T2_DpNS2_10kernel_argIT3_EE:
.text._ZN3cub18CUB_300001_SM_10006detail9transform16transform_kernelINS2_10policy_hubILb1EN4cuda3std3__45tupleIJN6thrust24THRUST_300001_SM_1000_NS17counting_iteratorIjNSA_11use_defaultESC_SC_EEEEEE10policy1000Ei3prgNSA_6detail15normal_iteratorINSA_10device_ptrIfEEEEJSD_EEEvT0_iT1_T2_DpNS2_10kernel_argIT3_EE:
[----:B------:R-:W-:Y:S08]  /*0000*/  LDC R1, c[0x0][0x37c] ;  /* 0x0000df00ff017b82 */ /* 0x000ff00000000800 */
[----:B------:R-:W0:Y:S01]  /*0010*/  LDC.64 R6, c[0x0][0x380] ;  /* 0x0000e000ff067b82 */ /* 0x000e220000000a00 */
[----:B------:R-:W1:Y:S07]  /*0020*/  LDCU UR6, c[0x0][0x398] ;  /* 0x00007300ff0677ac */ /* 0x000e6e0008000800 */
[----:B------:R-:W2:Y:S08]  /*0030*/  S2UR UR4, SR_CTAID.X ;  /* 0x00000000000479c3 */ /* 0x000eb00000002500 */
[----:B------:R-:W3:Y:S01]  /*0040*/  LDC.64 R10, c[0x0][0x390] ;  /* 0x0000e400ff0a7b82 */ /* 0x000ee20000000a00 */
[----:B0-----:R-:W-:-:S04]  /*0050*/  IMAD.SHL.U32 R24, R7, 0x80, RZ ;  /* 0x0000008007187824 */ /* 0x001fc800078e00ff */
[----:B--2---:R-:W-:Y:S01]  /*0060*/  IMAD R3, R24, UR4, RZ ;  /* 0x0000000418037c24 */ /* 0x004fe2000f8e02ff */
[----:B------:R-:W0:Y:S03]  /*0070*/  LDCU.64 UR4, c[0x0][0x358] ;  /* 0x00006b00ff0477ac */ /* 0x000e260008000a00 */
[----:B------:R-:W-:Y:S01]  /*0080*/  IMAD.IADD R5, R6, 0x1, -R3 ;  /* 0x0000000106057824 */ /* 0x000fe200078e0a03 */
[C---:B-1----:R-:W-:Y:S01]  /*0090*/  IADD3 R22, PT, PT, R3.reuse, UR6, RZ ;  /* 0x0000000603167c10 */ /* 0x042fe2000fffe0ff */
[----:B---3--:R-:W-:-:S03]  /*00a0*/  IMAD.WIDE R10, R3, 0x4, R10 ;  /* 0x00000004030a7825 */ /* 0x008fc600078e020a */
[CC--:B------:R-:W-:Y:S02]  /*00b0*/  ISETP.GT.AND P0, PT, R24.reuse, R5.reuse, PT ;  /* 0x000000051800720c */ /* 0x0c0fe40003f04270 */
[----:B------:R-:W-:-:S11]  /*00c0*/  VIMNMX R24, PT, PT, R24, R5, PT ;  /* 0x0000000518187248 */ /* 0x000fd60003fe0100 */
[----:B0-----:R-:W-:Y:S05]  /*00d0*/  @P0 BRA `(.L_x_253) ;  /* 0x0000000400780947 */ /* 0x001fea0003800000 */
[----:B------:R-:W-:-:S13]  /*00e0*/  ISETP.GE.AND P0, PT, R7, 0x1, PT ;  /* 0x000000010700780c */ /* 0x000fda0003f06270 */
[----:B------:R-:W-:Y:S05]  /*00f0*/  @!P0 EXIT ;  /* 0x000000000000894d */ /* 0x000fea0003800000 */
[----:B------:R-:W0:Y:S01]  /*0100*/  LDC.64 R2, c[0x0][0x388] ;  /* 0x0000e200ff027b82 */ /* 0x000e220000000a00 */
[----:B------:R-:W1:Y:S01]  /*0110*/  S2R R0, SR_TID.X ;  /* 0x0000000000007919 */ /* 0x000e620000002100 */
[----:B------:R-:W-:Y:S02]  /*0120*/  IMAD.MOV.U32 R13, RZ, RZ, RZ ;  /* 0x000000ffff0d7224 */ /* 0x000fe400078e00ff */
[----:B01----:R-:W-:-:S07]  /*0130*/  FADD R12, R3, -R2 ;  /* 0x80000002030c7221 */ /* 0x003fce0000000000 */
.L_x_260:
[----:B------:R-:W-:Y:S01]  /*0140*/  LEA R15, R13, R0, 0x7 ;  /* 0x000000000d0f7211 */ /* 0x000fe200078e38ff */
[----:B------:R-:W-:Y:S01]  /*0150*/  BSSY.RECONVERGENT B0, `(.L_x_254) ;  /* 0x0000042000007945 */ /* 0x000fe20003800200 */
[----:B------:R-:W-:-:S03]  /*0160*/  HFMA2 R18, -RZ, RZ, 0, 5.9604644775390625e-08 ;  /* 0x00000001ff127431 */ /* 0x000fc600000001ff */
[----:B------:R-:W-:-:S05]  /*0170*/  IMAD.IADD R14, R22, 0x1, R15 ;  /* 0x00000001160e7824 */ /* 0x000fca00078e020f */
[----:B------:R-:W-:-:S13]  /*0180*/  ISETP.NE.AND P0, PT, R14, RZ, PT ;  /* 0x000000ff0e00720c */ /* 0x000fda0003f05270 */
[----:B0-----:R-:W-:Y:S05]  /*0190*/  @!P0 BRA `(.L_x_255) ;  /* 0x0000000000f48947 */ /* 0x001fea0003800000 */
[----:B------:R-:W-:Y:S01]  /*01a0*/  BSSY.RECONVERGENT B1, `(.L_x_256) ;  /* 0x0000037000017945 */ /* 0x000fe20003800200 */
[----:B------:R-:W-:Y:S01]  /*01b0*/  CS2R R16, SRZ ;  /* 0x0000000000107805 */ /* 0x000fe2000001ff00 */
[----:B------:R-:W-:Y:S01]  /*01c0*/  IMAD.MOV.U32 R21, RZ, RZ, 0xbc8f ;  /* 0x0000bc8fff157424 */ /* 0x000fe200078e00ff */
[----:B------:R-:W-:Y:S01]  /*01d0*/  MOV R18, 0x1 ;  /* 0x0000000100127802 */ /* 0x000fe20000000f00 */
[----:B------:R-:W-:-:S07]  /*01e0*/  IMAD.MOV.U32 R19, RZ, RZ, RZ ;  /* 0x000000ffff137224 */ /* 0x000fce00078e00ff */
.L_x_259:
[-C--:B------:R-:W-:Y:S01]  /*01f0*/  IMAD R4, R16, R21.reuse, RZ ;  /* 0x0000001510047224 */ /* 0x080fe200078e02ff */
[----:B------:R-:W-:Y:S01]  /*0200*/  BSSY.RECONVERGENT B2, `(.L_x_257) ;  /* 0x000002a000027945 */ /* 0x000fe20003800200 */
[----:B------:R-:W-:-:S04]  /*0210*/  IMAD.WIDE.U32 R2, R21, R21, RZ ;  /* 0x0000001515027225 */ /* 0x000fc800078e00ff */
[----:B------:R-:W-:Y:S02]  /*0220*/  IMAD R5, R21, R16, R4 ;  /* 0x0000001015057224 */ /* 0x000fe400078e0204 */
[----:B------:R-:W-:Y:S01]  /*0230*/  IMAD.WIDE.U32 R6, R2, 0x3, RZ ;  /* 0x0000000302067825 */ /* 0x000fe200078e00ff */
[----:B------:R-:W-:Y:S02]  /*0240*/  LOP3.LUT R6, R14, 0x1, RZ, 0xc0, !PT ;  /* 0x000000010e067812 */ /* 0x000fe400078ec0ff */
[----:B------:R-:W-:Y:S02]  /*0250*/  IADD3 R3, PT, PT, R3, R5, RZ ;  /* 0x0000000503037210 */ /* 0x000fe40007ffe0ff */
[----:B------:R-:W-:-:S03]  /*0260*/  ISETP.NE.U32.AND P1, PT, R6, 0x1, PT ;  /* 0x000000010600780c */ /* 0x000fc60003f25070 */
[----:B------:R-:W-:Y:S01]  /*0270*/  IMAD.WIDE.U32 R4, R3, 0x3, RZ ;  /* 0x0000000303047825 */ /* 0x000fe200078e00ff */
[----:B------:R-:W-:-:S03]  /*0280*/  ISETP.NE.U32.AND.EX P1, PT, RZ, RZ, PT, P1 ;  /* 0x000000ffff00720c */ /* 0x000fc60003f25110 */
[----:B------:R-:W-:-:S04]  /*0290*/  IMAD.WIDE.U32 R4, P0, R2, -0x7fffffff, R4 ;  /* 0x8000000102047825 */ /* 0x000fc80007800004 */
[----:B------:R-:W-:Y:S01]  /*02a0*/  IMAD.X R9, RZ, RZ, RZ, P0 ;  /* 0x000000ffff097224 */ /* 0x000fe200000e06ff */
[----:B------:R-:W-:Y:S02]  /*02b0*/  IADD3 RZ, P0, PT, R7, R4, RZ ;  /* 0x0000000407ff7210 */ /* 0x000fe40007f1e0ff */
[----:B------:R-:W-:-:S05]  /*02c0*/  MOV R8, R5 ;  /* 0x0000000500087202 */ /* 0x000fca0000000f00 */
        /* <DEDUP_REMOVED lines=9> */
[----:B------:R-:W-:-:S04]  /*0360*/  IMAD R19, R16, R18, R19 ;  /* 0x0000001210137224 */ /* 0x000fc800078e0213 */
[----:B------:R-:W-:Y:S02]  /*0370*/  IMAD.IADD R5, R5, 0x1, R19 ;  /* 0x0000000105057824 */ /* 0x000fe400078e0213 */
[----:B------:R-:W-:-:S04]  /*0380*/  IMAD.WIDE.U32 R18, R4, 0x5, RZ ;  /* 0x0000000504127825 */ /* 0x000fc800078e00ff */
[----:B------:R-:W-:-:S04]  /*0390*/  IMAD.WIDE.U32 R8, R5, 0x5, RZ ;  /* 0x0000000505087825 */ /* 0x000fc800078e00ff */
[----:B------:R-:W-:-:S04]  /*03a0*/  IMAD.WIDE.U32 R8, P1, R4, 0x2, R8 ;  /* 0x0000000204087825 */ /* 0x000fc80007820008 */
[----:B------:R-:W-:Y:S01]  /*03b0*/  IMAD.MOV.U32 R20, RZ, RZ, R9 ;  /* 0x000000ffff147224 */ /* 0x000fe200078e0009 */
[----:B------:R-:W-:Y:S02]  /*03c0*/  IADD3.X R21, PT, PT, RZ, RZ, RZ, P1, !PT ;  /* 0x000000ffff157210 */ /* 0x000fe40000ffe4ff */
[----:B------:R-:W-:-:S05]  /*03d0*/  IADD3 RZ, P1, PT, R19, R8, RZ ;  /* 0x0000000813ff7210 */ /* 0x000fca0007f3e0ff */
[----:B------:R-:W-:-:S03]  /*03e0*/  IMAD.WIDE.U32.X R20, R5, 0x2, R20, P1 ;  /* 0x0000000205147825 */ /* 0x000fc600008e0414 */
[----:B------:R-:W-:-:S04]  /*03f0*/  IADD3 R9, P1, PT, R4, -R20, RZ ;  /* 0x8000001404097210 */ /* 0x000fc80007f3e0ff */
[----:B------:R-:W-:-:S04]  /*0400*/  IADD3.X R8, PT, PT, R5, ~R21, RZ, P1, !PT ;  /* 0x8000001505087210 */ /* 0x000fc80000ffe4ff */
[--C-:B------:R-:W-:Y:S02]  /*0410*/  SHF.R.U64 R9, R9, 0x1, R8.reuse ;  /* 0x0000000109097819 */ /* 0x100fe40000001208 */
[----:B------:R-:W-:Y:S02]  /*0420*/  SHF.R.U32.HI R19, RZ, 0x1, R8 ;  /* 0x00000001ff137819 */ /* 0x000fe40000011608 */
[----:B------:R-:W-:-:S05]  /*0430*/  IADD3 R9, P1, PT, R9, R20, RZ ;  /* 0x0000001409097210 */ /* 0x000fca0007f3e0ff */
[----:B------:R-:W-:-:S05]  /*0440*/  IMAD.X R8, R19, 0x1, R21, P1 ;  /* 0x0000000113087824 */ /* 0x000fca00008e0615 */
[--C-:B------:R-:W-:Y:S02]  /*0450*/  SHF.R.U64 R9, R9, 0x1e, R8.reuse ;  /* 0x0000001e09097819 */ /* 0x100fe40000001208 */
[----:B------:R-:W-:-:S03]  /*0460*/  SHF.R.U32.HI R8, RZ, 0x1e, R8 ;  /* 0x0000001eff087819 */ /* 0x000fc60000011608 */
[----:B------:R-:W-:-:S04]  /*0470*/  IMAD.WIDE.U32 R18, R9, -0x7fffffff, R4 ;  /* 0x8000000109127825 */ /* 0x000fc800078e0004 */
[----:B------:R-:W-:-:S05]  /*0480*/  IMAD R8, R8, -0x7fffffff, RZ ;  /* 0x8000000108087824 */ /* 0x000fca00078e02ff */
[----:B------:R-:W-:-:S07]  /*0490*/  IADD3 R19, PT, PT, R19, -R9, R8 ;  /* 0x8000000913137210 */ /* 0x000fce0007ffe008 */
.L_x_258:
[----:B------:R-:W-:Y:S05]  /*04a0*/  BSYNC.RECONVERGENT B2 ;  /* 0x0000000000027941 */ /* 0x000fea0003800200 */
.L_x_257:
[----:B------:R-:W-:Y:S02]  /*04b0*/  ISETP.GT.U32.AND.EX P0, PT, R17, RZ, PT, P0 ;  /* 0x000000ff1100720c */ /* 0x000fe40003f04100 */
[--C-:B------:R-:W-:Y:S02]  /*04c0*/  SHF.R.U64 R14, R14, 0x1, R17.reuse ;  /* 0x000000010e0e7819 */ /* 0x100fe40000001211 */
[----:B------:R-:W-:Y:S02]  /*04d0*/  SHF.R.U32.HI R17, RZ, 0x1, R17 ;  /* 0x00000001ff117819 */ /* 0x000fe40000011611 */
[----:B------:R-:W-:Y:S02]  /*04e0*/  IADD3 R16, PT, PT, R3, -R7, R6 ;  /* 0x8000000703107210 */ /* 0x000fe40007ffe006 */
[----:B------:R-:W-:-:S05]  /*04f0*/  MOV R21, R2 ;  /* 0x0000000200157202 */ /* 0x000fca0000000f00 */
[----:B------:R-:W-:Y:S05]  /*0500*/  @P0 BRA `(.L_x_259) ;  /* 0xfffffffc00380947 */ /* 0x000fea000383ffff */
[----:B------:R-:W-:Y:S05]  /*0510*/  BSYNC.RECONVERGENT B1 ;  /* 0x0000000000017941 */ /* 0x000fea0003800200 */
.L_x_256:
[----:B------:R-:W-:-:S04]  /*0520*/  IMAD.HI.U32 R3, R18, 0x3, RZ ;  /* 0x0000000312037827 */ /* 0x000fc800078e00ff */
[----:B------:R-:W-:-:S05]  /*0530*/  IMAD.IADD R2, R18, 0x1, -R3 ;  /* 0x0000000112027824 */ /* 0x000fca00078e0a03 */
[----:B------:R-:W-:-:S04]  /*0540*/  LEA.HI R2, R2, R3, RZ, 0x1f ;  /* 0x0000000302027211 */ /* 0x000fc800078ff8ff */
[----:B------:R-:W-:-:S05]  /*0550*/  SHF.R.U32.HI R3, RZ, 0x1e, R2 ;  /* 0x0000001eff037819 */ /* 0x000fca0000011602 */
[----:B------:R-:W-:-:S07]  /*0560*/  IMAD R18, R3, -0x7fffffff, R18 ;  /* 0x8000000103127824 */ /* 0x000fce00078e0212 */
.L_x_255:
[----:B------:R-:W-:Y:S05]  /*0570*/  BSYNC.RECONVERGENT B0 ;  /* 0x0000000000007941 */ /* 0x000fea0003800200 */
.L_x_254:
[----:B------:R-:W-:Y:S01]  /*0580*/  IMAD.HI.U32 R2, R18, -0x4370ec6f, RZ ;  /* 0xbc8f139112027827 */ /* 0x000fe200078e00ff */
[----:B------:R-:W0:Y:S03]  /*0590*/  LDCU UR7, c[0x0][0x384] ;  /* 0x00007080ff0777ac */ /* 0x000e260008000800 */
[----:B------:R-:W-:Y:S01]  /*05a0*/  VIADD R13, R13, 0x1 ;  /* 0x000000010d0d7836 */ /* 0x000fe20000000000 */
[----:B------:R-:W-:Y:S01]  /*05b0*/  SHF.R.U32.HI R3, RZ, 0xf, R2 ;  /* 0x0000000fff037819 */ /* 0x000fe20000011602 */
[----:B------:R-:W1:Y:S04]  /*05c0*/  LDCU UR6, c[0x0][0x388] ;  /* 0x00007100ff0677ac */ /* 0x000e680008000800 */
[----:B------:R-:W-:-:S02]  /*05d0*/  IMAD R18, R3, -0xadc8, R18 ;  /* 0xffff523803127824 */ /* 0x000fc400078e0212 */
[----:B------:R-:W-:Y:S02]  /*05e0*/  IMAD R3, R3, 0xd47, RZ ;  /* 0x00000d4703037824 */ /* 0x000fe400078e02ff */
[----:B------:R-:W-:-:S03]  /*05f0*/  IMAD R18, R18, 0xbc8f, RZ ;  /* 0x0000bc8f12127824 */ /* 0x000fc600078e02ff */
[----:B------:R-:W-:Y:S02]  /*0600*/  LOP3.LUT R5, R3, 0x7fffffff, RZ, 0x3c, !PT ;  /* 0x7fffffff03057812 */ /* 0x000fe400078e3cff */
[----:B------:R-:W-:-:S13]  /*0610*/  ISETP.GE.U32.AND P0, PT, R18, R3, PT ;  /* 0x000000031200720c */ /* 0x000fda0003f06070 */
[----:B------:R-:W-:Y:S01]  /*0620*/  @P0 IADD3 R5, PT, PT, -R3, RZ, RZ ;  /* 0x000000ff03050210 */ /* 0x000fe20007ffe1ff */
[----:B------:R-:W-:Y:S01]  /*0630*/  IMAD.WIDE R2, R15, 0x4, R10 ;  /* 0x000000040f027825 */ /* 0x000fe200078e020a */
[----:B0-----:R-:W-:Y:S02]  /*0640*/  ISETP.NE.AND P0, PT, R13, UR7, PT ;  /* 0x000000070d007c0c */ /* 0x001fe4000bf05270 */
[----:B------:R-:W-:-:S04]  /*0650*/  IADD3 R5, PT, PT, R18, -0x1, R5 ;  /* 0xffffffff12057810 */ /* 0x000fc80007ffe005 */
[----:B------:R-:W-:-:S05]  /*0660*/  I2FP.F32.U32 R5, R5 ;  /* 0x0000000500057245 */ /* 0x000fca0000201000 */
[----:B------:R-:W-:-:S04]  /*0670*/  FMUL R5, R5, 4.6566128730773925781e-10 ;  /* 0x3000000005057820 */ /* 0x000fc80000400000 */
[----:B-1----:R-:W-:-:S05]  /*0680*/  FFMA R5, R12, R5, UR6 ;  /* 0x000000060c057e23 */ /* 0x002fca0008000005 */
[----:B------:R0:W-:Y:S01]  /*0690*/  STG.E desc[UR4][R2.64], R5 ;  /* 0x0000000502007986 */ /* 0x0001e2000c101904 */
[----:B------:R-:W-:Y:S05]  /*06a0*/  @!P0 EXIT ;  /* 0x000000000000894d */ /* 0x000fea0003800000 */
[----:B------:R-:W-:Y:S05]  /*06b0*/  BRA `(.L_x_260) ;  /* 0xfffffff800a07947 */ /* 0x000fea000383ffff */
.L_x_253:
[----:B------:R-:W-:-:S13]  /*06c0*/  ISETP.GE.AND P0, PT, R7, 0x1, PT ;  /* 0x000000010700780c */ /* 0x000fda0003f06270 */
[----:B------:R-:W-:Y:S05]  /*06d0*/  @!P0 EXIT ;  /* 0x000000000000894d */ /* 0x000fea0003800000 */
[----:B------:R-:W0:Y:S01]  /*06e0*/  LDC.64 R2, c[0x0][0x388] ;  /* 0x0000e200ff027b82 */ /* 0x000e220000000a00 */
[----:B------:R-:W1:Y:S01]  /*06f0*/  S2R R20, SR_TID.X ;  /* 0x0000000000147919 */ /* 0x000e620000002100 */
[----:B------:R-:W-:Y:S02]  /*0700*/  HFMA2 R9, -RZ, RZ, 0, 0 ;  /* 0x00000000ff097431 */ /* 0x000fe400000001ff */
[----:B01----:R-:W-:-:S07]  /*0710*/  FADD R8, R3, -R2 ;  /* 0x8000000203087221 */ /* 0x003fce0000000000 */
.L_x_269:
        /* <DEDUP_REMOVED lines=9> */
[----:B------:R-:W-:-:S03]  /*07b0*/  MOV R2, 0x1 ;  /* 0x0000000100027802 */ /* 0x000fc60000000f00 */
[----:B------:R-:W-:-:S13]  /*07c0*/  ISETP.NE.AND P0, PT, R6, RZ, PT ;  /* 0x000000ff0600720c */ /* 0x000fda0003f05270 */
[----:B------:R-:W-:Y:S05]  /*07d0*/  @!P0 BRA `(.L_x_264) ;  /* 0x0000000000f88947 */ /* 0x000fea0003800000 */
[----:B------:R-:W-:Y:S01]  /*07e0*/  HFMA2 R4, -RZ, RZ, 0, -1.1396484375 ;  /* 0x0000bc8fff047431 */ /* 0x000fe200000001ff */
[----:B------:R-:W-:Y:S01]  /*07f0*/  BSSY.RECONVERGENT B2, `(.L_x_265) ;  /* 0x0000037000027945 */ /* 0x000fe20003800200 */
[----:B------:R-:W-:Y:S01]  /*0800*/  IMAD.MOV.U32 R5, RZ, RZ, RZ ;  /* 0x000000ffff057224 */ /* 0x000fe200078e00ff */
[----:B------:R-:W-:Y:S01]  /*0810*/  MOV R2, 0x1 ;  /* 0x0000000100027802 */ /* 0x000fe20000000f00 */
[----:B------:R-:W-:Y:S02]  /*0820*/  IMAD.MOV.U32 R3, RZ, RZ, RZ ;  /* 0x000000ffff037224 */ /* 0x000fe400078e00ff */
[----:B------:R-:W-:-:S07]  /*0830*/  IMAD.MOV.U32 R0, RZ, RZ, RZ ;  /* 0x000000ffff007224 */ /* 0x000fce00078e00ff */
.L_x_268:
        /* <DEDUP_REMOVED lines=43> */
.L_x_267:
[----:B------:R-:W-:Y:S05]  /*0af0*/  BSYNC.RECONVERGENT B3 ;  /* 0x0000000000037941 */ /* 0x000fea0003800200 */
.L_x_266:
[----:B------:R-:W-:Y:S02]  /*0b00*/  ISETP.GT.U32.AND.EX P0, PT, R5, RZ, PT, P0 ;  /* 0x000000ff0500720c */ /* 0x000fe40003f04100 */
[--C-:B------:R-:W-:Y:S02]  /*0b10*/  SHF.R.U64 R6, R6, 0x1, R5.reuse ;  /* 0x0000000106067819 */ /* 0x100fe40000001205 */
[----:B------:R-:W-:Y:S02]  /*0b20*/  SHF.R.U32.HI R5, RZ, 0x1, R5 ;  /* 0x00000001ff057819 */ /* 0x000fe40000011605 */
[----:B------:R-:W-:Y:S02]  /*0b30*/  IADD3 R3, PT, PT, R19, -R13, R12 ;  /* 0x8000000d13037210 */ /* 0x000fe40007ffe00c */
[----:B------:R-:W-:-:S05]  /*0b40*/  MOV R4, R18 ;  /* 0x0000001200047202 */ /* 0x000fca0000000f00 */
[----:B------:R-:W-:Y:S05]  /*0b50*/  @P0 BRA `(.L_x_268) ;  /* 0xfffffffc00380947 */ /* 0x000fea000383ffff */
[----:B------:R-:W-:Y:S05]  /*0b60*/  BSYNC.RECONVERGENT B2 ;  /* 0x0000000000027941 */ /* 0x000fea0003800200 */
.L_x_265:
[----:B------:R-:W-:-:S04]  /*0b70*/  IMAD.HI.U32 R3, R2, 0x3, RZ ;  /* 0x0000000302037827 */ /* 0x000fc800078e00ff */
[----:B------:R-:W-:-:S05]  /*0b80*/  IMAD.IADD R0, R2, 0x1, -R3 ;  /* 0x0000000102007824 */ /* 0x000fca00078e0a03 */
[----:B------:R-:W-:-:S04]  /*0b90*/  LEA.HI R0, R0, R3, RZ, 0x1f ;  /* 0x0000000300007211 */ /* 0x000fc800078ff8ff */
[----:B------:R-:W-:-:S05]  /*0ba0*/  SHF.R.U32.HI R3, RZ, 0x1e, R0 ;  /* 0x0000001eff037819 */ /* 0x000fca0000011600 */
[----:B------:R-:W-:-:S07]  /*0bb0*/  IMAD R2, R3, -0x7fffffff, R2 ;  /* 0x8000000103027824 */ /* 0x000fce00078e0202 */
.L_x_264:
[----:B------:R-:W-:Y:S05]  /*0bc0*/  BSYNC.RECONVERGENT B1 ;  /* 0x0000000000017941 */ /* 0x000fea0003800200 */
.L_x_263:
        /* <DEDUP_REMOVED lines=15> */
.L_x_262:
[----:B------:R-:W-:Y:S05]  /*0cc0*/  BSYNC.RECONVERGENT B0 ;  /* 0x0000000000007941 */ /* 0x000fea0003800200 */
.L_x_261:
[----:B------:R-:W-:Y:S05]  /*0cd0*/  @P2 BRA `(.L_x_269) ;  /* 0xfffffff800902947 */ /* 0x000fea000383ffff */
[----:B------:R-:W-:Y:S05]  /*0ce0*/  EXIT ;  /* 0x000000000000794d */ /* 0x000fea0003800000 */
.L_x_270:
        /* <DEDUP_REMOVED lines=9> */
.L_x_1174:


//--------------------- .text._ZN3cub18CUB_300001_SM_10006detail9transform16transform_kernelINS2_10policy_hubILb1EN4cuda3std3__45tupleIJN6thrust24THRUST_300001_SM_1000_NS6detail15normal_iteratorINSA_10device_ptrIfEEEEEEEE10policy1000El6squareIfESF_JPfEEEvT0_iT1_T2_DpNS2_10kernel_argIT3_EE --------------------------
	.section	.text._ZN3cub18CUB_300001_SM_10006detail9transform16transform_kernelINS2_10policy_hubILb1EN4cuda3std3__45tupleIJN6thrust24THRUST_300001_SM_1000_NS6detail15normal_iteratorINSA_10device_ptrIfEEEEEEEE10policy1000El6squareIfESF_JPfEEEvT0_iT1_T2_DpNS2_10kernel_argIT3_EE,"ax",@progbits
	.align	128
        .global         _ZN3cub18CUB_300001_SM_10006detail9transform16transform_kernelINS2_10policy_hubILb1EN4cuda3std3__45tupleIJN6thrust24THRUST_300001_SM_1000_NS6detail15normal_iteratorINSA_10device_ptrIfEEEEEEEE10policy1000El6squareIfESF_JPfEEEvT0_iT1_T2_DpNS2_10kernel_argIT3_EE
        .type           _ZN3cub18CUB_300001_SM_10006detail9transform16transform_kernelINS2_10policy_hubILb1EN4cuda3std3__45tupleIJN6thrust24THRUST_300001_SM_1000_NS6detail15normal_iteratorINSA_10device_ptrIfEEEEEEEE10policy1000El6squareIfESF_JPfEEEvT0_iT1_T2_DpNS2_10kernel_argIT3_EE,@function
        .size           _ZN3cub18CUB_300001_SM_10006detail9transform16transform_kernelINS2_10policy_hubILb1EN4cuda3std3__45tupleIJN6thrust24THRUST_300001_SM_1000_NS6detail15normal_iteratorINSA_10device_ptrIfEEEEEEEE10policy1000El6squareIfESF_JPfEEEvT0_iT1_T2_DpNS2_10kernel_argIT3_EE,(.L_x_1175 - _ZN3cub18CUB_300001_SM_10006detail9transform16transform_kernelINS2_10policy_hubILb1EN4cuda3std3__45tupleIJN6thrust24THRUST_300001_SM_1000_NS6detail15normal_iteratorINSA_10device_ptrIfEEEEEEEE10policy1000El6squareIfESF_JPfEEEvT0_iT1_T2_DpNS2_10kernel_argIT3_EE)
        .other          _ZN3cub18CUB_300001_SM_10006detail9transform16transform_kernelINS2_10policy_hubILb1EN4cuda3std3__45tupleIJN6thrust24THRUST_300001_SM_1000_NS6detail15normal_iteratorINSA_10device_ptrIfEEEEEEEE10policy1000El6squareIfESF_JPfEEEvT0_iT1_T2_DpNS2_10kernel_argIT3_EE,@"STO_CUDA_ENTRY STV_DEFAULT"
_ZN3cub18CUB_300001_SM_10006detail9transform16transform_kernelINS2_10policy_hubILb1EN4cuda3std3__45tupleIJN6thrust24THRUST_300001_SM_1000_NS6detail15normal_iteratorINSA_10device_ptrIfEEEEEEEE10policy1000El6squareIfESF_JPfEEEvT0_iT1_T2_DpNS2_10kernel_argIT3_EE:
.text._ZN3cub18CUB_300001_SM_10006detail9transform16transform_kernelINS2_10policy_hubILb1EN4cuda3std3__45tupleIJN6thrust24THRUST_300001_SM_1000_NS6detail15normal_iteratorINSA_10device_ptrIfEEEEEEEE10policy1000El6squareIfESF_JPfEEEvT0_iT1_T2_DpNS2_10kernel_argIT3_EE:
[----:B------:R-:W-:Y:S08]  /*0000*/  LDC R1, c[0x0][0x37c] ;  /* 0x0000df00ff017b82 */ /* 0x000ff00000000800 */
[----:B------:R-:W0:Y:S01]  /*0010*/  LDC R0, c[0x0][0x388] ;  /* 0x0000e200ff007b82 */ /* 0x000e220000000800 */
[----:B------:R-:W1:Y:S01]  /*0020*/  LDCU.64 UR6, c[0x0][0x380] ;  /* 0x00007000ff0677ac */ /* 0x000e620008000a00 */
[----:B------:R-:W2:Y:S01]  /*0030*/  S2R R7, SR_TID.X ;  /* 0x0000000000077919 */ /* 0x000ea20000002100 */
[----:B------:R-:W-:Y:S05]  /*0040*/  BSSY.RECONVERGENT B0, `(.L_x_271) ;  /* 0x000001a000007945 */ /* 0x000fea0003800200 */
[----:B------:R-:W3:Y:S01]  /*0050*/  S2UR UR4, SR_CTAID.X ;  /* 0x00000000000479c3 */ /* 0x000ee20000002500 */
[----:B0-----:R-:W-:-:S04]  /*0060*/  SHF.L.U32 R5, R0, 0x7, RZ ;  /* 0x0000000700057819 */ /* 0x001fc800000006ff */
[----:B------:R-:W-:Y:S01]  /*0070*/  SHF.R.S32.HI R4, RZ, 0x1f, R5 ;  /* 0x0000001fff047819 */ /* 0x000fe20000011405 */
[----:B---3--:R-:W-:Y:S01]  /*0080*/  IMAD.WIDE.U32 R2, R5, UR4, RZ ;  /* 0x0000000405027c25 */ /* 0x008fe2000f8e00ff */
[----:B--2---:R-:W-:-:S03]  /*0090*/  SHF.L.U32 R11, R7, 0x7, RZ ;  /* 0x00000007070b7819 */ /* 0x004fc600000006ff */
[----:B------:R-:W-:Y:S01]  /*00a0*/  IMAD R13, R4, UR4, RZ ;  /* 0x00000004040d7c24 */ /* 0x000fe2000f8e02ff */
[----:B-1----:R-:W-:-:S03]  /*00b0*/  IADD3 R6, P1, PT, -R2, UR6, RZ ;  /* 0x0000000602067c10 */ /* 0x002fc6000ff3e1ff */
[----:B------:R-:W-:Y:S01]  /*00c0*/  IMAD.IADD R13, R3, 0x1, R13 ;  /* 0x00000001030d7824 */ /* 0x000fe200078e020d */
[----:B------:R-:W-:-:S04]  /*00d0*/  ISETP.LT.U32.AND P0, PT, R6, R5, PT ;  /* 0x000000050600720c */ /* 0x000fc80003f01070 */
[----:B------:R-:W-:-:S04]  /*00e0*/  IADD3.X R9, PT, PT, ~R13, UR7, RZ, P1, !PT ;  /* 0x000000070d097c10 */ /* 0x000fc80008ffe5ff */
[----:B------:R-:W-:-:S04]  /*00f0*/  ISETP.LT.AND.EX P0, PT, R9, R4, PT, P0 ;  /* 0x000000040900720c */ /* 0x000fc80003f01300 */
[----:B------:R-:W-:-:S05]  /*0100*/  SEL R6, R6, R5, P0 ;  /* 0x0000000506067207 */ /* 0x000fca0000000000 */
[----:B------:R-:W-:-:S05]  /*0110*/  IMAD.SHL.U32 R4, R6, 0x4, RZ ;  /* 0x0000000406047824 */ /* 0x000fca00078e00ff */
[----:B------:R-:W-:-:S13]  /*0120*/  ISETP.GE.AND P0, PT, R11, R4, PT ;  /* 0x000000040b00720c */ /* 0x000fda0003f06270 */
[----:B------:R-:W-:Y:S05]  /*0130*/  @P0 BRA `(.L_x_272) ;  /* 0x0000000000280947 */ /* 0x000fea0003800000 */
[----:B------:R-:W0:Y:S02]  /*0140*/  LDC.64 R8, c[0x0][0x398] ;  /* 0x0000e600ff087b82 */ /* 0x000e240000000a00 */
[----:B0-----:R-:W-:-:S04]  /*0150*/  LEA R8, P0, R2, R8, 0x2 ;  /* 0x0000000802087211 */ /* 0x001fc800078010ff */
[----:B------:R-:W-:-:S03]  /*0160*/  LEA.HI.X R9, R2, R9, R13, 0x2, P0 ;  /* 0x0000000902097211 */ /* 0x000fc600000f140d */
[----:B------:R-:W-:-:S07]  /*0170*/  IMAD.WIDE.U32 R8, R7, 0x80, R8 ;  /* 0x0000008007087825 */ /* 0x000fce00078e0008 */
.L_x_273:
[----:B------:R-:W-:Y:S01]  /*0180*/  IADD3 R11, PT, PT, R11, 0x4000, RZ ;  /* 0x000040000b0b7810 */ /* 0x000fe20007ffe0ff */
[----:B------:R0:W-:Y:S03]  /*0190*/  CCTL.E.PF2 [R8] ;  /* 0x000000000800798f */ /* 0x0001e60000800100 */
[----:B------:R-:W-:Y:S02]  /*01a0*/  ISETP.GE.AND P0, PT, R11, R4, PT ;  /* 0x000000040b00720c */ /* 0x000fe40003f06270 */
[----:B0-----:R-:W-:-:S05]  /*01b0*/  IADD3 R8, P1, PT, R8, 0x4000, RZ ;  /* 0x0000400008087810 */ /* 0x001fca0007f3e0ff */
[----:B------:R-:W-:-:S06]  /*01c0*/  IMAD.X R9, RZ, RZ, R9, P1 ;  /* 0x000000ffff097224 */ /* 0x000fcc00008e0609 */
[----:B------:R-:W-:Y:S05]  /*01d0*/  @!P0 BRA `(.L_x_273) ;  /* 0xfffffffc00e88947 */ /* 0x000fea000383ffff */
.L_x_272:
[----:B------:R-:W-:Y:S05]  /*01e0*/  BSYNC.RECONVERGENT B0 ;  /* 0x0000000000007941 */ /* 0x000fea0003800200 */
.L_x_271:
[----:B------:R-:W0:Y:S01]  /*01f0*/  LDCU.128 UR8, c[0x0][0x390] ;  /* 0x00007200ff0877ac */ /* 0x000e220008000c00 */
[----:B------:R-:W-:Y:S02]  /*0200*/  ISETP.NE.AND P0, PT, R5, R6, PT ;  /* 0x000000060500720c */ /* 0x000fe40003f05270 */
[C---:B------:R-:W-:Y:S01]  /*0210*/  SHF.L.U32 R3, R2.reuse, 0x2, RZ ;  /* 0x0000000202037819 */ /* 0x040fe200000006ff */
[----:B------:R-:W1:Y:S01]  /*0220*/  LDCU.64 UR4, c[0x0][0x358] ;  /* 0x00006b00ff0477ac */ /* 0x000e620008000a00 */
[----:B------:R-:W-:Y:S02]  /*0230*/  SHF.L.U64.HI R8, R2, 0x2, R13 ;  /* 0x0000000202087819 */ /* 0x000fe4000001020d */
[C---:B0-----:R-:W-:Y:S02]  /*0240*/  IADD3 R4, P1, PT, R3.reuse, UR10, RZ ;  /* 0x0000000a03047c10 */ /* 0x041fe4000ff3e0ff */
[----:B------:R-:W-:Y:S02]  /*0250*/  IADD3 R2, P2, PT, R3, UR8, RZ ;  /* 0x0000000803027c10 */ /* 0x000fe4000ff5e0ff */
[----:B------:R-:W-:-:S02]  /*0260*/  IADD3.X R5, PT, PT, R8, UR11, RZ, P1, !PT ;  /* 0x0000000b08057c10 */ /* 0x000fc40008ffe4ff */
[----:B------:R-:W-:Y:S01]  /*0270*/  IADD3.X R3, PT, PT, R8, UR9, RZ, P2, !PT ;  /* 0x0000000908037c10 */ /* 0x000fe200097fe4ff */
[----:B-1----:R-:W-:Y:S08]  /*0280*/  @!P0 BRA `(.L_x_274) ;  /* 0x0000000800ec8947 */ /* 0x002ff00003800000 */
[----:B------:R-:W-:-:S13]  /*0290*/  ISETP.GE.AND P0, PT, R0, 0x1, PT ;  /* 0x000000010000780c */ /* 0x000fda0003f06270 */
[----:B------:R-:W-:Y:S05]  /*02a0*/  @!P0 EXIT ;  /* 0x000000000000894d */ /* 0x000fea0003800000 */
[C---:B------:R-:W-:Y:S01]  /*02b0*/  ISETP.GE.U32.AND P0, PT, R0.reuse, 0x8, PT ;  /* 0x000000080000780c */ /* 0x040fe20003f06070 */
[----:B------:R-:W-:Y:S01]  /*02c0*/  IMAD.MOV.U32 R8, RZ, RZ, RZ ;  /* 0x000000ffff087224 */ /* 0x000fe200078e00ff */
[----:B------:R-:W-:-:S11]  /*02d0*/  LOP3.LUT R18, R0, 0x7, RZ, 0xc0, !PT ;  /* 0x0000000700127812 */ /* 0x000fd600078ec0ff */
[----:B------:R-:W-:Y:S05]  /*02e0*/  @!P0 BRA `(.L_x_275) ;  /* 0x0000000400cc8947 */ /* 0x000fea0003800000 */
[----:B------:R-:W-:-:S13]  /*02f0*/  ISETP.GE.AND P1, PT, R7, R6, PT ;  /* 0x000000060700720c */ /* 0x000fda0003f26270 */
[----:B------:R-:W-:-:S06]  /*0300*/  @!P1 IMAD.WIDE.U32 R8, R7, 0x4, R4 ;  /* 0x0000000407089825 */ /* 0x000fcc00078e0004 */
[----:B------:R-:W2:Y:S01]  /*0310*/  @!P1 LDG.E R8, desc[UR4][R8.64] ;  /* 0x0000000408089981 */ /* 0x000ea2000c1e1900 */
[C---:B------:R-:W-:Y:S01]  /*0320*/  IADD3 R17, PT, PT, R7.reuse, 0x80, RZ ;  /* 0x0000008007117810 */ /* 0x040fe20007ffe0ff */
[----:B------:R-:W-:-:S03]  /*0330*/  @!P1 IMAD.WIDE.U32 R12, R7, 0x4, R2 ;  /* 0x00000004070c9825 */ /* 0x000fc600078e0002 */
[C---:B------:R-:W-:Y:S01]  /*0340*/  ISETP.GE.AND P0, PT, R17.reuse, R6, PT ;  /* 0x000000061100720c */ /* 0x040fe20003f06270 */
[----:B------:R-:W-:-:S04]  /*0350*/  IMAD.WIDE R10, R17, 0x4, R4 ;  /* 0x00000004110a7825 */ /* 0x000fc800078e0204 */
[----:B--2---:R-:W-:-:S05]  /*0360*/  @!P1 FMUL R15, R8, R8 ;  /* 0x00000008080f9220 */ /* 0x004fca0000400000 */
[----:B------:R0:W-:Y:S04]  /*0370*/  @!P1 STG.E desc[UR4][R12.64], R15 ;  /* 0x0000000f0c009986 */ /* 0x0001e8000c101904 */
[----:B------:R-:W2:Y:S01]  /*0380*/  @!P0 LDG.E R14, desc[UR4][R10.64] ;  /* 0x000000040a0e8981 */ /* 0x000ea2000c1e1900 */
[C---:B------:R-:W-:Y:S01]  /*0390*/  VIADD R19, R7.reuse, 0x100 ;  /* 0x0000010007137836 */ /* 0x040fe20000000000 */
[C---:B------:R-:W-:Y:S01]  /*03a0*/  IADD3 R21, PT, PT, R7.reuse, 0x180, RZ ;  /* 0x0000018007157810 */ /* 0x040fe20007ffe0ff */
[----:B------:R-:W-:Y:S01]  /*03b0*/  VIADD R23, R7, 0x200 ;  /* 0x0000020007177836 */ /* 0x000fe20000000000 */
[----:B------:R-:W-:Y:S01]  /*03c0*/  LOP3.LUT R8, R0, 0x7ffffff8, RZ, 0xc0, !PT ;  /* 0x7ffffff800087812 */ /* 0x000fe200078ec0ff */
[----:B------:R-:W-:Y:S01]  /*03d0*/  BSSY.RECONVERGENT B0, `(.L_x_276) ;  /* 0x0000012000007945 */ /* 0x000fe20003800200 */
[----:B------:R-:W-:-:S02]  /*03e0*/  ISETP.GE.AND P6, PT, R19, R6, PT ;  /* 0x000000061300720c */ /* 0x000fc40003fc6270 */
[-C--:B------:R-:W-:Y:S01]  /*03f0*/  ISETP.GE.AND P5, PT, R21, R6.reuse, PT ;  /* 0x000000061500720c */ /* 0x080fe20003fa6270 */
[----:B0-----:R-:W-:Y:S01]  /*0400*/  IMAD.WIDE R12, R17, 0x4, R2 ;  /* 0x00000004110c7825 */ /* 0x001fe200078e0202 */
[-C--:B------:R-:W-:Y:S02]  /*0410*/  ISETP.GE.AND P4, PT, R23, R6.reuse, PT ;  /* 0x000000061700720c */ /* 0x080fe40003f86270 */
[C---:B------:R-:W-:Y:S01]  /*0420*/  IADD3 R19, PT, PT, R7.reuse, 0x280, RZ ;  /* 0x0000028007137810 */ /* 0x040fe20007ffe0ff */
[C---:B------:R-:W-:Y:S01]  /*0430*/  VIADD R21, R7.reuse, 0x300 ;  /* 0x0000030007157836 */ /* 0x040fe20000000000 */
[----:B------:R-:W-:Y:S02]  /*0440*/  IADD3 R23, PT, PT, R7, 0x380, RZ ;  /* 0x0000038007177810 */ /* 0x000fe40007ffe0ff */
[-C--:B------:R-:W-:Y:S02]  /*0450*/  ISETP.GE.AND P3, PT, R19, R6.reuse, PT ;  /* 0x000000061300720c */ /* 0x080fe40003f66270 */
[----:B------:R-:W-:-:S02]  /*0460*/  ISETP.GE.AND P2, PT, R21, R6, PT ;  /* 0x000000061500720c */ /* 0x000fc40003f46270 */
[----:B------:R-:W-:Y:S01]  /*0470*/  ISETP.GE.AND P1, PT, R23, R6, PT ;  /* 0x000000061700720c */ /* 0x000fe20003f26270 */
[----:B--2---:R-:W-:-:S05]  /*0480*/  @!P0 FMUL R9, R14, R14 ;  /* 0x0000000e0e098220 */ /* 0x004fca0000400000 */
[----:B------:R0:W-:Y:S01]  /*0490*/  @!P0 STG.E desc[UR4][R12.64], R9 ;  /* 0x000000090c008986 */ /* 0x0001e2000c101904 */
[----:B------:R-:W-:Y:S01]  /*04a0*/  ISETP.NE.AND P0, PT, R8, 0x8, PT ;  /* 0x000000080800780c */ /* 0x000fe20003f05270 */
[----:B------:R-:W-:-:S12]  /*04b0*/  @P6 BRA `(.L_x_277) ;  /* 0x00000000000c6947 */ /* 0x000fd80003800000 */
[----:B------:R-:W0:Y:S02]  /*04c0*/  LDG.E R0, desc[UR4][R10.64+0x200] ;  /* 0x000200040a007981 */ /* 0x000e24000c1e1900 */
[----:B0-----:R-:W-:-:S05]  /*04d0*/  FMUL R9, R0, R0 ;  /* 0x0000000000097220 */ /* 0x001fca0000400000 */
[----:B------:R1:W-:Y:S02]  /*04e0*/  STG.E desc[UR4][R12.64+0x200], R9 ;  /* 0x000200090c007986 */ /* 0x0003e4000c101904 */
.L_x_277:
[----:B------:R-:W-:Y:S05]  /*04f0*/  BSYNC.RECONVERGENT B0 ;  /* 0x0000000000007941 */ /* 0x000fea0003800200 */
.L_x_276:
[----:B------:R-:W-:Y:S04]  /*0500*/  BSSY.RECONVERGENT B0, `(.L_x_278) ;  /* 0x0000005000007945 */ /* 0x000fe80003800200 */
[----:B------:R-:W-:Y:S05]  /*0510*/  @P5 BRA `(.L_x_279) ;  /* 0x00000000000c5947 */ /* 0x000fea0003800000 */
[----:B------:R-:W0:Y:S02]  /*0520*/  LDG.E R0, desc[UR4][R10.64+0x400] ;  /* 0x000400040a007981 */ /* 0x000e24000c1e1900 */
[----:B01----:R-:W-:-:S05]  /*0530*/  FMUL R9, R0, R0 ;  /* 0x0000000000097220 */ /* 0x003fca0000400000 */
[----:B------:R2:W-:Y:S02]  /*0540*/  STG.E desc[UR4][R12.64+0x400], R9 ;  /* 0x000400090c007986 */ /* 0x0005e4000c101904 */
.L_x_279:
[----:B------:R-:W-:Y:S05]  /*0550*/  BSYNC.RECONVERGENT B0 ;  /* 0x0000000000007941 */ /* 0x000fea0003800200 */
.L_x_278:
[----:B------:R-:W-:Y:S04]  /*0560*/  BSSY.RECONVERGENT B0, `(.L_x_280) ;  /* 0x0000005000007945 */ /* 0x000fe80003800200 */
[----:B------:R-:W-:Y:S05]  /*0570*/  @P4 BRA `(.L_x_281) ;  /* 0x00000000000c4947 */ /* 0x000fea0003800000 */
[----:B------:R-:W0:Y:S02]  /*0580*/  LDG.E R0, desc[UR4][R10.64+0x600] ;  /* 0x000600040a007981 */ /* 0x000e24000c1e1900 */
[----:B012---:R-:W-:-:S05]  /*0590*/  FMUL R9, R0, R0 ;  /* 0x0000000000097220 */ /* 0x007fca0000400000 */
[----:B------:R3:W-:Y:S02]  /*05a0*/  STG.E desc[UR4][R12.64+0x600], R9 ;  /* 0x000600090c007986 */ /* 0x0007e4000c101904 */
.L_x_281:
[----:B------:R-:W-:Y:S05]  /*05b0*/  BSYNC.RECONVERGENT B0 ;  /* 0x0000000000007941 */ /* 0x000fea0003800200 */
.L_x_280:
[----:B------:R-:W-:Y:S04]  /*05c0*/  BSSY.RECONVERGENT B0, `(.L_x_282) ;  /* 0x0000005000007945 */ /* 0x000fe80003800200 */
[----:B------:R-:W-:Y:S05]  /*05d0*/  @P3 BRA `(.L_x_283) ;  /* 0x00000000000c3947 */ /* 0x000fea0003800000 */
[----:B------:R-:W0:Y:S02]  /*05e0*/  LDG.E R0, desc[UR4][R10.64+0x800] ;  /* 0x000800040a007981 */ /* 0x000e24000c1e1900 */
[----:B0123--:R-:W-:-:S05]  /*05f0*/  FMUL R9, R0, R0 ;  /* 0x0000000000097220 */ /* 0x00ffca0000400000 */
[----:B------:R4:W-:Y:S02]  /*0600*/  STG.E desc[UR4][R12.64+0x800], R9 ;  /* 0x000800090c007986 */ /* 0x0009e4000c101904 */
.L_x_283:
[----:B------:R-:W-:Y:S05]  /*0610*/  BSYNC.RECONVERGENT B0 ;  /* 0x0000000000007941 */ /* 0x000fea0003800200 */
.L_x_282:
[----:B------:R-:W-:Y:S04]  /*0620*/  BSSY.RECONVERGENT B0, `(.L_x_284) ;  /* 0x0000005000007945 */ /* 0x000fe80003800200 */
[----:B------:R-:W-:Y:S05]  /*0630*/  @P2 BRA `(.L_x_285) ;  /* 0x00000000000c2947 */ /* 0x000fea0003800000 */
[----:B------:R-:W0:Y:S02]  /*0640*/  LDG.E R0, desc[UR4][R10.64+0xa00] ;  /* 0x000a00040a007981 */ /* 0x000e24000c1e1900 */
[----:B01234-:R-:W-:-:S05]  /*0650*/  FMUL R9, R0, R0 ;  /* 0x0000000000097220 */ /* 0x01ffca0000400000 */
[----:B------:R0:W-:Y:S02]  /*0660*/  STG.E desc[UR4][R12.64+0xa00], R9 ;  /* 0x000a00090c007986 */ /* 0x0001e4000c101904 */
.L_x_285:
[----:B------:R-:W-:Y:S05]  /*0670*/  BSYNC.RECONVERGENT B0 ;  /* 0x0000000000007941 */ /* 0x000fea0003800200 */
.L_x_284:
[----:B------:R-:W-:Y:S04]  /*0680*/  BSSY.RECONVERGENT B0, `(.L_x_286) ;  /* 0x0000005000007945 */ /* 0x000fe80003800200 */
[----:B------:R-:W-:Y:S05]  /*0690*/  @P1 BRA `(.L_x_287) ;  /* 0x00000000000c1947 */ /* 0x000fea0003800000 */
[----:B------:R-:W0:Y:S02]  /*06a0*/  LDG.E R10, desc[UR4][R10.64+0xc00] ;  /* 0x000c00040a0a7981 */ /* 0x000e24000c1e1900 */
[----:B01234-:R-:W-:-:S05]  /*06b0*/  FMUL R9, R10, R10 ;  /* 0x0000000a0a097220 */ /* 0x01ffca0000400000 */
[----:B------:R0:W-:Y:S02]  /*06c0*/  STG.E desc[UR4][R12.64+0xc00], R9 ;  /* 0x000c00090c007986 */ /* 0x0001e4000c101904 */
.L_x_287:
[----:B------:R-:W-:Y:S05]  /*06d0*/  BSYNC.RECONVERGENT B0 ;  /* 0x0000000000007941 */ /* 0x000fea0003800200 */
.L_x_286:
[----:B------:R-:W-:Y:S05]  /*06e0*/  @!P0 BRA `(.L_x_275) ;  /* 0x0000000000cc8947 */ /* 0x000fea0003800000 */
[----:B------:R-:W-:-:S07]  /*06f0*/  IMAD.MOV.U32 R0, RZ, RZ, 0x8 ;  /* 0x00000008ff007424 */ /* 0x000fce00078e00ff */
.L_x_290:
[----:B01234-:R-:W-:-:S04]  /*0700*/  LEA R9, R0, R7, 0x7 ;  /* 0x0000000700097211 */ /* 0x01ffc800078e38ff */
        /* <DEDUP_REMOVED lines=8> */
[----:B------:R-:W-:Y:S04]  /*0790*/  @!P0 STG.E desc[UR4][R16.64], R25 ;  /* 0x0000001910008986 */ /* 0x000fe8000c101904 */
[----:B------:R-:W2:Y:S01]  /*07a0*/  @!P1 LDG.E R19, desc[UR4][R12.64] ;  /* 0x000000040c139981 */ /* 0x000ea2000c1e1900 */
[----:B------:R-:W-:-:S05]  /*07b0*/  VIADD R11, R9, 0x100 ;  /* 0x00000100090b7836 */ /* 0x000fca0000000000 */
[----:B------:R-:W-:Y:S01]  /*07c0*/  ISETP.GE.AND P0, PT, R11, R6, PT ;  /* 0x000000060b00720c */ /* 0x000fe20003f06270 */
[----:B------:R-:W-:-:S04]  /*07d0*/  IMAD.WIDE R10, R21, 0x4, R2 ;  /* 0x00000004150a7825 */ /* 0x000fc800078e0202 */
[----:B--2---:R-:W-:-:S05]  /*07e0*/  @!P1 FMUL R19, R19, R19 ;  /* 0x0000001313139220 */ /* 0x004fca0000400000 */
[----:B------:R0:W-:Y:S04]  /*07f0*/  @!P1 STG.E desc[UR4][R10.64], R19 ;  /* 0x000000130a009986 */ /* 0x0001e8000c101904 */
[----:B------:R-:W2:Y:S01]  /*0800*/  @!P0 LDG.E R14, desc[UR4][R12.64+0x200] ;  /* 0x000200040c0e8981 */ /* 0x000ea2000c1e1900 */
[----:B------:R-:W-:-:S04]  /*0810*/  IADD3 R15, PT, PT, R9, 0x180, RZ ;  /* 0x00000180090f7810 */ /* 0x000fc80007ffe0ff */
[----:B------:R-:W-:Y:S01]  /*0820*/  ISETP.GE.AND P1, PT, R15, R6, PT ;  /* 0x000000060f00720c */ /* 0x000fe20003f26270 */
[----:B--2---:R-:W-:-:S05]  /*0830*/  @!P0 FMUL R23, R14, R14 ;  /* 0x0000000e0e178220 */ /* 0x004fca0000400000 */
[----:B------:R1:W-:Y:S07]  /*0840*/  @!P0 STG.E desc[UR4][R10.64+0x200], R23 ;  /* 0x000200170a008986 */ /* 0x0003ee000c101904 */
[----:B------:R-:W2:Y:S01]  /*0850*/  @!P1 LDG.E R14, desc[UR4][R12.64+0x400] ;  /* 0x000400040c0e9981 */ /* 0x000ea2000c1e1900 */
[----:B------:R-:W-:-:S04]  /*0860*/  IADD3 R15, PT, PT, R9, 0x200, RZ ;  /* 0x00000200090f7810 */ /* 0x000fc80007ffe0ff */
[----:B------:R-:W-:Y:S01]  /*0870*/  ISETP.GE.AND P0, PT, R15, R6, PT ;  /* 0x000000060f00720c */ /* 0x000fe20003f06270 */
[----:B------:R-:W-:Y:S02]  /*0880*/  VIADD R15, R9, 0x280 ;  /* 0x00000280090f7836 */ /* 0x000fe40000000000 */
[----:B--2---:R-:W-:-:S05]  /*0890*/  @!P1 FMUL R21, R14, R14 ;  /* 0x0000000e0e159220 */ /* 0x004fca0000400000 */
[----:B------:R1:W-:Y:S05]  /*08a0*/  @!P1 STG.E desc[UR4][R10.64+0x400], R21 ;  /* 0x000400150a009986 */ /* 0x0003ea000c101904 */
[----:B------:R-:W0:Y:S01]  /*08b0*/  @!P0 LDG.E R14, desc[UR4][R12.64+0x600] ;  /* 0x000600040c0e8981 */ /* 0x000e22000c1e1900 */
[----:B------:R-:W-:Y:S02]  /*08c0*/  ISETP.GE.AND P1, PT, R15, R6, PT ;  /* 0x000000060f00720c */ /* 0x000fe40003f26270 */
[----:B------:R-:W-:Y:S01]  /*08d0*/  IADD3 R15, PT, PT, R9, 0x300, RZ ;  /* 0x00000300090f7810 */ /* 0x000fe20007ffe0ff */
[----:B0-----:R-:W-:-:S05]  /*08e0*/  @!P0 FMUL R19, R14, R14 ;  /* 0x0000000e0e138220 */ /* 0x001fca0000400000 */
[----:B------:R1:W-:Y:S05]  /*08f0*/  @!P0 STG.E desc[UR4][R10.64+0x600], R19 ;  /* 0x000600130a008986 */ /* 0x0003ea000c101904 */
[----:B------:R-:W2:Y:S01]  /*0900*/  @!P1 LDG.E R14, desc[UR4][R12.64+0x800] ;  /* 0x000800040c0e9981 */ /* 0x000ea2000c1e1900 */
[----:B------:R-:W-:Y:S01]  /*0910*/  ISETP.GE.AND P0, PT, R15, R6, PT ;  /* 0x000000060f00720c */ /* 0x000fe20003f06270 */
[----:B--2---:R-:W-:-:S05]  /*0920*/  @!P1 FMUL R17, R14, R14 ;  /* 0x0000000e0e119220 */ /* 0x004fca0000400000 */
[----:B------:R1:W-:Y:S07]  /*0930*/  @!P1 STG.E desc[UR4][R10.64+0x800], R17 ;  /* 0x000800110a009986 */ /* 0x0003ee000c101904 */
[----:B------:R-:W2:Y:S01]  /*0940*/  @!P0 LDG.E R14, desc[UR4][R12.64+0xa00] ;  /* 0x000a00040c0e8981 */ /* 0x000ea2000c1e1900 */
[----:B------:R-:W-:Y:S01]  /*0950*/  IADD3 R9, PT, PT, R9, 0x380, RZ ;  /* 0x0000038009097810 */ /* 0x000fe20007ffe0ff */
[----:B------:R-:W-:Y:S01]  /*0960*/  VIADD R0, R0, 0x8 ;  /* 0x0000000800007836 */ /* 0x000fe20000000000 */
[----:B------:R-:W-:Y:S04]  /*0970*/  BSSY.RECONVERGENT B0, `(.L_x_288) ;  /* 0x0000009000007945 */ /* 0x000fe80003800200 */
[----:B------:R-:W-:Y:S01]  /*0980*/  ISETP.NE.AND P1, PT, R0, R8, PT ;  /* 0x000000080000720c */ /* 0x000fe20003f25270 */
[----:B--2---:R-:W-:-:S05]  /*0990*/  @!P0 FMUL R15, R14, R14 ;  /* 0x0000000e0e0f8220 */ /* 0x004fca0000400000 */
[----:B------:R1:W-:Y:S01]  /*09a0*/  @!P0 STG.E desc[UR4][R10.64+0xa00], R15 ;  /* 0x000a000f0a008986 */ /* 0x0003e2000c101904 */
[----:B------:R-:W-:-:S13]  /*09b0*/  ISETP.GE.AND P0, PT, R9, R6, PT ;  /* 0x000000060900720c */ /* 0x000fda0003f06270 */
[----:B-1----:R-:W-:Y:S05]  /*09c0*/  @P0 BRA `(.L_x_289) ;  /* 0x00000000000c0947 */ /* 0x002fea0003800000 */
[----:B------:R-:W2:Y:S02]  /*09d0*/  LDG.E R12, desc[UR4][R12.64+0xc00] ;  /* 0x000c00040c0c7981 */ /* 0x000ea4000c1e1900 */
[----:B--2---:R-:W-:-:S05]  /*09e0*/  FMUL R9, R12, R12 ;  /* 0x0000000c0c097220 */ /* 0x004fca0000400000 */
[----:B------:R0:W-:Y:S02]  /*09f0*/  STG.E desc[UR4][R10.64+0xc00], R9 ;  /* 0x000c00090a007986 */ /* 0x0001e4000c101904 */
.L_x_289:
[----:B------:R-:W-:Y:S05]  /*0a00*/  BSYNC.RECONVERGENT B0 ;  /* 0x0000000000007941 */ /* 0x000fea0003800200 */
.L_x_288:
[----:B------:R-:W-:Y:S05]  /*0a10*/  @P1 BRA `(.L_x_290) ;  /* 0xfffffffc00381947 */ /* 0x000fea000383ffff */
.L_x_275:
[----:B------:R-:W-:-:S13]  /*0a20*/  ISETP.NE.AND P0, PT, R18, RZ, PT ;  /* 0x000000ff1200720c */ /* 0x000fda0003f05270 */
[----:B------:R-:W-:Y:S05]  /*0a30*/  @!P0 EXIT ;  /* 0x000000000000894d */ /* 0x000fea0003800000 */
[----:B------:R-:W5:Y:S01]  /*0a40*/  LDC R0, c[0x0][0x388] ;  /* 0x0000e200ff007b82 */ /* 0x000f620000000800 */
[----:B------:R-:W-:Y:S02]  /*0a50*/  ISETP.GE.U32.AND P0, PT, R18, 0x4, PT ;  /* 0x000000041200780c */ /* 0x000fe40003f06070 */
[----:B-----5:R-:W-:-:S04]  /*0a60*/  LOP3.LUT R20, R0, 0x3, RZ, 0xc0, !PT ;  /* 0x0000000300147812 */ /* 0x020fc800078ec0ff */
[----:B------:R-:W-:-:S07]  /*0a70*/  ISETP.NE.AND P2, PT, R20, RZ, PT ;  /* 0x000000ff1400720c */ /* 0x000fce0003f45270 */
[----:B------:R-:W-:Y:S06]  /*0a80*/  @!P0 BRA `(.L_x_291) ;  /* 0x0000000000748947 */ /* 0x000fec0003800000 */
[----:B------:R-:W-:-:S04]  /*0a90*/  LEA R19, R8, R7, 0x7 ;  /* 0x0000000708137211 */ /* 0x000fc800078e38ff */
[----:B------:R-:W-:-:S13]  /*0aa0*/  ISETP.GE.AND P0, PT, R19, R6, PT ;  /* 0x000000061300720c */ /* 0x000fda0003f06270 */
[----:B0-----:R-:W-:-:S06]  /*0ab0*/  @!P0 IMAD.WIDE R10, R19, 0x4, R4 ;  /* 0x00000004130a8825 */ /* 0x001fcc00078e0204 */
[----:B------:R-:W5:Y:S01]  /*0ac0*/  @!P0 LDG.E R10, desc[UR4][R10.64] ;  /* 0x000000040a0a8981 */ /* 0x000f62000c1e1900 */
[C---:B------:R-:W-:Y:S01]  /*0ad0*/  IADD3 R17, PT, PT, R19.reuse, 0x80, RZ ;  /* 0x0000008013117810 */ /* 0x040fe20007ffe0ff */
[----:B-1234-:R-:W-:-:S03]  /*0ae0*/  @!P0 IMAD.WIDE R12, R19, 0x4, R2 ;  /* 0x00000004130c8825 */ /* 0x01efc600078e0202 */
[----:B------:R-:W-:-:S13]  /*0af0*/  ISETP.GE.AND P1, PT, R17, R6, PT ;  /* 0x000000061100720c */ /* 0x000fda0003f26270 */
[----:B------:R-:W-:-:S04]  /*0b00*/  @!P1 IMAD.WIDE R14, R17, 0x4, R4 ;  /* 0x00000004110e9825 */ /* 0x000fc800078e0204 */
[----:B-----5:R-:W-:-:S05]  /*0b10*/  @!P0 FMUL R9, R10, R10 ;  /* 0x0000000a0a098220 */ /* 0x020fca0000400000 */
[----:B------:R0:W-:Y:S04]  /*0b20*/  @!P0 STG.E desc[UR4][R12.64], R9 ;  /* 0x000000090c008986 */ /* 0x0001e8000c101904 */
[----:B------:R-:W2:Y:S01]  /*0b30*/  @!P1 LDG.E R14, desc[UR4][R14.64] ;  /* 0x000000040e0e9981 */ /* 0x000ea2000c1e1900 */
[----:B------:R-:W-:Y:S02]  /*0b40*/  VIADD R23, R19, 0x100 ;  /* 0x0000010013177836 */ /* 0x000fe40000000000 */
[----:B------:R-:W-:-:S03]  /*0b50*/  @!P1 IMAD.WIDE R16, R17, 0x4, R2 ;  /* 0x0000000411109825 */ /* 0x000fc600078e0202 */
[----:B------:R-:W-:-:S13]  /*0b60*/  ISETP.GE.AND P0, PT, R23, R6, PT ;  /* 0x000000061700720c */ /* 0x000fda0003f06270 */
[----:B------:R-:W-:-:S04]  /*0b70*/  @!P0 IMAD.WIDE R10, R23, 0x4, R4 ;  /* 0x00000004170a8825 */ /* 0x000fc800078e0204 */
[----:B--2---:R-:W-:-:S05]  /*0b80*/  @!P1 FMUL R21, R14, R14 ;  /* 0x0000000e0e159220 */ /* 0x004fca0000400000 */
[----:B------:R1:W-:Y:S04]  /*0b90*/  @!P1 STG.E desc[UR4][R16.64], R21 ;  /* 0x0000001510009986 */ /* 0x0003e8000c101904 */
[----:B------:R-:W2:Y:S01]  /*0ba0*/  @!P0 LDG.E R10, desc[UR4][R10.64] ;  /* 0x000000040a0a8981 */ /* 0x000ea2000c1e1900 */
[----:B------:R-:W-:Y:S01]  /*0bb0*/  IADD3 R19, PT, PT, R19, 0x180, RZ ;  /* 0x0000018013137810 */ /* 0x000fe20007ffe0ff */
[----:B0-----:R-:W-:-:S03]  /*0bc0*/  @!P0 IMAD.WIDE R12, R23, 0x4, R2 ;  /* 0x00000004170c8825 */ /* 0x001fc600078e0202 */
[----:B------:R-:W-:-:S13]  /*0bd0*/  ISETP.GE.AND P1, PT, R19, R6, PT ;  /* 0x000000061300720c */ /* 0x000fda0003f26270 */
[----:B------:R-:W-:-:S04]  /*0be0*/  @!P1 IMAD.WIDE R14, R19, 0x4, R4 ;  /* 0x00000004130e9825 */ /* 0x000fc800078e0204 */
[----:B--2---:R-:W-:-:S05]  /*0bf0*/  @!P0 FMUL R9, R10, R10 ;  /* 0x0000000a0a098220 */ /* 0x004fca0000400000 */
[----:B------:R1:W-:Y:S04]  /*0c00*/  @!P0 STG.E desc[UR4][R12.64], R9 ;  /* 0x000000090c008986 */ /* 0x0003e8000c101904 */
[----:B------:R-:W2:Y:S01]  /*0c10*/  @!P1 LDG.E R14, desc[UR4][R14.64] ;  /* 0x000000040e0e9981 */ /* 0x000ea2000c1e1900 */
[----:B------:R-:W-:Y:S01]  /*0c20*/  @!P1 IMAD.WIDE R18, R19, 0x4, R2 ;  /* 0x0000000413129825 */ /* 0x000fe200078e0202 */
[----:B------:R-:W-:-:S03]  /*0c30*/  IADD3 R8, PT, PT, R8, 0x4, RZ ;  /* 0x0000000408087810 */ /* 0x000fc60007ffe0ff */
[----:B--2---:R-:W-:-:S05]  /*0c40*/  @!P1 FMUL R23, R14, R14 ;  /* 0x0000000e0e179220 */ /* 0x004fca0000400000 */
[----:B------:R1:W-:Y:S02]  /*0c50*/  @!P1 STG.E desc[UR4][R18.64], R23 ;  /* 0x0000001712009986 */ /* 0x0003e4000c101904 */
.L_x_291:
[----:B------:R-:W-:Y:S05]  /*0c60*/  @!P2 EXIT ;  /* 0x000000000000a94d */ /* 0x000fea0003800000 */
[----:B------:R-:W-:Y:S02]  /*0c70*/  ISETP.NE.AND P0, PT, R20, 0x1, PT ;  /* 0x000000011400780c */ /* 0x000fe40003f05270 */
[----:B------:R-:W-:-:S04]  /*0c80*/  LOP3.LUT R0, R0, 0x1, RZ, 0xc0, !PT ;  /* 0x0000000100007812 */ /* 0x000fc800078ec0ff */
[----:B------:R-:W-:-:S07]  /*0c90*/  ISETP.NE.U32.AND P2, PT, R0, 0x1, PT ;  /* 0x000000010000780c */ /* 0x000fce0003f45070 */
[----:B------:R-:W-:Y:S06]  /*0ca0*/  @!P0 BRA `(.L_x_292) ;  /* 0x00000000003c8947 */ /* 0x000fec0003800000 */
[----:B01234-:R-:W-:-:S05]  /*0cb0*/  IMAD R13, R8, 0x80, R7 ;  /* 0x00000080080d7824 */ /* 0x01ffca00078e0207 */
[----:B------:R-:W-:-:S13]  /*0cc0*/  ISETP.GE.AND P0, PT, R13, R6, PT ;  /* 0x000000060d00720c */ /* 0x000fda0003f06270 */
[----:B------:R-:W-:-:S06]  /*0cd0*/  @!P0 IMAD.WIDE R10, R13, 0x4, R4 ;  /* 0x000000040d0a8825 */ /* 0x000fcc00078e0204 */
[----:B------:R-:W2:Y:S01]  /*0ce0*/  @!P0 LDG.E R10, desc[UR4][R10.64] ;  /* 0x000000040a0a8981 */ /* 0x000ea2000c1e1900 */
[C---:B------:R-:W-:Y:S01]  /*0cf0*/  IADD3 R17, PT, PT, R13.reuse, 0x80, RZ ;  /* 0x000000800d117810 */ /* 0x040fe20007ffe0ff */
[----:B------:R-:W-:-:S03]  /*0d00*/  @!P0 IMAD.WIDE R12, R13, 0x4, R2 ;  /* 0x000000040d0c8825 */ /* 0x000fc600078e0202 */
        /* <DEDUP_REMOVED lines=9> */
.L_x_292:
[----:B------:R-:W-:Y:S05]  /*0da0*/  @P2 EXIT ;  /* 0x000000000000294d */ /* 0x000fea0003800000 */
[----:B------:R-:W-:-:S05]  /*0db0*/  IMAD R7, R8, 0x80, R7 ;  /* 0x0000008008077824 */ /* 0x000fca00078e0207 */
[----:B------:R-:W-:-:S13]  /*0dc0*/  ISETP.GE.AND P0, PT, R7, R6, PT ;  /* 0x000000060700720c */ /* 0x000fda0003f06270 */
[----:B------:R-:W-:Y:S05]  /*0dd0*/  @P0 EXIT ;  /* 0x000000000000094d */ /* 0x000fea0003800000 */
[----:B------:R-:W-:-:S06]  /*0de0*/  IMAD.WIDE R4, R7, 0x4, R4 ;  /* 0x0000000407047825 */ /* 0x000fcc00078e0204 */
[----:B------:R-:W5:Y:S01]  /*0df0*/  LDG.E R4, desc[UR4][R4.64] ;  /* 0x0000000404047981 */ /* 0x000f62000c1e1900 */
[----:B------:R-:W-:-:S04]  /*0e00*/  IMAD.WIDE R2, R7, 0x4, R2 ;  /* 0x0000000407027825 */ /* 0x000fc800078e0202 */
[----:B-----5:R-:W-:-:S05]  /*0e10*/  FMUL R7, R4, R4 ;  /* 0x0000000404077220 */ /* 0x020fca0000400000 */
[----:B------:R-:W-:Y:S01]  /*0e20*/  STG.E desc[UR4][R2.64], R7 ;  /* 0x0000000702007986 */ /* 0x000fe2000c101904 */
[----:B------:R-:W-:Y:S05]  /*0e30*/  EXIT ;  /* 0x000000000000794d */ /* 0x000fea0003800000 */
.L_x_274:
[----:B------:R-:W-:-:S13]  /*0e40*/  ISETP.GE.AND P0, PT, R0, 0x1, PT ;  /* 0x000000010000780c */ /* 0x000fda0003f06270 */
[----:B------:R-:W-:Y:S05]  /*0e50*/  @!P0 EXIT ;  /* 0x000000000000894d */ /* 0x000fea0003800000 */
[C---:B------:R-:W-:Y:S01]  /*0e60*/  ISETP.GE.U32.AND P1, PT, R0.reuse, 0x10, PT ;  /* 0x000000100000780c */ /* 0x040fe20003f26070 */
[----:B------:R-:W-:Y:S01]  /*0e70*/  HFMA2 R6, -RZ, RZ, 0, 0 ;  /* 0x00000000ff067431 */ /* 0x000fe200000001ff */
[----:B------:R-:W-:-:S04]  /*0e80*/  LOP3.LUT R20, R0, 0xf, RZ, 0xc0, !PT ;  /* 0x0000000f00147812 */ /* 0x000fc800078ec0ff */
[----:B------:R-:W-:-:S07]  /*0e90*/  ISETP.NE.AND P0, PT, R20, RZ, PT ;  /* 0x000000ff1400720c */ /* 0x000fce0003f05270 */
[----:B------:R-:W-:Y:S06]  /*0ea0*/  @!P1 BRA `(.L_x_293) ;  /* 0x0000000400189947 */ /* 0x000fec0003800000 */
[C---:B------:R-:W-:Y:S01]  /*0eb0*/  IMAD.WIDE.U32 R14, R7.reuse, 0x4, RZ ;  /* 0x00000004070e7825 */ /* 0x040fe200078e00ff */
[----:B------:R-:W-:Y:S02]  /*0ec0*/  LOP3.LUT R6, R0, 0x7ffffff0, RZ, 0xc0, !PT ;  /* 0x7ffffff000067812 */ /* 0x000fe400078ec0ff */
[----:B------:R-:W-:Y:S02]  /*0ed0*/  IADD3 R12, PT, PT, R7, 0x480, RZ ;  /* 0x00000480070c7810 */ /* 0x000fe40007ffe0ff */
[----:B------:R-:W-:Y:S01]  /*0ee0*/  LOP3.LUT R13, R14, 0x1000, RZ, 0xfc, !PT ;  /* 0x000010000e0d7812 */ /* 0x000fe200078efcff */
[----:B------:R-:W-:-:S07]  /*0ef0*/  IMAD.MOV R14, RZ, RZ, -R6 ;  /* 0x000000ffff0e7224 */ /* 0x000fce00078e0a06 */
.L_x_294:
[----:B------:R-:W-:-:S04]  /*0f00*/  IADD3 R10, P1, PT, R13, R4, RZ ;  /* 0x000000040d0a7210 */ /* 0x000fc80007f3e0ff */
[----:B0-----:R-:W-:-:S05]  /*0f10*/  IADD3.X R11, PT, PT, R15, R5, RZ, P1, !PT ;  /* 0x000000050f0b7210 */ /* 0x001fca0000ffe4ff */
[----:B------:R-:W2:Y:S01]  /*0f20*/  LDG.E R16, desc[UR4][R10.64+-0x1000] ;  /* 0xfff000040a107981 */ /* 0x000ea2000c1e1900 */
[----:B------:R-:W-:-:S04]  /*0f30*/  IADD3 R8, P1, PT, R13, R2, RZ ;  /* 0x000000020d087210 */ /* 0x000fc80007f3e0ff */
[----:B------:R-:W-:Y:S01]  /*0f40*/  IADD3.X R9, PT, PT, R15, R3, RZ, P1, !PT ;  /* 0x000000030f097210 */ /* 0x000fe20000ffe4ff */
[----:B--2---:R-:W-:-:S05]  /*0f50*/  FMUL R17, R16, R16 ;  /* 0x0000001010117220 */ /* 0x004fca0000400000 */
[----:B------:R0:W-:Y:S04]  /*0f60*/  STG.E desc[UR4][R8.64+-0x1000], R17 ;  /* 0xfff0001108007986 */ /* 0x0001e8000c101904 */
[----:B------:R-:W2:Y:S02]  /*0f70*/  LDG.E R16, desc[UR4][R10.64+-0xe00] ;  /* 0xfff200040a107981 */ /* 0x000ea4000c1e1900 */
[----:B--2---:R-:W-:-:S05]  /*0f80*/  FMUL R19, R16, R16 ;  /* 0x0000001010137220 */ /* 0x004fca0000400000 */
[----:B------:R-:W-:Y:S04]  /*0f90*/  STG.E desc[UR4][R8.64+-0xe00], R19 ;  /* 0xfff2001308007986 */ /* 0x000fe8000c101904 */
[----:B------:R-:W2:Y:S02]  /*0fa0*/  LDG.E R16, desc[UR4][R10.64+-0xc00] ;  /* 0xfff400040a107981 */ /* 0x000ea4000c1e1900 */
[----:B--2---:R-:W-:-:S05]  /*0fb0*/  FMUL R21, R16, R16 ;  /* 0x0000001010157220 */ /* 0x004fca0000400000 */
[----:B------:R1:W-:Y:S04]  /*0fc0*/  STG.E desc[UR4][R8.64+-0xc00], R21 ;  /* 0xfff4001508007986 */ /* 0x0003e8000c101904 */
[----:B------:R-:W2:Y:S02]  /*0fd0*/  LDG.E R16, desc[UR4][R10.64+-0xa00] ;  /* 0xfff600040a107981 */ /* 0x000ea4000c1e1900 */
[----:B--2---:R-:W-:-:S05]  /*0fe0*/  FMUL R23, R16, R16 ;  /* 0x0000001010177220 */ /* 0x004fca0000400000 */
[----:B------:R2:W-:Y:S04]  /*0ff0*/  STG.E desc[UR4][R8.64+-0xa00], R23 ;  /* 0xfff6001708007986 */ /* 0x0005e8000c101904 */
[----:B------:R-:W0:Y:S02]  /*1000*/  LDG.E R16, desc[UR4][R10.64+-0x800] ;  /* 0xfff800040a107981 */ /* 0x000e24000c1e1900 */
[----:B0-----:R-:W-:-:S05]  /*1010*/  FMUL R17, R16, R16 ;  /* 0x0000001010117220 */ /* 0x001fca0000400000 */
[----:B------:R0:W-:Y:S04]  /*1020*/  STG.E desc[UR4][R8.64+-0x800], R17 ;  /* 0xfff8001108007986 */ /* 0x0001e8000c101904 */
[----:B------:R-:W3:Y:S02]  /*1030*/  LDG.E R16, desc[UR4][R10.64+-0x600] ;  /* 0xfffa00040a107981 */ /* 0x000ee4000c1e1900 */
[----:B---3--:R-:W-:-:S05]  /*1040*/  FMUL R25, R16, R16 ;  /* 0x0000001010197220 */ /* 0x008fca0000400000 */
[----:B------:R3:W-:Y:S04]  /*1050*/  STG.E desc[UR4][R8.64+-0x600], R25 ;  /* 0xfffa001908007986 */ /* 0x0007e8000c101904 */
[----:B------:R-:W1:Y:S02]  /*1060*/  LDG.E R16, desc[UR4][R10.64+-0x400] ;  /* 0xfffc00040a107981 */ /* 0x000e64000c1e1900 */
[----:B-1----:R-:W-:-:S05]  /*1070*/  FMUL R21, R16, R16 ;  /* 0x0000001010157220 */ /* 0x002fca0000400000 */
[----:B------:R1:W-:Y:S04]  /*1080*/  STG.E desc[UR4][R8.64+-0x400], R21 ;  /* 0xfffc001508007986 */ /* 0x0003e8000c101904 */
[----:B------:R-:W2:Y:S01]  /*1090*/  LDG.E R16, desc[UR4][R10.64+-0x200] ;  /* 0xfffe00040a107981 */ /* 0x000ea2000c1e1900 */
[----:B------:R-:W-:Y:S01]  /*10a0*/  MOV R19, 0x0 ;  /* 0x0000000000137802 */ /* 0x000fe20000000f00 */
[----:B------:R-:W-:Y:S02]  /*10b0*/  IMAD.MOV.U32 R18, RZ, RZ, 0x600 ;  /* 0x00000600ff127424 */ /* 0x000fe400078e00ff */
[----:B--2---:R-:W-:-:S05]  /*10c0*/  FMUL R23, R16, R16 ;  /* 0x0000001010177220 */ /* 0x004fca0000400000 */
[----:B------:R2:W-:Y:S04]  /*10d0*/  STG.E desc[UR4][R8.64+-0x200], R23 ;  /* 0xfffe001708007986 */ /* 0x0005e8000c101904 */
[----:B------:R-:W3:Y:S01]  /*10e0*/  LDG.E R22, desc[UR4][R10.64] ;  /* 0x000000040a167981 */ /* 0x000ee2000c1e1900 */
[----:B------:R-:W-:-:S03]  /*10f0*/  IMAD.WIDE R18, R12, 0x4, R18 ;  /* 0x000000040c127825 */ /* 0x000fc600078e0212 */
[----:B------:R-:W-:-:S04]  /*1100*/  IADD3 R16, P1, PT, R18, R4, RZ ;  /* 0x0000000412107210 */ /* 0x000fc80007f3e0ff */
[----:B0-----:R-:W-:Y:S01]  /*1110*/  IADD3.X R17, PT, PT, R19, R5, RZ, P1, !PT ;  /* 0x0000000513117210 */ /* 0x001fe20000ffe4ff */
[----:B---3--:R-:W-:-:S05]  /*1120*/  FMUL R25, R22, R22 ;  /* 0x0000001616197220 */ /* 0x008fca0000400000 */
[----:B------:R0:W-:Y:S04]  /*1130*/  STG.E desc[UR4][R8.64], R25 ;  /* 0x0000001908007986 */ /* 0x0001e8000c101904 */
[----:B-1----:R-:W3:Y:S01]  /*1140*/  LDG.E R21, desc[UR4][R16.64+-0x600] ;  /* 0xfffa000410157981 */ /* 0x002ee2000c1e1900 */
[----:B------:R-:W-:-:S05]  /*1150*/  IADD3 R18, P1, PT, R18, R2, RZ ;  /* 0x0000000212127210 */ /* 0x000fca0007f3e0ff */
[----:B------:R-:W-:Y:S02]  /*1160*/  IMAD.X R19, R19, 0x1, R3, P1 ;  /* 0x0000000113137824 */ /* 0x000fe400008e0603 */
[----:B---3--:R-:W-:-:S05]  /*1170*/  FMUL R21, R21, R21 ;  /* 0x0000001515157220 */ /* 0x008fca0000400000 */
[----:B------:R1:W-:Y:S04]  /*1180*/  STG.E desc[UR4][R18.64+-0x600], R21 ;  /* 0xfffa001512007986 */ /* 0x0003e8000c101904 */
[----:B------:R-:W3:Y:S02]  /*1190*/  LDG.E R10, desc[UR4][R16.64+-0x400] ;  /* 0xfffc0004100a7981 */ /* 0x000ee4000c1e1900 */
[----:B---3--:R-:W-:-:S05]  /*11a0*/  FMUL R11, R10, R10 ;  /* 0x0000000a0a0b7220 */ /* 0x008fca0000400000 */
[----:B------:R3:W-:Y:S04]  /*11b0*/  STG.E desc[UR4][R18.64+-0x400], R11 ;  /* 0xfffc000b12007986 */ /* 0x0007e8000c101904 */
[----:B------:R-:W2:Y:S02]  /*11c0*/  LDG.E R10, desc[UR4][R16.64+-0x200] ;  /* 0xfffe0004100a7981 */ /* 0x000ea4000c1e1900 */
[----:B--2---:R-:W-:-:S05]  /*11d0*/  FMUL R23, R10, R10 ;  /* 0x0000000a0a177220 */ /* 0x004fca0000400000 */
[----:B------:R2:W-:Y:S04]  /*11e0*/  STG.E desc[UR4][R18.64+-0x200], R23 ;  /* 0xfffe001712007986 */ /* 0x0005e8000c101904 */
[----:B0-----:R-:W4:Y:S02]  /*11f0*/  LDG.E R8, desc[UR4][R16.64] ;  /* 0x0000000410087981 */ /* 0x001f24000c1e1900 */
[----:B----4-:R-:W-:-:S05]  /*1200*/  FMUL R9, R8, R8 ;  /* 0x0000000808097220 */ /* 0x010fca0000400000 */
[----:B------:R0:W-:Y:S04]  /*1210*/  STG.E desc[UR4][R18.64], R9 ;  /* 0x0000000912007986 */ /* 0x0001e8000c101904 */
[----:B------:R-:W1:Y:S02]  /*1220*/  LDG.E R8, desc[UR4][R16.64+0x200] ;  /* 0x0002000410087981 */ /* 0x000e64000c1e1900 */
[----:B-1----:R-:W-:-:S05]  /*1230*/  FMUL R21, R8, R8 ;  /* 0x0000000808157220 */ /* 0x002fca0000400000 */
[----:B------:R0:W-:Y:S04]  /*1240*/  STG.E desc[UR4][R18.64+0x200], R21 ;  /* 0x0002001512007986 */ /* 0x0001e8000c101904 */
[----:B------:R-:W3:Y:S02]  /*1250*/  LDG.E R8, desc[UR4][R16.64+0x400] ;  /* 0x0004000410087981 */ /* 0x000ee4000c1e1900 */
[----:B---3--:R-:W-:-:S05]  /*1260*/  FMUL R11, R8, R8 ;  /* 0x00000008080b7220 */ /* 0x008fca0000400000 */
[----:B------:R0:W-:Y:S04]  /*1270*/  STG.E desc[UR4][R18.64+0x400], R11 ;  /* 0x0004000b12007986 */ /* 0x0001e8000c101904 */
[----:B------:R-:W2:Y:S01]  /*1280*/  LDG.E R8, desc[UR4][R16.64+0x600] ;  /* 0x0006000410087981 */ /* 0x000ea2000c1e1900 */
[----:B------:R-:W-:Y:S01]  /*1290*/  IADD3 R14, PT, PT, R14, 0x10, RZ ;  /* 0x000000100e0e7810 */ /* 0x000fe20007ffe0ff */
[----:B------:R-:W-:Y:S01]  /*12a0*/  VIADD R12, R12, 0x800 ;  /* 0x000008000c0c7836 */ /* 0x000fe20000000000 */
[----:B------:R-:W-:Y:S02]  /*12b0*/  IADD3 R13, P2, PT, R13, 0x2000, RZ ;  /* 0x000020000d0d7810 */ /* 0x000fe40007f5e0ff */
[----:B------:R-:W-:Y:S02]  /*12c0*/  ISETP.NE.AND P1, PT, R14, RZ, PT ;  /* 0x000000ff0e00720c */ /* 0x000fe40003f25270 */
[----:B------:R-:W-:Y:S01]  /*12d0*/  IADD3.X R15, PT, PT, RZ, R15, RZ, P2, !PT ;  /* 0x0000000fff0f7210 */ /* 0x000fe200017fe4ff */
[----:B--2---:R-:W-:-:S05]  /*12e0*/  FMUL R23, R8, R8 ;  /* 0x0000000808177220 */ /* 0x004fca0000400000 */
[----:B------:R0:W-:Y:S05]  /*12f0*/  STG.E desc[UR4][R18.64+0x600], R23 ;  /* 0x0006001712007986 */ /* 0x0001ea000c101904 */
[----:B------:R-:W-:Y:S05]  /*1300*/  @P1 BRA `(.L_x_294) ;  /* 0xfffffff800fc1947 */ /* 0x000fea000383ffff */
.L_x_293:
[----:B------:R-:W-:Y:S05]  /*1310*/  @!P0 EXIT ;  /* 0x000000000000894d */ /* 0x000fea0003800000 */
[----:B------:R-:W-:Y:S02]  /*1320*/  ISETP.GE.U32.AND P0, PT, R20, 0x8, PT ;  /* 0x000000081400780c */ /* 0x000fe40003f06070 */
[----:B------:R-:W-:-:S04]  /*1330*/  LOP3.LUT R14, R0, 0x7, RZ, 0xc0, !PT ;  /* 0x00000007000e7812 */ /* 0x000fc800078ec0ff */
[----:B------:R-:W-:-:S07]  /*1340*/  ISETP.NE.AND P1, PT, R14, RZ, PT ;  /* 0x000000ff0e00720c */ /* 0x000fce0003f25270 */
[----:B------:R-:W-:Y:S06]  /*1350*/  @!P0 BRA `(.L_x_295) ;  /* 0x0000000000708947 */ /* 0x000fec0003800000 */
[----:B0-----:R-:W-:-:S05]  /*1360*/  LEA R11, R6, R7, 0x7 ;  /* 0x00000007060b7211 */ /* 0x001fca00078e38ff */
[----:B------:R-:W-:-:S05]  /*1370*/  IMAD.WIDE R8, R11, 0x4, R4 ;  /* 0x000000040b087825 */ /* 0x000fca00078e0204 */
[----:B------:R-:W2:Y:S01]  /*1380*/  LDG.E R12, desc[UR4][R8.64] ;  /* 0x00000004080c7981 */ /* 0x000ea2000c1e1900 */
[----:B------:R-:W-:-:S04]  /*1390*/  IMAD.WIDE R10, R11, 0x4, R2 ;  /* 0x000000040b0a7825 */ /* 0x000fc800078e0202 */
[----:B--2---:R-:W-:-:S05]  /*13a0*/  FMUL R13, R12, R12 ;  /* 0x0000000c0c0d7220 */ /* 0x004fca0000400000 */
[----:B------:R0:W-:Y:S04]  /*13b0*/  STG.E desc[UR4][R10.64], R13 ;  /* 0x0000000d0a007986 */ /* 0x0001e8000c101904 */
[----:B------:R-:W2:Y:S02]  /*13c0*/  LDG.E R12, desc[UR4][R8.64+0x200] ;  /* 0x00020004080c7981 */ /* 0x000ea4000c1e1900 */
[----:B--2---:R-:W-:-:S05]  /*13d0*/  FMUL R15, R12, R12 ;  /* 0x0000000c0c0f7220 */ /* 0x004fca0000400000 */
[----:B------:R1:W-:Y:S04]  /*13e0*/  STG.E desc[UR4][R10.64+0x200], R15 ;  /* 0x0002000f0a007986 */ /* 0x0003e8000c101904 */
[----:B------:R-:W2:Y:S02]  /*13f0*/  LDG.E R12, desc[UR4][R8.64+0x400] ;  /* 0x00040004080c7981 */ /* 0x000ea4000c1e1900 */
[----:B--2---:R-:W-:-:S05]  /*1400*/  FMUL R17, R12, R12 ;  /* 0x0000000c0c117220 */ /* 0x004fca0000400000 */
[----:B------:R2:W-:Y:S04]  /*1410*/  STG.E desc[UR4][R10.64+0x400], R17 ;  /* 0x000400110a007986 */ /* 0x0005e8000c101904 */
[----:B------:R-:W3:Y:S02]  /*1420*/  LDG.E R12, desc[UR4][R8.64+0x600] ;  /* 0x00060004080c7981 */ /* 0x000ee4000c1e1900 */
[----:B---3--:R-:W-:-:S05]  /*1430*/  FMUL R19, R12, R12 ;  /* 0x0000000c0c137220 */ /* 0x008fca0000400000 */
[----:B------:R3:W-:Y:S04]  /*1440*/  STG.E desc[UR4][R10.64+0x600], R19 ;  /* 0x000600130a007986 */ /* 0x0007e8000c101904 */
[----:B------:R-:W0:Y:S02]  /*1450*/  LDG.E R12, desc[UR4][R8.64+0x800] ;  /* 0x00080004080c7981 */ /* 0x000e24000c1e1900 */
[----:B0-----:R-:W-:-:S05]  /*1460*/  FMUL R13, R12, R12 ;  /* 0x0000000c0c0d7220 */ /* 0x001fca0000400000 */
[----:B------:R4:W-:Y:S04]  /*1470*/  STG.E desc[UR4][R10.64+0x800], R13 ;  /* 0x0008000d0a007986 */ /* 0x0009e8000c101904 */
[----:B------:R-:W1:Y:S02]  /*1480*/  LDG.E R12, desc[UR4][R8.64+0xa00] ;  /* 0x000a0004080c7981 */ /* 0x000e64000c1e1900 */
[----:B-1----:R-:W-:-:S05]  /*1490*/  FMUL R15, R12, R12 ;  /* 0x0000000c0c0f7220 */ /* 0x002fca0000400000 */
[----:B------:R4:W-:Y:S04]  /*14a0*/  STG.E desc[UR4][R10.64+0xa00], R15 ;  /* 0x000a000f0a007986 */ /* 0x0009e8000c101904 */
[----:B------:R-:W2:Y:S02]  /*14b0*/  LDG.E R12, desc[UR4][R8.64+0xc00] ;  /* 0x000c0004080c7981 */ /* 0x000ea4000c1e1900 */
[----:B--2---:R-:W-:-:S05]  /*14c0*/  FMUL R17, R12, R12 ;  /* 0x0000000c0c117220 */ /* 0x004fca0000400000 */
[----:B------:R4:W-:Y:S04]  /*14d0*/  STG.E desc[UR4][R10.64+0xc00], R17 ;  /* 0x000c00110a007986 */ /* 0x0009e8000c101904 */
[----:B------:R-:W3:Y:S01]  /*14e0*/  LDG.E R12, desc[UR4][R8.64+0xe00] ;  /* 0x000e0004080c7981 */ /* 0x000ee2000c1e1900 */
[----:B------:R-:W-:Y:S01]  /*14f0*/  IADD3 R6, PT, PT, R6, 0x8, RZ ;  /* 0x0000000806067810 */ /* 0x000fe20007ffe0ff */
[----:B---3--:R-:W-:-:S05]  /*1500*/  FMUL R19, R12, R12 ;  /* 0x0000000c0c137220 */ /* 0x008fca0000400000 */
[----:B------:R4:W-:Y:S02]  /*1510*/  STG.E desc[UR4][R10.64+0xe00], R19 ;  /* 0x000e00130a007986 */ /* 0x0009e4000c101904 */
.L_x_295:
[----:B------:R-:W-:Y:S05]  /*1520*/  @!P1 EXIT ;  /* 0x000000000000994d */ /* 0x000fea0003800000 */
[----:B------:R-:W-:Y:S02]  /*1530*/  ISETP.GE.U32.AND P0, PT, R14, 0x4, PT ;  /* 0x000000040e00780c */ /* 0x000fe40003f06070 */
[----:B------:R-:W-:-:S04]  /*1540*/  LOP3.LUT R12, R0, 0x3, RZ, 0xc0, !PT ;  /* 0x00000003000c7812 */ /* 0x000fc800078ec0ff */
[----:B------:R-:W-:-:S07]  /*1550*/  ISETP.NE.AND P1, PT, R12, RZ, PT ;  /* 0x000000ff0c00720c */ /* 0x000fce0003f25270 */
[----:B------:R-:W-:Y:S06]  /*1560*/  @!P0 BRA `(.L_x_296) ;  /* 0x0000000000408947 */ /* 0x000fec0003800000 */
[----:B0-----:R-:W-:-:S04]  /*1570*/  IMAD R9, R6, 0x80, R7 ;  /* 0x0000008006097824 */ /* 0x001fc800078e0207 */
[----:B----4-:R-:W-:-:S05]  /*1580*/  IMAD.WIDE R10, R9, 0x4, R4 ;  /* 0x00000004090a7825 */ /* 0x010fca00078e0204 */
        /* <DEDUP_REMOVED lines=10> */
[----:B------:R-:W2:Y:S01]  /*1630*/  LDG.E R0, desc[UR4][R10.64+0x600] ;  /* 0x000600040a007981 */ /* 0x000ea2000c1e1900 */
[----:B------:R-:W-:Y:S01]  /*1640*/  IADD3 R6, PT, PT, R6, 0x4, RZ ;  /* 0x0000000406067810 */ /* 0x000fe20007ffe0ff */
[----:B--2---:R-:W-:-:S05]  /*1650*/  FMUL R19, R0, R0 ;  /* 0x0000000000137220 */ /* 0x004fca0000400000 */
[----:B------:R1:W-:Y:S02]  /*1660*/  STG.E desc[UR4][R8.64+0x600], R19 ;  /* 0x0006001308007986 */ /* 0x0003e4000c101904 */
.L_x_296:
[----:B------:R-:W-:Y:S05]  /*1670*/  @!P1 EXIT ;  /* 0x000000000000994d */ /* 0x000fea0003800000 */
[----:B0---4-:R-:W-:Y:S01]  /*1680*/  LEA R11, R6, R7, 0x7 ;  /* 0x00000007060b7211 */ /* 0x011fe200078e38ff */
[----:B------:R-:W-:-:S07]  /*1690*/  IMAD.MOV R0, RZ, RZ, -R12 ;  /* 0x000000ffff007224 */ /* 0x000fce00078e0a0c */
.L_x_297:
[----:B-1----:R-:W-:-:S06]  /*16a0*/  IMAD.WIDE R8, R11, 0x4, R4 ;  /* 0x000000040b087825 */ /* 0x002fcc00078e0204 */
[----:B------:R-:W2:Y:S01]  /*16b0*/  LDG.E R8, desc[UR4][R8.64] ;  /* 0x0000000408087981 */ /* 0x000ea2000c1e1900 */
[----:B------:R-:W-:Y:S01]  /*16c0*/  IADD3 R0, PT, PT, R0, 0x1, RZ ;  /* 0x0000000100007810 */ /* 0x000fe20007ffe0ff */
[----:B0-----:R-:W-:-:S03]  /*16d0*/  IMAD.WIDE R6, R11, 0x4, R2 ;  /* 0x000000040b067825 */ /* 0x001fc600078e0202 */
[----:B------:R-:W-:Y:S01]  /*16e0*/  ISETP.NE.AND P0, PT, R0, RZ, PT ;  /* 0x000000ff0000720c */ /* 0x000fe20003f05270 */
[----:B--2---:R-:W-:-:S05]  /*16f0*/  FMUL R13, R8, R8 ;  /* 0x00000008080d7220 */ /* 0x004fca0000400000 */
[----:B------:R0:W-:Y:S07]  /*1700*/  STG.E desc[UR4][R6.64], R13 ;  /* 0x0000000d06007986 */ /* 0x0001ee000c101904 */
[----:B------:R-:W-:Y:S05]  /*1710*/  @!P0 EXIT ;  /* 0x000000000000894d */ /* 0x000fea0003800000 */
[----:B------:R-:W-:Y:S01]  /*1720*/  IADD3 R11, PT, PT, R11, 0x80, RZ ;  /* 0x000000800b0b7810 */ /* 0x000fe20007ffe0ff */
[----:B------:R-:W-:Y:S06]  /*1730*/  BRA `(.L_x_297) ;  /* 0xfffffffc00d87947 */ /* 0x000fec000383ffff */
.L_x_298:
        /* <DEDUP_REMOVED lines=12> */
.L_x_1175:


//--------------------- .text._ZN3cub18CUB_300001_SM_10006detail9transform16transform_kernelINS2_10policy_hubILb1EN4cuda3std3__45tupleIJN6thrust24THRUST_300001_SM_1000_NS6detail15normal_iteratorINSA_10device_ptrIfEEEEEEEE10policy1000Ei6squareIfESF_JPfEEEvT0_iT1_T2_DpNS2_10kernel_argIT3_EE --------------------------
	.section	.text._ZN3cub18CUB_300001_SM_10006detail9transform16transform_kernelINS2_10policy_hubILb1EN4cuda3std3__45tupleIJN6thrust24THRUST_300001_SM_1000_NS6detail15normal_iteratorINSA_10device_ptrIfEEEEEEEE10policy1000Ei6squareIfESF_JPfEEEvT0_iT1_T2_DpNS2_10kernel_argIT3_EE,"ax",@progbits
	.align	128
        .global         _ZN3cub18CUB_300001_SM_10006detail9transform16transform_kernelINS2_10policy_hubILb1EN4cuda3std3__45tupleIJN6thrust24THRUST_300001_SM_1000_NS6detail15normal_iteratorINSA_10device_ptrIfEEEEEEEE10policy1000Ei6squareIfESF_JPfEEEvT0_iT1_T2_DpNS2_10kernel_argIT3_EE
        .type           _ZN3cub18CUB_300001_SM_10006detail9transform16transform_kernelINS2_10policy_hubILb1EN4cuda3std3__45tupleIJN6thrust24THRUST_300001_SM_1000_NS6detail15normal_iteratorINSA_10device_ptrIfEEEEEEEE10policy1000Ei6squareIfESF_JPfEEEvT0_iT1_T2_DpNS2_10kernel_argIT3_EE,@function
        .size           _ZN3cub18CUB_300001_SM_10006detail9transform16transform_kernelINS2_10policy_hubILb1EN4cuda3std3__45tupleIJN6thrust24THRUST_300001_SM_1000_NS6detail15normal_iteratorINSA_10device_ptrIfEEEEEEEE10policy1000Ei6squareIfESF_JPfEEEvT0_iT1_T2_DpNS2_10kernel_argIT3_EE,(.L_x_1176 - _ZN3cub18CUB_300001_SM_10006detail9transform16transform_kernelINS2_10policy_hubILb1EN4cuda3std3__45tupleIJN6thrust24THRUST_300001_SM_1000_NS6detail15normal_iteratorINSA_10device_ptrIfEEEEEEEE10policy1000Ei6squareIfESF_JPfEEEvT0_iT1_T2_DpNS2_10kernel_argIT3_EE)
        .other          _ZN3cub18CUB_300001_SM_10006detail9transform16transform_kernelINS2_10policy_hubILb1EN4cuda3std3__45tupleIJN6thrust24THRUST_300001_SM_1000_NS6detail15normal_iteratorINSA_10device_ptrIfEEEEEEEE10policy1000Ei6squareIfESF_JPfEEEvT0_iT1_T2_DpNS2_10kernel_argIT3_EE,@"STO_CUDA_ENTRY STV_DEFAULT"
_ZN3cub18CUB_300001_SM_10006detail9transform16transform_kernelINS2_10policy_hubILb1EN4cuda3std3__45tupleIJN6thrust24THRUST_300001_SM_1000_NS6detail15normal_iteratorINSA_10device_ptrIfEEEEEEEE10policy1000Ei6squareIfESF_JPfEEEvT0_iT1_T2_DpNS2_10kernel_argIT3_EE:
.text._ZN3cub18CUB_300001_SM_10006detail9transform16transform_kernelINS2_10policy_hubILb1EN4cuda3std3__45tupleIJN6thrust24THRUST_300001_SM_1000_NS6detail15normal_iteratorINSA_10device_ptrIfEEEEEEEE10policy1000Ei6squareIfESF_JPfEEEvT0_iT1_T2_DpNS2_10kernel_argIT3_EE:
[----:B------:R-:W-:Y:S08]  /*0000*/  LDC R1, c[0x0][0x37c] ;  /* 0x0000df00ff017b82 */ /* 0x000ff00000000800 */
[----:B------:R-:W0:Y:S01]  /*0010*/  LDC.64 R8, c[0x0][0x380] ;  /* 0x0000e000ff087b82 */ /* 0x000e220000000a00 */
[----:B------:R-:W1:Y:S01]  /*0020*/  S2R R0, SR_TID.X ;  /* 0x0000000000007919 */ /* 0x000e620000002100 */
[----:B------:R-:W2:Y:S01]  /*0030*/  LDCU.64 UR6, c[0x0][0x358] ;  /* 0x00006b00ff0677ac */ /* 0x000ea20008000a00 */
[----:B------:R-:W-:Y:S05]  /*0040*/  BSSY.RECONVERGENT B0, `(.L_x_299) ;  /* 0x0000016000007945 */ /* 0x000fea0003800200 */
[----:B------:R-:W3:Y:S08]  /*0050*/  S2UR UR4, SR_CTAID.X ;  /* 0x00000000000479c3 */ /* 0x000ef00000002500 */
[----:B------:R-:W4:Y:S01]  /*0060*/  LDC.64 R2, c[0x0][0x398] ;  /* 0x0000e600ff027b82 */ /* 0x000f220000000a00 */
[----:B0-----:R-:W-:-:S07]  /*0070*/  SHF.L.U32 R7, R9, 0x7, RZ ;  /* 0x0000000709077819 */ /* 0x001fce00000006ff */
[----:B------:R-:W0:Y:S01]  /*0080*/  LDC.64 R4, c[0x0][0x390] ;  /* 0x0000e400ff047b82 */ /* 0x000e220000000a00 */
[----:B---3--:R-:W-:Y:S01]  /*0090*/  IMAD R13, R7, UR4, RZ ;  /* 0x00000004070d7c24 */ /* 0x008fe2000f8e02ff */
[----:B-1----:R-:W-:-:S04]  /*00a0*/  SHF.L.U32 R15, R0, 0x7, RZ ;  /* 0x00000007000f7819 */ /* 0x002fc800000006ff */
[----:B------:R-:W-:-:S04]  /*00b0*/  IADD3 R8, PT, PT, -R13, R8, RZ ;  /* 0x000000080d087210 */ /* 0x000fc80007ffe1ff */
[CC--:B------:R-:W-:Y:S02]  /*00c0*/  VIMNMX R6, PT, PT, R7.reuse, R8.reuse, PT ;  /* 0x0000000807067248 */ /* 0x0c0fe40003fe0100 */
[----:B------:R-:W-:Y:S02]  /*00d0*/  ISETP.GT.AND P0, PT, R7, R8, PT ;  /* 0x000000080700720c */ /* 0x000fe40003f04270 */
[----:B------:R-:W-:-:S04]  /*00e0*/  SHF.L.U32 R12, R6, 0x2, RZ ;  /* 0x00000002060c7819 */ /* 0x000fc800000006ff */
[----:B------:R-:W-:-:S13]  /*00f0*/  ISETP.GE.AND P1, PT, R15, R12, PT ;  /* 0x0000000c0f00720c */ /* 0x000fda0003f26270 */
[----:B--2-4-:R-:W-:Y:S05]  /*0100*/  @P1 BRA `(.L_x_300) ;  /* 0x0000000000241947 */ /* 0x014fea0003800000 */
[----:B------:R-:W1:Y:S02]  /*0110*/  LDC.64 R10, c[0x0][0x398] ;  /* 0x0000e600ff0a7b82 */ /* 0x000e640000000a00 */
[----:B-1----:R-:W-:-:S04]  /*0120*/  IMAD.WIDE.U32 R10, R0, 0x80, R10 ;  /* 0x00000080000a7825 */ /* 0x002fc800078e000a */
[----:B------:R-:W-:-:S07]  /*0130*/  IMAD.WIDE R10, R13, 0x4, R10 ;  /* 0x000000040d0a7825 */ /* 0x000fce00078e020a */
.L_x_301:
[----:B------:R-:W-:Y:S01]  /*0140*/  VIADD R15, R15, 0x4000 ;  /* 0x000040000f0f7836 */ /* 0x000fe20000000000 */
[----:B------:R1:W-:Y:S04]  /*0150*/  CCTL.E.PF2 [R10] ;  /* 0x000000000a00798f */ /* 0x0003e80000800100 */
[----:B------:R-:W-:Y:S02]  /*0160*/  ISETP.GE.AND P1, PT, R15, R12, PT ;  /* 0x0000000c0f00720c */ /* 0x000fe40003f26270 */
[----:B-1----:R-:W-:-:S04]  /*0170*/  IADD3 R10, P2, PT, R10, 0x4000, RZ ;  /* 0x000040000a0a7810 */ /* 0x002fc80007f5e0ff */
[----:B------:R-:W-:-:S07]  /*0180*/  IADD3.X R11, PT, PT, RZ, R11, RZ, P2, !PT ;  /* 0x0000000bff0b7210 */ /* 0x000fce00017fe4ff */
[----:B------:R-:W-:Y:S05]  /*0190*/  @!P1 BRA `(.L_x_301) ;  /* 0xfffffffc00e89947 */ /* 0x000fea000383ffff */
.L_x_300:
[----:B------:R-:W-:Y:S05]  /*01a0*/  BSYNC.RECONVERGENT B0 ;  /* 0x0000000000007941 */ /* 0x000fea0003800200 */
.L_x_299:
[----:B------:R-:W-:-:S04]  /*01b0*/  IMAD.WIDE R2, R13, 0x4, R2 ;  /* 0x000000040d027825 */ /* 0x000fc800078e0202 */
[----:B0-----:R-:W-:Y:S01]  /*01c0*/  IMAD.WIDE R4, R13, 0x4, R4 ;  /* 0x000000040d047825 */ /* 0x001fe200078e0204 */
[----:B------:R-:W-:Y:S06]  /*01d0*/  @P0 BRA `(.L_x_302) ;  /* 0x0000000800440947 */ /* 0x000fec0003800000 */
        /* <DEDUP_REMOVED lines=10> */
[----:B------:R-:W-:Y:S02]  /*0280*/  LOP3.LUT R13, R14, 0x1000, RZ, 0xfc, !PT ;  /* 0x000010000e0d7812 */ /* 0x000fe400078efcff */
[----:B------:R-:W-:-:S07]  /*0290*/  IADD3 R12, PT, PT, -R7, RZ, RZ ;  /* 0x000000ff070c7210 */ /* 0x000fce0007ffe1ff */
.L_x_304:
[----:B------:R-:W-:-:S05]  /*02a0*/  IADD3 R10, P1, PT, R2, R13, RZ ;  /* 0x0000000d020a7210 */ /* 0x000fca0007f3e0ff */
[----:B0-----:R-:W-:-:S05]  /*02b0*/  IMAD.X R11, R3, 0x1, R15, P1 ;  /* 0x00000001030b7824 */ /* 0x001fca00008e060f */
        /* <DEDUP_REMOVED lines=24> */
[----:B------:R-:W-:Y:S01]  /*0440*/  HFMA2 R19, -RZ, RZ, 0, 0 ;  /* 0x00000000ff137431 */ /* 0x000fe200000001ff */
[----:B------:R-:W-:Y:S01]  /*0450*/  MOV R18, 0x600 ;  /* 0x0000060000127802 */ /* 0x000fe20000000f00 */
        /* <DEDUP_REMOVED lines=8> */
[----:B------:R-:W1:Y:S01]  /*04e0*/  LDG.E R14, desc[UR6][R16.64+-0x600] ;  /* 0xfffa0006100e7981 */ /* 0x000e62000c1e1900 */
[----:B------:R-:W-:-:S05]  /*04f0*/  IADD3 R18, P1, PT, R4, R18, RZ ;  /* 0x0000001204127210 */ /* 0x000fca0007f3e0ff */
[----:B------:R-:W-:Y:S02]  /*0500*/  IMAD.X R19, R5, 0x1, R19, P1 ;  /* 0x0000000105137824 */ /* 0x000fe400008e0613 */
[----:B-1----:R-:W-:-:S05]  /*0510*/  FMUL R21, R14, R14 ;  /* 0x0000000e0e157220 */ /* 0x002fca0000400000 */
        /* <DEDUP_REMOVED lines=17> */
[----:B------:R-:W-:Y:S02]  /*0630*/  IADD3 R12, PT, PT, R12, 0x10, RZ ;  /* 0x000000100c0c7810 */ /* 0x000fe40007ffe0ff */
[----:B------:R-:W-:Y:S02]  /*0640*/  IADD3 R13, P2, PT, R13, 0x2000, RZ ;  /* 0x000020000d0d7810 */ /* 0x000fe40007f5e0ff */
[----:B------:R-:W-:Y:S02]  /*0650*/  ISETP.NE.AND P1, PT, R12, RZ, PT ;  /* 0x000000ff0c00720c */ /* 0x000fe40003f25270 */
[----:B------:R-:W-:-:S02]  /*0660*/  IADD3.X R15, PT, PT, RZ, R15, RZ, P2, !PT ;  /* 0x0000000fff0f7210 */ /* 0x000fc400017fe4ff */
[----:B------:R-:W-:Y:S01]  /*0670*/  IADD3 R6, PT, PT, R6, 0x800, RZ ;  /* 0x0000080006067810 */ /* 0x000fe20007ffe0ff */
[----:B--2---:R-:W-:-:S05]  /*0680*/  FMUL R23, R8, R8 ;  /* 0x0000000808177220 */ /* 0x004fca0000400000 */
[----:B------:R0:W-:Y:S03]  /*0690*/  STG.E desc[UR6][R18.64+0x600], R23 ;  /* 0x0006001712007986 */ /* 0x0001e6000c101906 */
[----:B------:R-:W-:Y:S05]  /*06a0*/  @P1 BRA `(.L_x_304) ;  /* 0xfffffff800fc1947 */ /* 0x000fea000383ffff */
.L_x_303:
[----:B------:R-:W-:Y:S05]  /*06b0*/  @!P0 EXIT ;  /* 0x000000000000894d */ /* 0x000fea0003800000 */
[----:B------:R-:W1:Y:S01]  /*06c0*/  LDCU UR4, c[0x0][0x384] ;  /* 0x00007080ff0477ac */ /* 0x000e620008000800 */
[----:B------:R-:W-:Y:S01]  /*06d0*/  ISETP.GE.U32.AND P0, PT, R20, 0x8, PT ;  /* 0x000000081400780c */ /* 0x000fe20003f06070 */
[----:B-1----:R-:W-:-:S06]  /*06e0*/  ULOP3.LUT UR5, UR4, 0x7, URZ, 0xc0, !UPT ;  /* 0x0000000704057892 */ /* 0x002fcc000f8ec0ff */
[----:B------:R-:W-:-:S06]  /*06f0*/  ISETP.NE.AND P1, PT, RZ, UR5, PT ;  /* 0x00000005ff007c0c */ /* 0x000fcc000bf25270 */
[----:B------:R-:W-:Y:S07]  /*0700*/  @!P0 BRA `(.L_x_305) ;  /* 0x0000000000708947 */ /* 0x000fee0003800000 */
        /* <DEDUP_REMOVED lines=25> */
[----:B------:R-:W-:Y:S02]  /*08a0*/  VIADD R7, R7, 0x8 ;  /* 0x0000000807077836 */ /* 0x000fe40000000000 */
[----:B---3--:R-:W-:-:S05]  /*08b0*/  FMUL R19, R6, R6 ;  /* 0x0000000606137220 */ /* 0x008fca0000400000 */
[----:B------:R4:W-:Y:S02]  /*08c0*/  STG.E desc[UR6][R10.64+0xe00], R19 ;  /* 0x000e00130a007986 */ /* 0x0009e4000c101906 */
.L_x_305:
[----:B------:R-:W-:Y:S05]  /*08d0*/  @!P1 EXIT ;  /* 0x000000000000994d */ /* 0x000fea0003800000 */
[----:B------:R-:W-:Y:S02]  /*08e0*/  UISETP.GE.U32.AND UP0, UPT, UR5, 0x4, UPT ;  /* 0x000000040500788c */ /* 0x000fe4000bf06070 */
[----:B------:R-:W-:-:S06]  /*08f0*/  ULOP3.LUT UR4, UR4, 0x3, URZ, 0xc0, !UPT ;  /* 0x0000000304047892 */ /* 0x000fcc000f8ec0ff */
[----:B------:R-:W-:Y:S01]  /*0900*/  ISETP.NE.AND P0, PT, RZ, UR4, PT ;  /* 0x00000004ff007c0c */ /* 0x000fe2000bf05270 */
[----:B------:R-:W-:-:S12]  /*0910*/  BRA.U !UP0, `(.L_x_306) ;  /* 0x0000000108407547 */ /* 0x000fd8000b800000 */
[----:B0---4-:R-:W-:-:S05]  /*0920*/  LEA R11, R7, R0, 0x7 ;  /* 0x00000000070b7211 */ /* 0x011fca00078e38ff */
        /* <DEDUP_REMOVED lines=15> */
.L_x_306:
[----:B------:R-:W-:Y:S05]  /*0a20*/  @!P0 EXIT ;  /* 0x000000000000894d */ /* 0x000fea0003800000 */
[----:B01--4-:R-:W-:Y:S01]  /*0a30*/  LEA R11, R7, R0, 0x7 ;  /* 0x00000000070b7211 */ /* 0x013fe200078e38ff */
[----:B------:R-:W-:-:S12]  /*0a40*/  UIADD3 UR4, UPT, UPT, -UR4, URZ, URZ ;  /* 0x000000ff04047290 */ /* 0x000fd8000fffe1ff */
.L_x_307:
[----:B------:R-:W-:-:S06]  /*0a50*/  IMAD.WIDE R8, R11, 0x4, R2 ;  /* 0x000000040b087825 */ /* 0x000fcc00078e0202 */
[----:B------:R-:W2:Y:S01]  /*0a60*/  LDG.E R8, desc[UR6][R8.64] ;  /* 0x0000000608087981 */ /* 0x000ea2000c1e1900 */
[C---:B0-----:R-:W-:Y:S01]  /*0a70*/  IMAD.WIDE R6, R11.reuse, 0x4, R4 ;  /* 0x000000040b067825 */ /* 0x041fe200078e0204 */
[----:B------:R-:W-:Y:S01]  /*0a80*/  UIADD3 UR4, UPT, UPT, UR4, 0x1, URZ ;  /* 0x0000000104047890 */ /* 0x000fe2000fffe0ff */
[----:B------:R-:W-:-:S03]  /*0a90*/  IADD3 R11, PT, PT, R11, 0x80, RZ ;  /* 0x000000800b0b7810 */ /* 0x000fc60007ffe0ff */
[----:B------:R-:W-:Y:S01]  /*0aa0*/  UISETP.NE.AND UP0, UPT, UR4, URZ, UPT ;  /* 0x000000ff0400728c */ /* 0x000fe2000bf05270 */
[----:B--2---:R-:W-:-:S05]  /*0ab0*/  FMUL R13, R8, R8 ;  /* 0x00000008080d7220 */ /* 0x004fca0000400000 */
[----:B------:R0:W-:Y:S03]  /*0ac0*/  STG.E desc[UR6][R6.64], R13 ;  /* 0x0000000d06007986 */ /* 0x0001e6000c101906 */
[----:B------:R-:W-:Y:S05]  /*0ad0*/  BRA.U UP0, `(.L_x_307) ;  /* 0xfffffffd00dc7547 */ /* 0x000fea000b83ffff */
[----:B------:R-:W-:Y:S05]  /*0ae0*/  EXIT ;  /* 0x000000000000794d */ /* 0x000fea0003800000 */
.L_x_302:
[----:B------:R-:W-:-:S13]  /*0af0*/  ISETP.GE.AND P0, PT, R9, 0x1, PT ;  /* 0x000000010900780c */ /* 0x000fda0003f06270 */
[----:B------:R-:W-:Y:S05]  /*0b00*/  @!P0 EXIT ;  /* 0x000000000000894d */ /* 0x000fea0003800000 */
[C---:B------:R-:W-:Y:S01]  /*0b10*/  ISETP.GE.U32.AND P0, PT, R9.reuse, 0x8, PT ;  /* 0x000000080900780c */ /* 0x040fe20003f06070 */
[----:B------:R-:W-:Y:S01]  /*0b20*/  IMAD.MOV.U32 R7, RZ, RZ, RZ ;  /* 0x000000ffff077224 */ /* 0x000fe200078e00ff */
[----:B------:R-:W-:-:S11]  /*0b30*/  LOP3.LUT R20, R9, 0x7, RZ, 0xc0, !PT ;  /* 0x0000000709147812 */ /* 0x000fd600078ec0ff */
[----:B------:R-:W-:Y:S05]  /*0b40*/  @!P0 BRA `(.L_x_308) ;  /* 0x0000000000d08947 */ /* 0x000fea0003800000 */
[----:B------:R-:W-:Y:S02]  /*0b50*/  LOP3.LUT R7, R9, 0x7ffffff8, RZ, 0xc0, !PT ;  /* 0x7ffffff809077812 */ /* 0x000fe400078ec0ff */
[----:B------:R-:W-:-:S07]  /*0b60*/  MOV R12, RZ ;  /* 0x000000ff000c7202 */ /* 0x000fce0000000f00 */
.L_x_311:
[----:B0-----:R-:W-:-:S04]  /*0b70*/  LEA R13, R12, R0, 0x7 ;  /* 0x000000000c0d7211 */ /* 0x001fc800078e38ff */
        /* <DEDUP_REMOVED lines=10> */
[----:B------:R-:W-:Y:S01]  /*0c20*/  IADD3 R21, PT, PT, R13, 0x100, RZ ;  /* 0x000001000d157810 */ /* 0x000fe20007ffe0ff */
[----:B------:R-:W-:-:S03]  /*0c30*/  IMAD.WIDE R10, R11, 0x4, R4 ;  /* 0x000000040b0a7825 */ /* 0x000fc600078e0204 */
[----:B------:R-:W-:Y:S01]  /*0c40*/  ISETP.GE.AND P0, PT, R21, R6, PT ;  /* 0x000000061500720c */ /* 0x000fe20003f06270 */
[----:B------:R-:W-:Y:S02]  /*0c50*/  VIADD R21, R13, 0x180 ;  /* 0x000001800d157836 */ /* 0x000fe40000000000 */
[----:B--2---:R-:W-:-:S05]  /*0c60*/  @!P1 FMUL R15, R18, R18 ;  /* 0x00000012120f9220 */ /* 0x004fca0000400000 */
[----:B------:R1:W-:Y:S05]  /*0c70*/  @!P1 STG.E desc[UR6][R10.64], R15 ;  /* 0x0000000f0a009986 */ /* 0x0003ea000c101906 */
[----:B------:R-:W2:Y:S01]  /*0c80*/  @!P0 LDG.E R14, desc[UR6][R8.64+0x200] ;  /* 0x00020006080e8981 */ /* 0x000ea2000c1e1900 */
[----:B------:R-:W-:Y:S02]  /*0c90*/  ISETP.GE.AND P1, PT, R21, R6, PT ;  /* 0x000000061500720c */ /* 0x000fe40003f26270 */
[----:B0-----:R-:W-:Y:S01]  /*0ca0*/  IADD3 R17, PT, PT, R13, 0x200, RZ ;  /* 0x000002000d117810 */ /* 0x001fe20007ffe0ff */
[----:B--2---:R-:W-:-:S05]  /*0cb0*/  @!P0 FMUL R21, R14, R14 ;  /* 0x0000000e0e158220 */ /* 0x004fca0000400000 */
[----:B------:R-:W-:Y:S05]  /*0cc0*/  @!P0 STG.E desc[UR6][R10.64+0x200], R21 ;  /* 0x000200150a008986 */ /* 0x000fea000c101906 */
[----:B------:R-:W2:Y:S01]  /*0cd0*/  @!P1 LDG.E R14, desc[UR6][R8.64+0x400] ;  /* 0x00040006080e9981 */ /* 0x000ea2000c1e1900 */
[----:B------:R-:W-:Y:S02]  /*0ce0*/  ISETP.GE.AND P0, PT, R17, R6, PT ;  /* 0x000000061100720c */ /* 0x000fe40003f06270 */
[----:B-1----:R-:W-:Y:S01]  /*0cf0*/  IADD3 R15, PT, PT, R13, 0x280, RZ ;  /* 0x000002800d0f7810 */ /* 0x002fe20007ffe0ff */
[----:B--2---:R-:W-:-:S05]  /*0d00*/  @!P1 FMUL R17, R14, R14 ;  /* 0x0000000e0e119220 */ /* 0x004fca0000400000 */
[----:B------:R0:W-:Y:S05]  /*0d10*/  @!P1 STG.E desc[UR6][R10.64+0x400], R17 ;  /* 0x000400110a009986 */ /* 0x0001ea000c101906 */
[----:B------:R-:W2:Y:S01]  /*0d20*/  @!P0 LDG.E R14, desc[UR6][R8.64+0x600] ;  /* 0x00060006080e8981 */ /* 0x000ea2000c1e1900 */
[----:B------:R-:W-:Y:S02]  /*0d30*/  ISETP.GE.AND P1, PT, R15, R6, PT ;  /* 0x000000060f00720c */ /* 0x000fe40003f26270 */
[----:B------:R-:W-:Y:S01]  /*0d40*/  IADD3 R19, PT, PT, R13, 0x300, RZ ;  /* 0x000003000d137810 */ /* 0x000fe20007ffe0ff */
[----:B--2---:R-:W-:-:S05]  /*0d50*/  @!P0 FMUL R15, R14, R14 ;  /* 0x0000000e0e0f8220 */ /* 0x004fca0000400000 */
[----:B------:R1:W-:Y:S05]  /*0d60*/  @!P0 STG.E desc[UR6][R10.64+0x600], R15 ;  /* 0x0006000f0a008986 */ /* 0x0003ea000c101906 */
[----:B------:R-:W2:Y:S01]  /*0d70*/  @!P1 LDG.E R14, desc[UR6][R8.64+0x800] ;  /* 0x00080006080e9981 */ /* 0x000ea2000c1e1900 */
[----:B------:R-:W-:Y:S01]  /*0d80*/  ISETP.GE.AND P0, PT, R19, R6, PT ;  /* 0x000000061300720c */ /* 0x000fe20003f06270 */
[----:B--2---:R-:W-:-:S05]  /*0d90*/  @!P1 FMUL R19, R14, R14 ;  /* 0x0000000e0e139220 */ /* 0x004fca0000400000 */
[----:B------:R1:W-:Y:S07]  /*0da0*/  @!P1 STG.E desc[UR6][R10.64+0x800], R19 ;  /* 0x000800130a009986 */ /* 0x0003ee000c101906 */
[----:B------:R-:W0:Y:S01]  /*0db0*/  @!P0 LDG.E R14, desc[UR6][R8.64+0xa00] ;  /* 0x000a0006080e8981 */ /* 0x000e22000c1e1900 */
[----:B------:R-:W-:Y:S01]  /*0dc0*/  IADD3 R13, PT, PT, R13, 0x380, RZ ;  /* 0x000003800d0d7810 */ /* 0x000fe20007ffe0ff */
[----:B------:R-:W-:Y:S01]  /*0dd0*/  VIADD R12, R12, 0x8 ;  /* 0x000000080c0c7836 */ /* 0x000fe20000000000 */
[----:B------:R-:W-:Y:S04]  /*0de0*/  BSSY.RECONVERGENT B0, `(.L_x_309) ;  /* 0x0000009000007945 */ /* 0x000fe80003800200 */
[----:B------:R-:W-:Y:S01]  /*0df0*/  ISETP.NE.AND P1, PT, R12, R7, PT ;  /* 0x000000070c00720c */ /* 0x000fe20003f25270 */
[----:B0-----:R-:W-:-:S05]  /*0e00*/  @!P0 FMUL R17, R14, R14 ;  /* 0x0000000e0e118220 */ /* 0x001fca0000400000 */
[----:B------:R1:W-:Y:S01]  /*0e10*/  @!P0 STG.E desc[UR6][R10.64+0xa00], R17 ;  /* 0x000a00110a008986 */ /* 0x0003e2000c101906 */
[----:B------:R-:W-:-:S13]  /*0e20*/  ISETP.GE.AND P0, PT, R13, R6, PT ;  /* 0x000000060d00720c */ /* 0x000fda0003f06270 */
[----:B-1----:R-:W-:Y:S05]  /*0e30*/  @P0 BRA `(.L_x_310) ;  /* 0x00000000000c0947 */ /* 0x002fea0003800000 */
[----:B------:R-:W2:Y:S02]  /*0e40*/  LDG.E R8, desc[UR6][R8.64+0xc00] ;  /* 0x000c000608087981 */ /* 0x000ea4000c1e1900 */
[----:B--2---:R-:W-:-:S05]  /*0e50*/  FMUL R13, R8, R8 ;  /* 0x00000008080d7220 */ /* 0x004fca0000400000 */
[----:B------:R0:W-:Y:S02]  /*0e60*/  STG.E desc[UR6][R10.64+0xc00], R13 ;  /* 0x000c000d0a007986 */ /* 0x0001e4000c101906 */
.L_x_310:
[----:B------:R-:W-:Y:S05]  /*0e70*/  BSYNC.RECONVERGENT B0 ;  /* 0x0000000000007941 */ /* 0x000fea0003800200 */
.L_x_309:
[----:B------:R-:W-:Y:S05]  /*0e80*/  @P1 BRA `(.L_x_311) ;  /* 0xfffffffc00381947 */ /* 0x000fea000383ffff */
.L_x_308:
[----:B------:R-:W-:-:S13]  /*0e90*/  ISETP.NE.AND P0, PT, R20, RZ, PT ;  /* 0x000000ff1400720c */ /* 0x000fda0003f05270 */
[----:B------:R-:W-:Y:S05]  /*0ea0*/  @!P0 EXIT ;  /* 0x000000000000894d */ /* 0x000fea0003800000 */
[----:B------:R-:W1:Y:S01]  /*0eb0*/  LDC R8, c[0x0][0x384] ;  /* 0x0000e100ff087b82 */ /* 0x000e620000000800 */
[----:B------:R-:W-:Y:S02]  /*0ec0*/  ISETP.GE.U32.AND P1, PT, R20, 0x4, PT ;  /* 0x000000041400780c */ /* 0x000fe40003f26070 */
[----:B-1----:R-:W-:-:S04]  /*0ed0*/  LOP3.LUT R21, R8, 0x3, RZ, 0xc0, !PT ;  /* 0x0000000308157812 */ /* 0x002fc800078ec0ff */
[----:B------:R-:W-:-:S07]  /*0ee0*/  ISETP.NE.AND P0, PT, R21, RZ, PT ;  /* 0x000000ff1500720c */ /* 0x000fce0003f05270 */
[----:B------:R-:W-:Y:S06]  /*0ef0*/  @!P1 BRA `(.L_x_312) ;  /* 0x0000000000749947 */ /* 0x000fec0003800000 */
[----:B------:R-:W-:-:S04]  /*0f00*/  LEA R19, R7, R0, 0x7 ;  /* 0x0000000007137211 */ /* 0x000fc800078e38ff */
[----:B------:R-:W-:-:S13]  /*0f10*/  ISETP.GE.AND P2, PT, R19, R6, PT ;  /* 0x000000061300720c */ /* 0x000fda0003f46270 */
[----:B0-----:R-:W-:-:S06]  /*0f20*/  @!P2 IMAD.WIDE R10, R19, 0x4, R2 ;  /* 0x00000004130aa825 */ /* 0x001fcc00078e0202 */
        /* <DEDUP_REMOVED lines=8> */
[----:B------:R-:W-:Y:S01]  /*0fb0*/  IADD3 R25, PT, PT, R19, 0x100, RZ ;  /* 0x0000010013197810 */ /* 0x000fe20007ffe0ff */
        /* <DEDUP_REMOVED lines=13> */
[----:B------:R-:W-:-:S04]  /*1090*/  @!P1 IMAD.WIDE R18, R19, 0x4, R4 ;  /* 0x0000000413129825 */ /* 0x000fc800078e0204 */
[----:B------:R-:W-:Y:S02]  /*10a0*/  VIADD R7, R7, 0x4 ;  /* 0x0000000407077836 */ /* 0x000fe40000000000 */
[----:B--2---:R-:W-:-:S05]  /*10b0*/  @!P1 FMUL R25, R14, R14 ;  /* 0x0000000e0e199220 */ /* 0x004fca0000400000 */
[----:B------:R1:W-:Y:S02]  /*10c0*/  @!P1 STG.E desc[UR6][R18.64], R25 ;  /* 0x0000001912009986 */ /* 0x0003e4000c101906 */
.L_x_312:
[----:B------:R-:W-:Y:S05]  /*10d0*/  @!P0 EXIT ;  /* 0x000000000000894d */ /* 0x000fea0003800000 */
[----:B------:R-:W-:Y:S02]  /*10e0*/  ISETP.NE.AND P1, PT, R21, 0x1, PT ;  /* 0x000000011500780c */ /* 0x000fe40003f25270 */
[----:B------:R-:W-:-:S04]  /*10f0*/  LOP3.LUT R8, R8, 0x1, RZ, 0xc0, !PT ;  /* 0x0000000108087812 */ /* 0x000fc800078ec0ff */
[----:B------:R-:W-:-:S07]  /*1100*/  ISETP.NE.U32.AND P0, PT, R8, 0x1, PT ;  /* 0x000000010800780c */ /* 0x000fce0003f05070 */
[----:B------:R-:W-:Y:S06]  /*1110*/  @!P1 BRA `(.L_x_313) ;  /* 0x00000000003c9947 */ /* 0x000fec0003800000 */
[----:B0-----:R-:W-:-:S04]  /*1120*/  LEA R11, R7, R0, 0x7 ;  /* 0x00000000070b7211 */ /* 0x001fc800078e38ff */
[----:B------:R-:W-:-:S13]  /*1130*/  ISETP.GE.AND P1, PT, R11, R6, PT ;  /* 0x000000060b00720c */ /* 0x000fda0003f26270 */
[----:B-1----:R-:W-:-:S06]  /*1140*/  @!P1 IMAD.WIDE R8, R11, 0x4, R2 ;  /* 0x000000040b089825 */ /* 0x002fcc00078e0202 */
[----:B------:R-:W2:Y:S01]  /*1150*/  @!P1 LDG.E R8, desc[UR6][R8.64] ;  /* 0x0000000608089981 */ /* 0x000ea2000c1e1900 */
[C---:B------:R-:W-:Y:S01]  /*1160*/  IADD3 R15, PT, PT, R11.reuse, 0x80, RZ ;  /* 0x000000800b0f7810 */ /* 0x040fe20007ffe0ff */
[----:B------:R-:W-:-:S03]  /*1170*/  @!P1 IMAD.WIDE R10, R11, 0x4, R4 ;  /* 0x000000040b0a9825 */ /* 0x000fc600078e0204 */
[----:B------:R-:W-:-:S13]  /*1180*/  ISETP.GE.AND P2, PT, R15, R6, PT ;  /* 0x000000060f00720c */ /* 0x000fda0003f46270 */
[----:B------:R-:W-:-:S04]  /*1190*/  @!P2 IMAD.WIDE R12, R15, 0x4, R2 ;  /* 0x000000040f0ca825 */ /* 0x000fc800078e0202 */
[----:B--2---:R-:W-:-:S05]  /*11a0*/  @!P1 FMUL R17, R8, R8 ;  /* 0x0000000808119220 */ /* 0x004fca0000400000 */
[----:B------:R2:W-:Y:S04]  /*11b0*/  @!P1 STG.E desc[UR6][R10.64], R17 ;  /* 0x000000110a009986 */ /* 0x0005e8000c101906 */
[----:B------:R-:W3:Y:S01]  /*11c0*/  @!P2 LDG.E R12, desc[UR6][R12.64] ;  /* 0x000000060c0ca981 */ /* 0x000ee2000c1e1900 */
[----:B------:R-:W-:Y:S01]  /*11d0*/  @!P2 IMAD.WIDE R14, R15, 0x4, R4 ;  /* 0x000000040f0ea825 */ /* 0x000fe200078e0204 */
[----:B------:R-:W-:-:S03]  /*11e0*/  IADD3 R7, PT, PT, R7, 0x2, RZ ;  /* 0x0000000207077810 */ /* 0x000fc60007ffe0ff */
[----:B---3--:R-:W-:-:S05]  /*11f0*/  @!P2 FMUL R19, R12, R12 ;  /* 0x0000000c0c13a220 */ /* 0x008fca0000400000 */
[----:B------:R2:W-:Y:S02]  /*1200*/  @!P2 STG.E desc[UR6][R14.64], R19 ;  /* 0x000000130e00a986 */ /* 0x0005e4000c101906 */
.L_x_313:
[----:B------:R-:W-:Y:S05]  /*1210*/  @P0 EXIT ;  /* 0x000000000000094d */ /* 0x000fea0003800000 */
[----:B------:R-:W-:-:S04]  /*1220*/  LEA R7, R7, R0, 0x7 ;  /* 0x0000000007077211 */ /* 0x000fc800078e38ff */
[----:B------:R-:W-:-:S13]  /*1230*/  ISETP.GE.AND P0, PT, R7, R6, PT ;  /* 0x000000060700720c */ /* 0x000fda0003f06270 */
[----:B------:R-:W-:Y:S05]  /*1240*/  @P0 EXIT ;  /* 0x000000000000094d */ /* 0x000fea0003800000 */
[----:B------:R-:W-:-:S06]  /*1250*/  IMAD.WIDE R2, R7, 0x4, R2 ;  /* 0x0000000407027825 */ /* 0x000fcc00078e0202 */
[----:B------:R-:W3:Y:S01]  /*1260*/  LDG.E R2, desc[UR6][R2.64] ;  /* 0x0000000602027981 */ /* 0x000ee2000c1e1900 */
[----:B------:R-:W-:-:S04]  /*1270*/  IMAD.WIDE R4, R7, 0x4, R4 ;  /* 0x0000000407047825 */ /* 0x000fc800078e0204 */
[----:B---3--:R-:W-:-:S05]  /*1280*/  FMUL R7, R2, R2 ;  /* 0x0000000202077220 */ /* 0x008fca0000400000 */
[----:B------:R-:W-:Y:S01]  /*1290*/  STG.E desc[UR6][R4.64], R7 ;  /* 0x0000000704007986 */ /* 0x000fe2000c101906 */
[----:B------:R-:W-:Y:S05]  /*12a0*/  EXIT ;  /* 0x000000000000794d */ /* 0x000fea0003800000 */
.L_x_314:
        /* <DEDUP_REMOVED lines=13> */
.L_x_1176:


//--------------------- .text._ZN3cub18CUB_300001_SM_10006detail9transform16transform_kernelINS2_10policy_hubILb1EN4cuda3std3__45tupleIJN6thrust24THRUST_300001_SM_1000_NS6detail15normal_iteratorINSA_10device_ptrIfEEEEEEEE10policy1000El6minus5IfESF_JPfEEEvT0_iT1_T2_DpNS2_10kernel_argIT3_EE --------------------------
	.section	.text._ZN3cub18CUB_300001_SM_10006detail9transform16transform_kernelINS2_10policy_hubILb1EN4cuda3std3__45tupleIJN6thrust24THRUST_300001_SM_1000_NS6detail15normal_iteratorINSA_10device_ptrIfEEEEEEEE10policy1000El6minus5IfESF_JPfEEEvT0_iT1_T2_DpNS2_10kernel_argIT3_EE,"ax",@progbits
	.align	128
        .global         _ZN3cub18CUB_300001_SM_10006detail9transform16transform_kernelINS2_10policy_hubILb1EN4cuda3std3__45tupleIJN6thrust24THRUST_300001_SM_1000_NS6detail15normal_iteratorINSA_10device_ptrIfEEEEEEEE10policy1000El6minus5IfESF_JPfEEEvT0_iT1_T2_DpNS2_10kernel_argIT3_EE
        .type           _ZN3cub18CUB_300001_SM_10006detail9transform16transform_kernelINS2_10policy_hubILb1EN4cuda3std3__45tupleIJN6thrust24THRUST_300001_SM_1000_NS6detail15normal_iteratorINSA_10device_ptrIfEEEEEEEE10policy1000El6minus5IfESF_JPfEEEvT0_iT1_T2_DpNS2_10kernel_argIT3_EE,@function
        .size           _ZN3cub18CUB_300001_SM_10006detail9transform16transform_kernelINS2_10policy_hubILb1EN4cuda3std3__45tupleIJN6thrust24THRUST_300001_SM_1000_NS6detail15normal_iteratorINSA_10device_ptrIfEEEEEEEE10policy1000El6minus5IfESF_JPfEEEvT0_iT1_T2_DpNS2_10kernel_argIT3_EE,(.L_x_1177 - _ZN3cub18CUB_300001_SM_10006detail9transform16transform_kernelINS2_10policy_hubILb1EN4cuda3std3__45tupleIJN6thrust24THRUST_300001_SM_1000_NS6detail15normal_iteratorINSA_10device_ptrIfEEEEEEEE10policy1000El6minus5IfESF_JPfEEEvT0_iT1_T2_DpNS2_10kernel_argIT3_EE)
        .other          _ZN3cub18CUB_300001_SM_10006detail9transform16transform_kernelINS2_10policy_hubILb1EN4cuda3std3__45tupleIJN6thrust24THRUST_300001_SM_1000_NS6detail15normal_iteratorINSA_10device_ptrIfEEEEEEEE10policy1000El6minus5IfESF_JPfEEEvT0_iT1_T2_DpNS2_10kernel_argIT3_EE,@"STO_CUDA_ENTRY STV_DEFAULT"
_ZN3cub18CUB_300001_SM_10006detail9transform16transform_kernelINS2_10policy_hubILb1EN4cuda3std3__45tupleIJN6thrust24THRUST_300001_SM_1000_NS6detail15normal_iteratorINSA_10device_ptrIfEEEEEEEE10policy1000El6minus5IfESF_JPfEEEvT0_iT1_T2_DpNS2_10kernel_argIT3_EE:
.text._ZN3cub18CUB_300001_SM_10006detail9transform16transform_kernelINS2_10policy_hubILb1EN4cuda3std3__45tupleIJN6thrust24THRUST_300001_SM_1000_NS6detail15normal_iteratorINSA_10device_ptrIfEEEEEEEE10policy1000El6minus5IfESF_JPfEEEvT0_iT1_T2_DpNS2_10kernel_argIT3_EE:
        /* <DEDUP_REMOVED lines=24> */
.L_x_317:
[----:B------:R-:W-:Y:S01]  /*0180*/  IADD3 R11, PT, PT, R11, 0x4000, RZ ;  /* 0x000040000b0b7810 */ /* 0x000fe20007ffe0ff */
[----:B------:R0:W-:Y:S03]  /*0190*/  CCTL.E.PF2 [R8] ;  /* 0x000000000800798f */ /* 0x0001e60000800100 */
[----:B------:R-:W-:Y:S02]  /*01a0*/  ISETP.GE.AND P0, PT, R11, R4, PT ;  /* 0x000000040b00720c */ /* 0x000fe40003f06270 */
[----:B0-----:R-:W-:-:S05]  /*01b0*/  IADD3 R8, P1, PT, R8, 0x4000, RZ ;  /* 0x0000400008087810 */ /* 0x001fca0007f3e0ff */
[----:B------:R-:W-:-:S06]  /*01c0*/  IMAD.X R9, RZ, RZ, R9, P1 ;  /* 0x000000ffff097224 */ /* 0x000fcc00008e0609 */
[----:B------:R-:W-:Y:S05]  /*01d0*/  @!P0 BRA `(.L_x_317) ;  /* 0xfffffffc00e88947 */ /* 0x000fea000383ffff */
.L_x_316:
[----:B------:R-:W-:Y:S05]  /*01e0*/  BSYNC.RECONVERGENT B0 ;  /* 0x0000000000007941 */ /* 0x000fea0003800200 */
.L_x_315:
        /* <DEDUP_REMOVED lines=23> */
[----:B--2---:R-:W-:-:S05]  /*0360*/  @!P1 FADD R15, R8, -0.5 ;  /* 0xbf000000080f9421 */ /* 0x004fca0000000000 */
        /* <DEDUP_REMOVED lines=17> */
[----:B--2---:R-:W-:-:S05]  /*0480*/  @!P0 FADD R9, R14, -0.5 ;  /* 0xbf0000000e098421 */ /* 0x004fca0000000000 */
[----:B------:R0:W-:Y:S01]  /*0490*/  @!P0 STG.E desc[UR4][R12.64], R9 ;  /* 0x000000090c008986 */ /* 0x0001e2000c101904 */
[----:B------:R-:W-:Y:S01]  /*04a0*/  ISETP.NE.AND P0, PT, R8, 0x8, PT ;  /* 0x000000080800780c */ /* 0x000fe20003f05270 */
[----:B------:R-:W-:-:S12]  /*04b0*/  @P6 BRA `(.L_x_321) ;  /* 0x00000000000c6947 */ /* 0x000fd80003800000 */
[----:B------:R-:W0:Y:S02]  /*04c0*/  LDG.E R0, desc[UR4][R10.64+0x200] ;  /* 0x000200040a007981 */ /* 0x000e24000c1e1900 */
[----:B0-----:R-:W-:-:S05]  /*04d0*/  FADD R9, R0, -0.5 ;  /* 0xbf00000000097421 */ /* 0x001fca0000000000 */
[----:B------:R1:W-:Y:S02]  /*04e0*/  STG.E desc[UR4][R12.64+0x200], R9 ;  /* 0x000200090c007986 */ /* 0x0003e4000c101904 */
.L_x_321:
[----:B------:R-:W-:Y:S05]  /*04f0*/  BSYNC.RECONVERGENT B0 ;  /* 0x0000000000007941 */ /* 0x000fea0003800200 */
.L_x_320:
[----:B------:R-:W-:Y:S04]  /*0500*/  BSSY.RECONVERGENT B0, `(.L_x_322) ;  /* 0x0000005000007945 */ /* 0x000fe80003800200 */
[----:B------:R-:W-:Y:S05]  /*0510*/  @P5 BRA `(.L_x_323) ;  /* 0x00000000000c5947 */ /* 0x000fea0003800000 */
[----:B------:R-:W0:Y:S02]  /*0520*/  LDG.E R0, desc[UR4][R10.64+0x400] ;  /* 0x000400040a007981 */ /* 0x000e24000c1e1900 */
[----:B01----:R-:W-:-:S05]  /*0530*/  FADD R9, R0, -0.5 ;  /* 0xbf00000000097421 */ /* 0x003fca0000000000 */
[----:B------:R2:W-:Y:S02]  /*0540*/  STG.E desc[UR4][R12.64+0x400], R9 ;  /* 0x000400090c007986 */ /* 0x0005e4000c101904 */
.L_x_323:
[----:B------:R-:W-:Y:S05]  /*0550*/  BSYNC.RECONVERGENT B0 ;  /* 0x0000000000007941 */ /* 0x000fea0003800200 */
.L_x_322:
[----:B------:R-:W-:Y:S04]  /*0560*/  BSSY.RECONVERGENT B0, `(.L_x_324) ;  /* 0x0000005000007945 */ /* 0x000fe80003800200 */
[----:B------:R-:W-:Y:S05]  /*0570*/  @P4 BRA `(.L_x_325) ;  /* 0x00000000000c4947 */ /* 0x000fea0003800000 */
[----:B------:R-:W0:Y:S02]  /*0580*/  LDG.E R0, desc[UR4][R10.64+0x600] ;  /* 0x000600040a007981 */ /* 0x000e24000c1e1900 */
[----:B012---:R-:W-:-:S05]  /*0590*/  FADD R9, R0, -0.5 ;  /* 0xbf00000000097421 */ /* 0x007fca0000000000 */
[----:B------:R3:W-:Y:S02]  /*05a0*/  STG.E desc[UR4][R12.64+0x600], R9 ;  /* 0x000600090c007986 */ /* 0x0007e4000c101904 */
.L_x_325:
[----:B------:R-:W-:Y:S05]  /*05b0*/  BSYNC.RECONVERGENT B0 ;  /* 0x0000000000007941 */ /* 0x000fea0003800200 */
.L_x_324:
[----:B------:R-:W-:Y:S04]  /*05c0*/  BSSY.RECONVERGENT B0, `(.L_x_326) ;  /* 0x0000005000007945 */ /* 0x000fe80003800200 */
[----:B------:R-:W-:Y:S05]  /*05d0*/  @P3 BRA `(.L_x_327) ;  /* 0x00000000000c3947 */ /* 0x000fea0003800000 */
[----:B------:R-:W0:Y:S02]  /*05e0*/  LDG.E R0, desc[UR4][R10.64+0x800] ;  /* 0x000800040a007981 */ /* 0x000e24000c1e1900 */
[----:B0123--:R-:W-:-:S05]  /*05f0*/  FADD R9, R0, -0.5 ;  /* 0xbf00000000097421 */ /* 0x00ffca0000000000 */
[----:B------:R4:W-:Y:S02]  /*0600*/  STG.E desc[UR4][R12.64+0x800], R9 ;  /* 0x000800090c007986 */ /* 0x0009e4000c101904 */
.L_x_327:
[----:B------:R-:W-:Y:S05]  /*0610*/  BSYNC.RECONVERGENT B0 ;  /* 0x0000000000007941 */ /* 0x000fea0003800200 */
.L_x_326:
[----:B------:R-:W-:Y:S04]  /*0620*/  BSSY.RECONVERGENT B0, `(.L_x_328) ;  /* 0x0000005000007945 */ /* 0x000fe80003800200 */
[----:B------:R-:W-:Y:S05]  /*0630*/  @P2 BRA `(.L_x_329) ;  /* 0x00000000000c2947 */ /* 0x000fea0003800000 */
[----:B------:R-:W0:Y:S02]  /*0640*/  LDG.E R0, desc[UR4][R10.64+0xa00] ;  /* 0x000a00040a007981 */ /* 0x000e24000c1e1900 */
[----:B01234-:R-:W-:-:S05]  /*0650*/  FADD R9, R0, -0.5 ;  /* 0xbf00000000097421 */ /* 0x01ffca0000000000 */
[----:B------:R0:W-:Y:S02]  /*0660*/  STG.E desc[UR4][R12.64+0xa00], R9 ;  /* 0x000a00090c007986 */ /* 0x0001e4000c101904 */
.L_x_329:
[----:B------:R-:W-:Y:S05]  /*0670*/  BSYNC.RECONVERGENT B0 ;  /* 0x0000000000007941 */ /* 0x000fea0003800200 */
.L_x_328:
[----:B------:R-:W-:Y:S04]  /*0680*/  BSSY.RECONVERGENT B0, `(.L_x_330) ;  /* 0x0000005000007945 */ /* 0x000fe80003800200 */
[----:B------:R-:W-:Y:S05]  /*0690*/  @P1 BRA `(.L_x_331) ;  /* 0x00000000000c1947 */ /* 0x000fea0003800000 */
[----:B------:R-:W0:Y:S02]  /*06a0*/  LDG.E R10, desc[UR4][R10.64+0xc00] ;  /* 0x000c00040a0a7981 */ /* 0x000e24000c1e1900 */
[----:B01234-:R-:W-:-:S05]  /*06b0*/  FADD R9, R10, -0.5 ;  /* 0xbf0000000a097421 */ /* 0x01ffca0000000000 */
[----:B------:R0:W-:Y:S02]  /*06c0*/  STG.E desc[UR4][R12.64+0xc00], R9 ;  /* 0x000c00090c007986 */ /* 0x0001e4000c101904 */
.L_x_331:
[----:B------:R-:W-:Y:S05]  /*06d0*/  BSYNC.RECONVERGENT B0 ;  /* 0x0000000000007941 */ /* 0x000fea0003800200 */
.L_x_330:
[----:B------:R-:W-:Y:S05]  /*06e0*/  @!P0 BRA `(.L_x_319) ;  /* 0x0000000000cc8947 */ /* 0x000fea0003800000 */
[----:B------:R-:W-:-:S07]  /*06f0*/  IMAD.MOV.U32 R0, RZ, RZ, 0x8 ;  /* 0x00000008ff007424 */ /* 0x000fce00078e00ff */
.L_x_334:
        /* <DEDUP_REMOVED lines=9> */
[----:B------:R-:W-:Y:S04]  /*0790*/  @!P0 STG.E desc[UR4][R16.64], R25 ;  /* 0x0000001910008986 */ /* 0x000fe8000c101904 */
[----:B------:R-:W2:Y:S01]  /*07a0*/  @!P1 LDG.E R19, desc[UR4][R12.64] ;  /* 0x000000040c139981 */ /* 0x000ea2000c1e1900 */
[----:B------:R-:W-:-:S05]  /*07b0*/  VIADD R11, R9, 0x100 ;  /* 0x00000100090b7836 */ /* 0x000fca0000000000 */
[----:B------:R-:W-:Y:S01]  /*07c0*/  ISETP.GE.AND P0, PT, R11, R6, PT ;  /* 0x000000060b00720c */ /* 0x000fe20003f06270 */
[----:B------:R-:W-:-:S04]  /*07d0*/  IMAD.WIDE R10, R21, 0x4, R2 ;  /* 0x00000004150a7825 */ /* 0x000fc800078e0202 */
[----:B--2---:R-:W-:-:S05]  /*07e0*/  @!P1 FADD R19, R19, -0.5 ;  /* 0xbf00000013139421 */ /* 0x004fca0000000000 */
[----:B------:R0:W-:Y:S04]  /*07f0*/  @!P1 STG.E desc[UR4][R10.64], R19 ;  /* 0x000000130a009986 */ /* 0x0001e8000c101904 */
[----:B------:R-:W2:Y:S01]  /*0800*/  @!P0 LDG.E R14, desc[UR4][R12.64+0x200] ;  /* 0x000200040c0e8981 */ /* 0x000ea2000c1e1900 */
[----:B------:R-:W-:-:S04]  /*0810*/  IADD3 R15, PT, PT, R9, 0x180, RZ ;  /* 0x00000180090f7810 */ /* 0x000fc80007ffe0ff */
[----:B------:R-:W-:Y:S01]  /*0820*/  ISETP.GE.AND P1, PT, R15, R6, PT ;  /* 0x000000060f00720c */ /* 0x000fe20003f26270 */
[----:B--2---:R-:W-:-:S05]  /*0830*/  @!P0 FADD R23, R14, -0.5 ;  /* 0xbf0000000e178421 */ /* 0x004fca0000000000 */
[----:B------:R1:W-:Y:S07]  /*0840*/  @!P0 STG.E desc[UR4][R10.64+0x200], R23 ;  /* 0x000200170a008986 */ /* 0x0003ee000c101904 */
[----:B------:R-:W2:Y:S01]  /*0850*/  @!P1 LDG.E R14, desc[UR4][R12.64+0x400] ;  /* 0x000400040c0e9981 */ /* 0x000ea2000c1e1900 */
[----:B------:R-:W-:-:S04]  /*0860*/  IADD3 R15, PT, PT, R9, 0x200, RZ ;  /* 0x00000200090f7810 */ /* 0x000fc80007ffe0ff */
[----:B------:R-:W-:Y:S01]  /*0870*/  ISETP.GE.AND P0, PT, R15, R6, PT ;  /* 0x000000060f00720c */ /* 0x000fe20003f06270 */
[----:B------:R-:W-:Y:S02]  /*0880*/  VIADD R15, R9, 0x280 ;  /* 0x00000280090f7836 */ /* 0x000fe40000000000 */
[----:B--2---:R-:W-:-:S05]  /*0890*/  @!P1 FADD R21, R14, -0.5 ;  /* 0xbf0000000e159421 */ /* 0x004fca0000000000 */
[----:B------:R1:W-:Y:S05]  /*08a0*/  @!P1 STG.E desc[UR4][R10.64+0x400], R21 ;  /* 0x000400150a009986 */ /* 0x0003ea000c101904 */
[----:B------:R-:W0:Y:S01]  /*08b0*/  @!P0 LDG.E R14, desc[UR4][R12.64+0x600] ;  /* 0x000600040c0e8981 */ /* 0x000e22000c1e1900 */
[----:B------:R-:W-:Y:S02]  /*08c0*/  ISETP.GE.AND P1, PT, R15, R6, PT ;  /* 0x000000060f00720c */ /* 0x000fe40003f26270 */
[----:B------:R-:W-:Y:S01]  /*08d0*/  IADD3 R15, PT, PT, R9, 0x300, RZ ;  /* 0x00000300090f7810 */ /* 0x000fe20007ffe0ff */
[----:B0-----:R-:W-:-:S05]  /*08e0*/  @!P0 FADD R19, R14, -0.5 ;  /* 0xbf0000000e138421 */ /* 0x001fca0000000000 */
[----:B------:R1:W-:Y:S05]  /*08f0*/  @!P0 STG.E desc[UR4][R10.64+0x600], R19 ;  /* 0x000600130a008986 */ /* 0x0003ea000c101904 */
[----:B------:R-:W2:Y:S01]  /*0900*/  @!P1 LDG.E R14, desc[UR4][R12.64+0x800] ;  /* 0x000800040c0e9981 */ /* 0x000ea2000c1e1900 */
[----:B------:R-:W-:Y:S01]  /*0910*/  ISETP.GE.AND P0, PT, R15, R6, PT ;  /* 0x000000060f00720c */ /* 0x000fe20003f06270 */
[----:B--2---:R-:W-:-:S05]  /*0920*/  @!P1 FADD R17, R14, -0.5 ;  /* 0xbf0000000e119421 */ /* 0x004fca0000000000 */
[----:B------:R1:W-:Y:S07]  /*0930*/  @!P1 STG.E desc[UR4][R10.64+0x800], R17 ;  /* 0x000800110a009986 */ /* 0x0003ee000c101904 */
[----:B------:R-:W2:Y:S01]  /*0940*/  @!P0 LDG.E R14, desc[UR4][R12.64+0xa00] ;  /* 0x000a00040c0e8981 */ /* 0x000ea2000c1e1900 */
[----:B------:R-:W-:Y:S01]  /*0950*/  IADD3 R9, PT, PT, R9, 0x380, RZ ;  /* 0x0000038009097810 */ /* 0x000fe20007ffe0ff */
[----:B------:R-:W-:Y:S01]  /*0960*/  VIADD R0, R0, 0x8 ;  /* 0x0000000800007836 */ /* 0x000fe20000000000 */
[----:B------:R-:W-:Y:S04]  /*0970*/  BSSY.RECONVERGENT B0, `(.L_x_332) ;  /* 0x0000009000007945 */ /* 0x000fe80003800200 */
[----:B------:R-:W-:Y:S01]  /*0980*/  ISETP.NE.AND P1, PT, R0, R8, PT ;  /* 0x000000080000720c */ /* 0x000fe20003f25270 */
[----:B--2---:R-:W-:-:S05]  /*0990*/  @!P0 FADD R15, R14, -0.5 ;  /* 0xbf0000000e0f8421 */ /* 0x004fca0000000000 */
[----:B------:R1:W-:Y:S01]  /*09a0*/  @!P0 STG.E desc[UR4][R10.64+0xa00], R15 ;  /* 0x000a000f0a008986 */ /* 0x0003e2000c101904 */
[----:B------:R-:W-:-:S13]  /*09b0*/  ISETP.GE.AND P0, PT, R9, R6, PT ;  /* 0x000000060900720c */ /* 0x000fda0003f06270 */
[----:B-1----:R-:W-:Y:S05]  /*09c0*/  @P0 BRA `(.L_x_333) ;  /* 0x00000000000c0947 */ /* 0x002fea0003800000 */
[----:B------:R-:W2:Y:S02]  /*09d0*/  LDG.E R12, desc[UR4][R12.64+0xc00] ;  /* 0x000c00040c0c7981 */ /* 0x000ea4000c1e1900 */
[----:B--2---:R-:W-:-:S05]  /*09e0*/  FADD R9, R12, -0.5 ;  /* 0xbf0000000c097421 */ /* 0x004fca0000000000 */
[----:B------:R0:W-:Y:S02]  /*09f0*/  STG.E desc[UR4][R10.64+0xc00], R9 ;  /* 0x000c00090a007986 */ /* 0x0001e4000c101904 */
.L_x_333:
[----:B------:R-:W-:Y:S05]  /*0a00*/  BSYNC.RECONVERGENT B0 ;  /* 0x0000000000007941 */ /* 0x000fea0003800200 */
.L_x_332:
[----:B------:R-:W-:Y:S05]  /*0a10*/  @P1 BRA `(.L_x_334) ;  /* 0xfffffffc00381947 */ /* 0x000fea000383ffff */
.L_x_319:
        /* <DEDUP_REMOVED lines=15> */
[----:B-----5:R-:W-:-:S05]  /*0b10*/  @!P0 FADD R9, R10, -0.5 ;  /* 0xbf0000000a098421 */ /* 0x020fca0000000000 */
[----:B------:R0:W-:Y:S04]  /*0b20*/  @!P0 STG.E desc[UR4][R12.64], R9 ;  /* 0x000000090c008986 */ /* 0x0001e8000c101904 */
[----:B------:R-:W2:Y:S01]  /*0b30*/  @!P1 LDG.E R14, desc[UR4][R14.64] ;  /* 0x000000040e0e9981 */ /* 0x000ea2000c1e1900 */
[----:B------:R-:W-:Y:S02]  /*0b40*/  VIADD R23, R19, 0x100 ;  /* 0x0000010013177836 */ /* 0x000fe40000000000 */
[----:B------:R-:W-:-:S03]  /*0b50*/  @!P1 IMAD.WIDE R16, R17, 0x4, R2 ;  /* 0x0000000411109825 */ /* 0x000fc600078e0202 */
[----:B------:R-:W-:-:S13]  /*0b60*/  ISETP.GE.AND P0, PT, R23, R6, PT ;  /* 0x000000061700720c */ /* 0x000fda0003f06270 */
[----:B------:R-:W-:-:S04]  /*0b70*/  @!P0 IMAD.WIDE R10, R23, 0x4, R4 ;  /* 0x00000004170a8825 */ /* 0x000fc800078e0204 */
[----:B--2---:R-:W-:-:S05]  /*0b80*/  @!P1 FADD R21, R14, -0.5 ;  /* 0xbf0000000e159421 */ /* 0x004fca0000000000 */
[----:B------:R1:W-:Y:S04]  /*0b90*/  @!P1 STG.E desc[UR4][R16.64], R21 ;  /* 0x0000001510009986 */ /* 0x0003e8000c101904 */
[----:B------:R-:W2:Y:S01]  /*0ba0*/  @!P0 LDG.E R10, desc[UR4][R10.64] ;  /* 0x000000040a0a8981 */ /* 0x000ea2000c1e1900 */
[----:B------:R-:W-:Y:S01]  /*0bb0*/  IADD3 R19, PT, PT, R19, 0x180, RZ ;  /* 0x0000018013137810 */ /* 0x000fe20007ffe0ff */
[----:B0-----:R-:W-:-:S03]  /*0bc0*/  @!P0 IMAD.WIDE R12, R23, 0x4, R2 ;  /* 0x00000004170c8825 */ /* 0x001fc600078e0202 */
[----:B------:R-:W-:-:S13]  /*0bd0*/  ISETP.GE.AND P1, PT, R19, R6, PT ;  /* 0x000000061300720c */ /* 0x000fda0003f26270 */
[----:B------:R-:W-:-:S04]  /*0be0*/  @!P1 IMAD.WIDE R14, R19, 0x4, R4 ;  /* 0x00000004130e9825 */ /* 0x000fc800078e0204 */
[----:B--2---:R-:W-:-:S05]  /*0bf0*/  @!P0 FADD R9, R10, -0.5 ;  /* 0xbf0000000a098421 */ /* 0x004fca0000000000 */
[----:B------:R1:W-:Y:S04]  /*0c00*/  @!P0 STG.E desc[UR4][R12.64], R9 ;  /* 0x000000090c008986 */ /* 0x0003e8000c101904 */
[----:B------:R-:W2:Y:S01]  /*0c10*/  @!P1 LDG.E R14, desc[UR4][R14.64] ;  /* 0x000000040e0e9981 */ /* 0x000ea2000c1e1900 */
[----:B------:R-:W-:Y:S01]  /*0c20*/  @!P1 IMAD.WIDE R18, R19, 0x4, R2 ;  /* 0x0000000413129825 */ /* 0x000fe200078e0202 */
[----:B------:R-:W-:-:S03]  /*0c30*/  IADD3 R8, PT, PT, R8, 0x4, RZ ;  /* 0x0000000408087810 */ /* 0x000fc60007ffe0ff */
[----:B--2---:R-:W-:-:S05]  /*0c40*/  @!P1 FADD R23, R14, -0.5 ;  /* 0xbf0000000e179421 */ /* 0x004fca0000000000 */
[----:B------:R1:W-:Y:S02]  /*0c50*/  @!P1 STG.E desc[UR4][R18.64], R23 ;  /* 0x0000001712009986 */ /* 0x0003e4000c101904 */
.L_x_335:
        /* <DEDUP_REMOVED lines=20> */
.L_x_336:
[----:B------:R-:W-:Y:S05]  /*0da0*/  @P2 EXIT ;  /* 0x000000000000294d */ /* 0x000fea0003800000 */
[----:B------:R-:W-:-:S05]  /*0db0*/  IMAD R7, R8, 0x80, R7 ;  /* 0x0000008008077824 */ /* 0x000fca00078e0207 */
[----:B------:R-:W-:-:S13]  /*0dc0*/  ISETP.GE.AND P0, PT, R7, R6, PT ;  /* 0x000000060700720c */ /* 0x000fda0003f06270 */
[----:B------:R-:W-:Y:S05]  /*0dd0*/  @P0 EXIT ;  /* 0x000000000000094d */ /* 0x000fea0003800000 */
[----:B------:R-:W-:-:S06]  /*0de0*/  IMAD.WIDE R4, R7, 0x4, R4 ;  /* 0x0000000407047825 */ /* 0x000fcc00078e0204 */
[----:B------:R-:W5:Y:S01]  /*0df0*/  LDG.E R4, desc[UR4][R4.64] ;  /* 0x0000000404047981 */ /* 0x000f62000c1e1900 */
[----:B------:R-:W-:-:S04]  /*0e00*/  IMAD.WIDE R2, R7, 0x4, R2 ;  /* 0x0000000407027825 */ /* 0x000fc800078e0202 */
[----:B-----5:R-:W-:-:S05]  /*0e10*/  FADD R7, R4, -0.5 ;  /* 0xbf00000004077421 */ /* 0x020fca0000000000 */
[----:B------:R-:W-:Y:S01]  /*0e20*/  STG.E desc[UR4][R2.64], R7 ;  /* 0x0000000702007986 */ /* 0x000fe2000c101904 */
[----:B------:R-:W-:Y:S05]  /*0e30*/  EXIT ;  /* 0x000000000000794d */ /* 0x000fea0003800000 */
.L_x_318:
        /* <DEDUP_REMOVED lines=12> */
.L_x_338:
[----:B------:R-:W-:-:S04]  /*0f00*/  IADD3 R10, P1, PT, R13, R4, RZ ;  /* 0x000000040d0a7210 */ /* 0x000fc80007f3e0ff */
[----:B0-----:R-:W-:-:S05]  /*0f10*/  IADD3.X R11, PT, PT, R15, R5, RZ, P1, !PT ;  /* 0x000000050f0b7210 */ /* 0x001fca0000ffe4ff */
[----:B------:R-:W2:Y:S01]  /*0f20*/  LDG.E R16, desc[UR4][R10.64+-0x1000] ;  /* 0xfff000040a107981 */ /* 0x000ea2000c1e1900 */
[----:B------:R-:W-:-:S04]  /*0f30*/  IADD3 R8, P1, PT, R13, R2, RZ ;  /* 0x000000020d087210 */ /* 0x000fc80007f3e0ff */
[----:B------:R-:W-:Y:S01]  /*0f40*/  IADD3.X R9, PT, PT, R15, R3, RZ, P1, !PT ;  /* 0x000000030f097210 */ /* 0x000fe20000ffe4ff */
[----:B--2---:R-:W-:-:S05]  /*0f50*/  FADD R17, R16, -0.5 ;  /* 0xbf00000010117421 */ /* 0x004fca0000000000 */
[----:B------:R0:W-:Y:S04]  /*0f60*/  STG.E desc[UR4][R8.64+-0x1000], R17 ;  /* 0xfff0001108007986 */ /* 0x0001e8000c101904 */
[----:B------:R-:W2:Y:S02]  /*0f70*/  LDG.E R16, desc[UR4][R10.64+-0xe00] ;  /* 0xfff200040a107981 */ /* 0x000ea4000c1e1900 */
[----:B--2---:R-:W-:-:S05]  /*0f80*/  FADD R19, R16, -0.5 ;  /* 0xbf00000010137421 */ /* 0x004fca0000000000 */
[----:B------:R-:W-:Y:S04]  /*0f90*/  STG.E desc[UR4][R8.64+-0xe00], R19 ;  /* 0xfff2001308007986 */ /* 0x000fe8000c101904 */
[----:B------:R-:W2:Y:S02]  /*0fa0*/  LDG.E R16, desc[UR4][R10.64+-0xc00] ;  /* 0xfff400040a107981 */ /* 0x000ea4000c1e1900 */
[----:B--2---:R-:W-:-:S05]  /*0fb0*/  FADD R21, R16, -0.5 ;  /* 0xbf00000010157421 */ /* 0x004fca0000000000 */
[----:B------:R1:W-:Y:S04]  /*0fc0*/  STG.E desc[UR4][R8.64+-0xc00], R21 ;  /* 0xfff4001508007986 */ /* 0x0003e8000c101904 */
[----:B------:R-:W2:Y:S02]  /*0fd0*/  LDG.E R16, desc[UR4][R10.64+-0xa00] ;  /* 0xfff600040a107981 */ /* 0x000ea4000c1e1900 */
[----:B--2---:R-:W-:-:S05]  /*0fe0*/  FADD R23, R16, -0.5 ;  /* 0xbf00000010177421 */ /* 0x004fca0000000000 */
[----:B------:R2:W-:Y:S04]  /*0ff0*/  STG.E desc[UR4][R8.64+-0xa00], R23 ;  /* 0xfff6001708007986 */ /* 0x0005e8000c101904 */
[----:B------:R-:W0:Y:S02]  /*1000*/  LDG.E R16, desc[UR4][R10.64+-0x800] ;  /* 0xfff800040a107981 */ /* 0x000e24000c1e1900 */
[----:B0-----:R-:W-:-:S05]  /*1010*/  FADD R17, R16, -0.5 ;  /* 0xbf00000010117421 */ /* 0x001fca0000000000 */
[----:B------:R0:W-:Y:S04]  /*1020*/  STG.E desc[UR4][R8.64+-0x800], R17 ;  /* 0xfff8001108007986 */ /* 0x0001e8000c101904 */
[----:B------:R-:W3:Y:S02]  /*1030*/  LDG.E R16, desc[UR4][R10.64+-0x600] ;  /* 0xfffa00040a107981 */ /* 0x000ee4000c1e1900 */
[----:B---3--:R-:W-:-:S05]  /*1040*/  FADD R25, R16, -0.5 ;  /* 0xbf00000010197421 */ /* 0x008fca0000000000 */
[----:B------:R3:W-:Y:S04]  /*1050*/  STG.E desc[UR4][R8.64+-0x600], R25 ;  /* 0xfffa001908007986 */ /* 0x0007e8000c101904 */
[----:B------:R-:W1:Y:S02]  /*1060*/  LDG.E R16, desc[UR4][R10.64+-0x400] ;  /* 0xfffc00040a107981 */ /* 0x000e64000c1e1900 */
[----:B-1----:R-:W-:-:S05]  /*1070*/  FADD R21, R16, -0.5 ;  /* 0xbf00000010157421 */ /* 0x002fca0000000000 */
[----:B------:R1:W-:Y:S04]  /*1080*/  STG.E desc[UR4][R8.64+-0x400], R21 ;  /* 0xfffc001508007986 */ /* 0x0003e8000c101904 */
[----:B------:R-:W2:Y:S01]  /*1090*/  LDG.E R16, desc[UR4][R10.64+-0x200] ;  /* 0xfffe00040a107981 */ /* 0x000ea2000c1e1900 */
[----:B------:R-:W-:Y:S01]  /*10a0*/  MOV R19, 0x0 ;  /* 0x0000000000137802 */ /* 0x000fe20000000f00 */
[----:B------:R-:W-:Y:S02]  /*10b0*/  IMAD.MOV.U32 R18, RZ, RZ, 0x600 ;  /* 0x00000600ff127424 */ /* 0x000fe400078e00ff */
[----:B--2---:R-:W-:-:S05]  /*10c0*/  FADD R23, R16, -0.5 ;  /* 0xbf00000010177421 */ /* 0x004fca0000000000 */
[----:B------:R2:W-:Y:S04]  /*10d0*/  STG.E desc[UR4][R8.64+-0x200], R23 ;  /* 0xfffe001708007986 */ /* 0x0005e8000c101904 */
[----:B------:R-:W3:Y:S01]  /*10e0*/  LDG.E R22, desc[UR4][R10.64] ;  /* 0x000000040a167981 */ /* 0x000ee2000c1e1900 */
[----:B------:R-:W-:-:S03]  /*10f0*/  IMAD.WIDE R18, R12, 0x4, R18 ;  /* 0x000000040c127825 */ /* 0x000fc600078e0212 */
[----:B------:R-:W-:-:S04]  /*1100*/  IADD3 R16, P1, PT, R18, R4, RZ ;  /* 0x0000000412107210 */ /* 0x000fc80007f3e0ff */
[----:B0-----:R-:W-:Y:S01]  /*1110*/  IADD3.X R17, PT, PT, R19, R5, RZ, P1, !PT ;  /* 0x0000000513117210 */ /* 0x001fe20000ffe4ff */
[----:B---3--:R-:W-:-:S05]  /*1120*/  FADD R25, R22, -0.5 ;  /* 0xbf00000016197421 */ /* 0x008fca0000000000 */
[----:B------:R0:W-:Y:S04]  /*1130*/  STG.E desc[UR4][R8.64], R25 ;  /* 0x0000001908007986 */ /* 0x0001e8000c101904 */
[----:B-1----:R-:W3:Y:S01]  /*1140*/  LDG.E R21, desc[UR4][R16.64+-0x600] ;  /* 0xfffa000410157981 */ /* 0x002ee2000c1e1900 */
[----:B------:R-:W-:-:S05]  /*1150*/  IADD3 R18, P1, PT, R18, R2, RZ ;  /* 0x0000000212127210 */ /* 0x000fca0007f3e0ff */
[----:B------:R-:W-:Y:S02]  /*1160*/  IMAD.X R19, R19, 0x1, R3, P1 ;  /* 0x0000000113137824 */ /* 0x000fe400008e0603 */
[----:B---3--:R-:W-:-:S05]  /*1170*/  FADD R21, R21, -0.5 ;  /* 0xbf00000015157421 */ /* 0x008fca0000000000 */
[----:B------:R1:W-:Y:S04]  /*1180*/  STG.E desc[UR4][R18.64+-0x600], R21 ;  /* 0xfffa001512007986 */ /* 0x0003e8000c101904 */
[----:B------:R-:W3:Y:S02]  /*1190*/  LDG.E R10, desc[UR4][R16.64+-0x400] ;  /* 0xfffc0004100a7981 */ /* 0x000ee4000c1e1900 */
[----:B---3--:R-:W-:-:S05]  /*11a0*/  FADD R11, R10, -0.5 ;  /* 0xbf0000000a0b7421 */ /* 0x008fca0000000000 */
[----:B------:R3:W-:Y:S04]  /*11b0*/  STG.E desc[UR4][R18.64+-0x400], R11 ;  /* 0xfffc000b12007986 */ /* 0x0007e8000c101904 */
[----:B------:R-:W2:Y:S02]  /*11c0*/  LDG.E R10, desc[UR4][R16.64+-0x200] ;  /* 0xfffe0004100a7981 */ /* 0x000ea4000c1e1900 */
[----:B--2---:R-:W-:-:S05]  /*11d0*/  FADD R23, R10, -0.5 ;  /* 0xbf0000000a177421 */ /* 0x004fca0000000000 */
[----:B------:R2:W-:Y:S04]  /*11e0*/  STG.E desc[UR4][R18.64+-0x200], R23 ;  /* 0xfffe001712007986 */ /* 0x0005e8000c101904 */
[----:B0-----:R-:W4:Y:S02]  /*11f0*/  LDG.E R8, desc[UR4][R16.64] ;  /* 0x0000000410087981 */ /* 0x001f24000c1e1900 */
[----:B----4-:R-:W-:-:S05]  /*1200*/  FADD R9, R8, -0.5 ;  /* 0xbf00000008097421 */ /* 0x010fca0000000000 */
[----:B------:R0:W-:Y:S04]  /*1210*/  STG.E desc[UR4][R18.64], R9 ;  /* 0x0000000912007986 */ /* 0x0001e8000c101904 */
[----:B------:R-:W1:Y:S02]  /*1220*/  LDG.E R8, desc[UR4][R16.64+0x200] ;  /* 0x0002000410087981 */ /* 0x000e64000c1e1900 */
[----:B-1----:R-:W-:-:S05]  /*1230*/  FADD R21, R8, -0.5 ;  /* 0xbf00000008157421 */ /* 0x002fca0000000000 */
[----:B------:R0:W-:Y:S04]  /*1240*/  STG.E desc[UR4][R18.64+0x200], R21 ;  /* 0x0002001512007986 */ /* 0x0001e8000c101904 */
[----:B------:R-:W3:Y:S02]  /*1250*/  LDG.E R8, desc[UR4][R16.64+0x400] ;  /* 0x0004000410087981 */ /* 0x000ee4000c1e1900 */
[----:B---3--:R-:W-:-:S05]  /*1260*/  FADD R11, R8, -0.5 ;  /* 0xbf000000080b7421 */ /* 0x008fca0000000000 */
[----:B------:R0:W-:Y:S04]  /*1270*/  STG.E desc[UR4][R18.64+0x400], R11 ;  /* 0x0004000b12007986 */ /* 0x0001e8000c101904 */
[----:B------:R-:W2:Y:S01]  /*1280*/  LDG.E R8, desc[UR4][R16.64+0x600] ;  /* 0x0006000410087981 */ /* 0x000ea2000c1e1900 */
[----:B------:R-:W-:Y:S01]  /*1290*/  IADD3 R14, PT, PT, R14, 0x10, RZ ;  /* 0x000000100e0e7810 */ /* 0x000fe20007ffe0ff */
[----:B------:R-:W-:Y:S01]  /*12a0*/  VIADD R12, R12, 0x800 ;  /* 0x000008000c0c7836 */ /* 0x000fe20000000000 */
[----:B------:R-:W-:Y:S02]  /*12b0*/  IADD3 R13, P2, PT, R13, 0x2000, RZ ;  /* 0x000020000d0d7810 */ /* 0x000fe40007f5e0ff */
[----:B------:R-:W-:Y:S02]  /*12c0*/  ISETP.NE.AND P1, PT, R14, RZ, PT ;  /* 0x000000ff0e00720c */ /* 0x000fe40003f25270 */
[----:B------:R-:W-:Y:S01]  /*12d0*/  IADD3.X R15, PT, PT, RZ, R15, RZ, P2, !PT ;  /* 0x0000000fff0f7210 */ /* 0x000fe200017fe4ff */
[----:B--2---:R-:W-:-:S05]  /*12e0*/  FADD R23, R8, -0.5 ;  /* 0xbf00000008177421 */ /* 0x004fca0000000000 */
[----:B------:R0:W-:Y:S05]  /*12f0*/  STG.E desc[UR4][R18.64+0x600], R23 ;  /* 0x0006001712007986 */ /* 0x0001ea000c101904 */
[----:B------:R-:W-:Y:S05]  /*1300*/  @P1 BRA `(.L_x_338) ;  /* 0xfffffff800fc1947 */ /* 0x000fea000383ffff */
.L_x_337:
        /* <DEDUP_REMOVED lines=9> */
[----:B--2---:R-:W-:-:S05]  /*13a0*/  FADD R13, R12, -0.5 ;  /* 0xbf0000000c0d7421 */ /* 0x004fca0000000000 */
[----:B------:R0:W-:Y:S04]  /*13b0*/  STG.E desc[UR4][R10.64], R13 ;  /* 0x0000000d0a007986 */ /* 0x0001e8000c101904 */
[----:B------:R-:W2:Y:S02]  /*13c0*/  LDG.E R12, desc[UR4][R8.64+0x200] ;  /* 0x00020004080c7981 */ /* 0x000ea4000c1e1900 */
[----:B--2---:R-:W-:-:S05]  /*13d0*/  FADD R15, R12, -0.5 ;  /* 0xbf0000000c0f7421 */ /* 0x004fca0000000000 */
[----:B------:R1:W-:Y:S04]  /*13e0*/  STG.E desc[UR4][R10.64+0x200], R15 ;  /* 0x0002000f0a007986 */ /* 0x0003e8000c101904 */
[----:B------:R-:W2:Y:S02]  /*13f0*/  LDG.E R12, desc[UR4][R8.64+0x400] ;  /* 0x00040004080c7981 */ /* 0x000ea4000c1e1900 */
[----:B--2---:R-:W-:-:S05]  /*1400*/  FADD R17, R12, -0.5 ;  /* 0xbf0000000c117421 */ /* 0x004fca0000000000 */
[----:B------:R2:W-:Y:S04]  /*1410*/  STG.E desc[UR4][R10.64+0x400], R17 ;  /* 0x000400110a007986 */ /* 0x0005e8000c101904 */
[----:B------:R-:W3:Y:S02]  /*1420*/  LDG.E R12, desc[UR4][R8.64+0x600] ;  /* 0x00060004080c7981 */ /* 0x000ee4000c1e1900 */
[----:B---3--:R-:W-:-:S05]  /*1430*/  FADD R19, R12, -0.5 ;  /* 0xbf0000000c137421 */ /* 0x008fca0000000000 */
[----:B------:R3:W-:Y:S04]  /*1440*/  STG.E desc[UR4][R10.64+0x600], R19 ;  /* 0x000600130a007986 */ /* 0x0007e8000c101904 */
[----:B------:R-:W0:Y:S02]  /*1450*/  LDG.E R12, desc[UR4][R8.64+0x800] ;  /* 0x00080004080c7981 */ /* 0x000e24000c1e1900 */
[----:B0-----:R-:W-:-:S05]  /*1460*/  FADD R13, R12, -0.5 ;  /* 0xbf0000000c0d7421 */ /* 0x001fca0000000000 */
[----:B------:R4:W-:Y:S04]  /*1470*/  STG.E desc[UR4][R10.64+0x800], R13 ;  /* 0x0008000d0a007986 */ /* 0x0009e8000c101904 */
[----:B------:R-:W1:Y:S02]  /*1480*/  LDG.E R12, desc[UR4][R8.64+0xa00] ;  /* 0x000a0004080c7981 */ /* 0x000e64000c1e1900 */
[----:B-1----:R-:W-:-:S05]  /*1490*/  FADD R15, R12, -0.5 ;  /* 0xbf0000000c0f7421 */ /* 0x002fca0000000000 */
[----:B------:R4:W-:Y:S04]  /*14a0*/  STG.E desc[UR4][R10.64+0xa00], R15 ;  /* 0x000a000f0a007986 */ /* 0x0009e8000c101904 */
[----:B------:R-:W2:Y:S02]  /*14b0*/  LDG.E R12, desc[UR4][R8.64+0xc00] ;  /* 0x000c0004080c7981 */ /* 0x000ea4000c1e1900 */
[----:B--2---:R-:W-:-:S05]  /*14c0*/  FADD R17, R12, -0.5 ;  /* 0xbf0000000c117421 */ /* 0x004fca0000000000 */
[----:B------:R4:W-:Y:S04]  /*14d0*/  STG.E desc[UR4][R10.64+0xc00], R17 ;  /* 0x000c00110a007986 */ /* 0x0009e8000c101904 */
[----:B------:R-:W3:Y:S01]  /*14e0*/  LDG.E R12, desc[UR4][R8.64+0xe00] ;  /* 0x000e0004080c7981 */ /* 0x000ee2000c1e1900 */
[----:B------:R-:W-:Y:S01]  /*14f0*/  IADD3 R6, PT, PT, R6, 0x8, RZ ;  /* 0x0000000806067810 */ /* 0x000fe20007ffe0ff */
[----:B---3--:R-:W-:-:S05]  /*1500*/  FADD R19, R12, -0.5 ;  /* 0xbf0000000c137421 */ /* 0x008fca0000000000 */
[----:B------:R4:W-:Y:S02]  /*1510*/  STG.E desc[UR4][R10.64+0xe00], R19 ;  /* 0x000e00130a007986 */ /* 0x0009e4000c101904 */
.L_x_339:
        /* <DEDUP_REMOVED lines=17> */
[----:B------:R-:W2:Y:S01]  /*1630*/  LDG.E R0, desc[UR4][R10.64+0x600] ;  /* 0x000600040a007981 */ /* 0x000ea2000c1e1900 */
[----:B------:R-:W-:Y:S01]  /*1640*/  IADD3 R6, PT, PT, R6, 0x4, RZ ;  /* 0x0000000406067810 */ /* 0x000fe20007ffe0ff */
[----:B--2---:R-:W-:-:S05]  /*1650*/  FADD R19, R0, -0.5 ;  /* 0xbf00000000137421 */ /* 0x004fca0000000000 */
[----:B------:R1:W-:Y:S02]  /*1660*/  STG.E desc[UR4][R8.64+0x600], R19 ;  /* 0x0006001308007986 */ /* 0x0003e4000c101904 */
.L_x_340:
[----:B------:R-:W-:Y:S05]  /*1670*/  @!P1 EXIT ;  /* 0x000000000000994d */ /* 0x000fea0003800000 */
[----:B0---4-:R-:W-:Y:S01]  /*1680*/  LEA R11, R6, R7, 0x7 ;  /* 0x00000007060b7211 */ /* 0x011fe200078e38ff */
[----:B------:R-:W-:-:S07]  /*1690*/  IMAD.MOV R0, RZ, RZ, -R12 ;  /* 0x000000ffff007224 */ /* 0x000fce00078e0a0c */
.L_x_341:
[----:B-1----:R-:W-:-:S06]  /*16a0*/  IMAD.WIDE R8, R11, 0x4, R4 ;  /* 0x000000040b087825 */ /* 0x002fcc00078e0204 */
[----:B------:R-:W2:Y:S01]  /*16b0*/  LDG.E R8, desc[UR4][R8.64] ;  /* 0x0000000408087981 */ /* 0x000ea2000c1e1900 */
[----:B------:R-:W-:Y:S01]  /*16c0*/  IADD3 R0, PT, PT, R0, 0x1, RZ ;  /* 0x0000000100007810 */ /* 0x000fe20007ffe0ff */
[----:B0-----:R-:W-:-:S03]  /*16d0*/  IMAD.WIDE R6, R11, 0x4, R2 ;  /* 0x000000040b067825 */ /* 0x001fc600078e0202 */
[----:B------:R-:W-:Y:S01]  /*16e0*/  ISETP.NE.AND P0, PT, R0, RZ, PT ;  /* 0x000000ff0000720c */ /* 0x000fe20003f05270 */
[----:B--2---:R-:W-:-:S05]  /*16f0*/  FADD R13, R8, -0.5 ;  /* 0xbf000000080d7421 */ /* 0x004fca0000000000 */
[----:B------:R0:W-:Y:S07]  /*1700*/  STG.E desc[UR4][R6.64], R13 ;  /* 0x0000000d06007986 */ /* 0x0001ee000c101904 */
[----:B------:R-:W-:Y:S05]  /*1710*/  @!P0 EXIT ;  /* 0x000000000000894d */ /* 0x000fea0003800000 */
[----:B------:R-:W-:Y:S01]  /*1720*/  IADD3 R11, PT, PT, R11, 0x80, RZ ;  /* 0x000000800b0b7810 */ /* 0x000fe20007ffe0ff */
[----:B------:R-:W-:Y:S06]  /*1730*/  BRA `(.L_x_341) ;  /* 0xfffffffc00d87947 */ /* 0x000fec000383ffff */
.L_x_342:
        /* <DEDUP_REMOVED lines=12> */
.L_x_1177:


//--------------------- .text._ZN3cub18CUB_300001_SM_10006detail9transform16transform_kernelINS2_10policy_hubILb1EN4cuda3std3__45tupleIJN6thrust24THRUST_300001_SM_1000_NS6detail15normal_iteratorINSA_10device_ptrIfEEEEEEEE10policy1000Ei6minus5IfESF_JPfEEEvT0_iT1_T2_DpNS2_10kernel_argIT3_EE --------------------------
	.section	.text._ZN3cub18CUB_300001_SM_10006detail9transform16transform_kernelINS2_10policy_hubILb1EN4cuda3std3__45tupleIJN6thrust24THRUST_300001_SM_1000_NS6detail15normal_iteratorINSA_10device_ptrIfEEEEEEEE10policy1000Ei6minus5IfESF_JPfEEEvT0_iT1_T2_DpNS2_10kernel_argIT3_EE,"ax",@progbits
	.align	128
        .global         _ZN3cub18CUB_300001_SM_10006detail9transform16transform_kernelINS2_10policy_hubILb1EN4cuda3std3__45tupleIJN6thrust24THRUST_300001_SM_1000_NS6detail15normal_iteratorINSA_10device_ptrIfEEEEEEEE10policy1000Ei6minus5IfESF_JPfEEEvT0_iT1_T2_DpNS2_10kernel_argIT3_EE
        .type           _ZN3cub18CUB_300001_SM_10006detail9transform16transform_kernelINS2_10policy_hubILb1EN4cuda3std3__45tupleIJN6thrust24THRUST_300001_SM_1000_NS6detail15normal_iteratorINSA_10device_ptrIfEEEEEEEE10policy1000Ei6minus5IfESF_JPfEEEvT0_iT1_T2_DpNS2_10kernel_argIT3_EE,@function
        .size           _ZN3cub18CUB_300001_SM_10006detail9transform16transform_kernelINS2_10policy_hubILb1EN4cuda3std3__45tupleIJN6thrust24THRUST_300001_SM_1000_NS6detail15normal_iteratorINSA_10device_ptrIfEEEEEEEE10policy1000Ei6minus5IfESF_JPfEEEvT0_iT1_T2_DpNS2_10kernel_argIT3_EE,(.L_x_1178 - _ZN3cub18CUB_300001_SM_10006detail9transform16transform_kernelINS2_10policy_hubILb1EN4cuda3std3__45tupleIJN6thrust24THRUST_300001_SM_1000_NS6detail15normal_iteratorINSA_10device_ptrIfEEEEEEEE10policy1000Ei6minus5IfESF_JPfEEEvT0_iT1_T2_DpNS2_10kernel_argIT3_EE)
        .other          _ZN3cub18CUB_300001_SM_10006detail9transform16transform_kernelINS2_10policy_hubILb1EN4cuda3std3__45tupleIJN6thrust24THRUST_300001_SM_1000_NS6detail15normal_iteratorINSA_10device_ptrIfEEEEEEEE10policy1000Ei6minus5IfESF_JPfEEEvT0_iT1_T2_DpNS2_10kernel_argIT3_EE,@"STO_CUDA_ENTRY STV_DEFAULT"
_ZN3cub18CUB_300001_SM_10006detail9transform16transform_kernelINS2_10policy_hubILb1EN4cuda3std3__45tupleIJN6thrust24THRUST_300001_SM_1000_NS6detail15normal_iteratorINSA_10device_ptrIfEEEEEEEE10policy1000Ei6minus5IfESF_JPfEEEvT0_iT1_T2_DpNS2_10kernel_argIT3_EE:
.text._ZN3cub18CUB_300001_SM_10006detail9transform16transform_kernelINS2_10policy_hubILb1EN4cuda3std3__45tupleIJN6thrust24THRUST_300001_SM_1000_NS6detail15normal_iteratorINSA_10device_ptrIfEEEEEEEE10policy1000Ei6minus5IfESF_JPfEEEvT0_iT1_T2_DpNS2_10kernel_argIT3_EE:
        /* <DEDUP_REMOVED lines=20> */
.L_x_345:
[----:B------:R-:W-:Y:S01]  /*0140*/  VIADD R15, R15, 0x4000 ;  /* 0x000040000f0f7836 */ /* 0x000fe20000000000 */
[----:B------:R1:W-:Y:S04]  /*0150*/  CCTL.E.PF2 [R10] ;  /* 0x000000000a00798f */ /* 0x0003e80000800100 */
[----:B------:R-:W-:Y:S02]  /*0160*/  ISETP.GE.AND P1, PT, R15, R12, PT ;  /* 0x0000000c0f00720c */ /* 0x000fe40003f26270 */
[----:B-1----:R-:W-:-:S04]  /*0170*/  IADD3 R10, P2, PT, R10, 0x4000, RZ ;  /* 0x000040000a0a7810 */ /* 0x002fc80007f5e0ff */
[----:B------:R-:W-:-:S07]  /*0180*/  IADD3.X R11, PT, PT, RZ, R11, RZ, P2, !PT ;  /* 0x0000000bff0b7210 */ /* 0x000fce00017fe4ff */
[----:B------:R-:W-:Y:S05]  /*0190*/  @!P1 BRA `(.L_x_345) ;  /* 0xfffffffc00e89947 */ /* 0x000fea000383ffff */
.L_x_344:
[----:B------:R-:W-:Y:S05]  /*01a0*/  BSYNC.RECONVERGENT B0 ;  /* 0x0000000000007941 */ /* 0x000fea0003800200 */
.L_x_343:
        /* <DEDUP_REMOVED lines=15> */
.L_x_348:
[----:B------:R-:W-:-:S05]  /*02a0*/  IADD3 R10, P1, PT, R2, R13, RZ ;  /* 0x0000000d020a7210 */ /* 0x000fca0007f3e0ff */
[----:B0-----:R-:W-:-:S05]  /*02b0*/  IMAD.X R11, R3, 0x1, R15, P1 ;  /* 0x00000001030b7824 */ /* 0x001fca00008e060f */
        /* <DEDUP_REMOVED lines=24> */
[----:B------:R-:W-:Y:S01]  /*0440*/  HFMA2 R19, -RZ, RZ, 0, 0 ;  /* 0x00000000ff137431 */ /* 0x000fe200000001ff */
[----:B------:R-:W-:Y:S01]  /*0450*/  MOV R18, 0x600 ;  /* 0x0000060000127802 */ /* 0x000fe20000000f00 */
        /* <DEDUP_REMOVED lines=8> */
[----:B------:R-:W1:Y:S01]  /*04e0*/  LDG.E R14, desc[UR6][R16.64+-0x600] ;  /* 0xfffa0006100e7981 */ /* 0x000e62000c1e1900 */
[----:B------:R-:W-:-:S05]  /*04f0*/  IADD3 R18, P1, PT, R4, R18, RZ ;  /* 0x0000001204127210 */ /* 0x000fca0007f3e0ff */
[----:B------:R-:W-:Y:S02]  /*0500*/  IMAD.X R19, R5, 0x1, R19, P1 ;  /* 0x0000000105137824 */ /* 0x000fe400008e0613 */
[----:B-1----:R-:W-:-:S05]  /*0510*/  FADD R21, R14, -0.5 ;  /* 0xbf0000000e157421 */ /* 0x002fca0000000000 */
        /* <DEDUP_REMOVED lines=17> */
[----:B------:R-:W-:Y:S02]  /*0630*/  IADD3 R12, PT, PT, R12, 0x10, RZ ;  /* 0x000000100c0c7810 */ /* 0x000fe40007ffe0ff */
[----:B------:R-:W-:Y:S02]  /*0640*/  IADD3 R13, P2, PT, R13, 0x2000, RZ ;  /* 0x000020000d0d7810 */ /* 0x000fe40007f5e0ff */
[----:B------:R-:W-:Y:S02]  /*0650*/  ISETP.NE.AND P1, PT, R12, RZ, PT ;  /* 0x000000ff0c00720c */ /* 0x000fe40003f25270 */
[----:B------:R-:W-:-:S02]  /*0660*/  IADD3.X R15, PT, PT, RZ, R15, RZ, P2, !PT ;  /* 0x0000000fff0f7210 */ /* 0x000fc400017fe4ff */
[----:B------:R-:W-:Y:S01]  /*0670*/  IADD3 R6, PT, PT, R6, 0x800, RZ ;  /* 0x0000080006067810 */ /* 0x000fe20007ffe0ff */
[----:B--2---:R-:W-:-:S05]  /*0680*/  FADD R23, R8, -0.5 ;  /* 0xbf00000008177421 */ /* 0x004fca0000000000 */
[----:B------:R0:W-:Y:S03]  /*0690*/  STG.E desc[UR6][R18.64+0x600], R23 ;  /* 0x0006001712007986 */ /* 0x0001e6000c101906 */
[----:B------:R-:W-:Y:S05]  /*06a0*/  @P1 BRA `(.L_x_348) ;  /* 0xfffffff800fc1947 */ /* 0x000fea000383ffff */
.L_x_347:
        /* <DEDUP_REMOVED lines=31> */
[----:B------:R-:W-:Y:S02]  /*08a0*/  VIADD R7, R7, 0x8 ;  /* 0x0000000807077836 */ /* 0x000fe40000000000 */
[----:B---3--:R-:W-:-:S05]  /*08b0*/  FADD R19, R6, -0.5 ;  /* 0xbf00000006137421 */ /* 0x008fca0000000000 */
[----:B------:R4:W-:Y:S02]  /*08c0*/  STG.E desc[UR6][R10.64+0xe00], R19 ;  /* 0x000e00130a007986 */ /* 0x0009e4000c101906 */
.L_x_349:
        /* <DEDUP_REMOVED lines=21> */
.L_x_350:
[----:B------:R-:W-:Y:S05]  /*0a20*/  @!P0 EXIT ;  /* 0x000000000000894d */ /* 0x000fea0003800000 */
[----:B01--4-:R-:W-:Y:S01]  /*0a30*/  LEA R11, R7, R0, 0x7 ;  /* 0x00000000070b7211 */ /* 0x013fe200078e38ff */
[----:B------:R-:W-:-:S12]  /*0a40*/  UIADD3 UR4, UPT, UPT, -UR4, URZ, URZ ;  /* 0x000000ff04047290 */ /* 0x000fd8000fffe1ff */
.L_x_351:
[----:B------:R-:W-:-:S06]  /*0a50*/  IMAD.WIDE R8, R11, 0x4, R2 ;  /* 0x000000040b087825 */ /* 0x000fcc00078e0202 */
[----:B------:R-:W2:Y:S01]  /*0a60*/  LDG.E R8, desc[UR6][R8.64] ;  /* 0x0000000608087981 */ /* 0x000ea2000c1e1900 */
[C---:B0-----:R-:W-:Y:S01]  /*0a70*/  IMAD.WIDE R6, R11.reuse, 0x4, R4 ;  /* 0x000000040b067825 */ /* 0x041fe200078e0204 */
[----:B------:R-:W-:Y:S01]  /*0a80*/  UIADD3 UR4, UPT, UPT, UR4, 0x1, URZ ;  /* 0x0000000104047890 */ /* 0x000fe2000fffe0ff */
[----:B------:R-:W-:-:S03]  /*0a90*/  IADD3 R11, PT, PT, R11, 0x80, RZ ;  /* 0x000000800b0b7810 */ /* 0x000fc60007ffe0ff */
[----:B------:R-:W-:Y:S01]  /*0aa0*/  UISETP.NE.AND UP0, UPT, UR4, URZ, UPT ;  /* 0x000000ff0400728c */ /* 0x000fe2000bf05270 */
[----:B--2---:R-:W-:-:S05]  /*0ab0*/  FADD R13, R8, -0.5 ;  /* 0xbf000000080d7421 */ /* 0x004fca0000000000 */
[----:B------:R0:W-:Y:S03]  /*0ac0*/  STG.E desc[UR6][R6.64], R13 ;  /* 0x0000000d06007986 */ /* 0x0001e6000c101906 */
[----:B------:R-:W-:Y:S05]  /*0ad0*/  BRA.U UP0, `(.L_x_351) ;  /* 0xfffffffd00dc7547 */ /* 0x000fea000b83ffff */
[----:B------:R-:W-:Y:S05]  /*0ae0*/  EXIT ;  /* 0x000000000000794d */ /* 0x000fea0003800000 */
.L_x_346:
        /* <DEDUP_REMOVED lines=8> */
.L_x_355:
        /* <DEDUP_REMOVED lines=11> */
[----:B------:R-:W-:Y:S01]  /*0c20*/  IADD3 R21, PT, PT, R13, 0x100, RZ ;  /* 0x000001000d157810 */ /* 0x000fe20007ffe0ff */
[----:B------:R-:W-:-:S03]  /*0c30*/  IMAD.WIDE R10, R11, 0x4, R4 ;  /* 0x000000040b0a7825 */ /* 0x000fc600078e0204 */
[----:B------:R-:W-:Y:S01]  /*0c40*/  ISETP.GE.AND P0, PT, R21, R6, PT ;  /* 0x000000061500720c */ /* 0x000fe20003f06270 */
[----:B------:R-:W-:Y:S02]  /*0c50*/  VIADD R21, R13, 0x180 ;  /* 0x000001800d157836 */ /* 0x000fe40000000000 */
[----:B--2---:R-:W-:-:S05]  /*0c60*/  @!P1 FADD R15, R18, -0.5 ;  /* 0xbf000000120f9421 */ /* 0x004fca0000000000 */
[----:B------:R1:W-:Y:S05]  /*0c70*/  @!P1 STG.E desc[UR6][R10.64], R15 ;  /* 0x0000000f0a009986 */ /* 0x0003ea000c101906 */
[----:B------:R-:W2:Y:S01]  /*0c80*/  @!P0 LDG.E R14, desc[UR6][R8.64+0x200] ;  /* 0x00020006080e8981 */ /* 0x000ea2000c1e1900 */
[----:B------:R-:W-:Y:S02]  /*0c90*/  ISETP.GE.AND P1, PT, R21, R6, PT ;  /* 0x000000061500720c */ /* 0x000fe40003f26270 */
[----:B0-----:R-:W-:Y:S01]  /*0ca0*/  IADD3 R17, PT, PT, R13, 0x200, RZ ;  /* 0x000002000d117810 */ /* 0x001fe20007ffe0ff */
[----:B--2---:R-:W-:-:S05]  /*0cb0*/  @!P0 FADD R21, R14, -0.5 ;  /* 0xbf0000000e158421 */ /* 0x004fca0000000000 */
[----:B------:R-:W-:Y:S05]  /*0cc0*/  @!P0 STG.E desc[UR6][R10.64+0x200], R21 ;  /* 0x000200150a008986 */ /* 0x000fea000c101906 */
[----:B------:R-:W2:Y:S01]  /*0cd0*/  @!P1 LDG.E R14, desc[UR6][R8.64+0x400] ;  /* 0x00040006080e9981 */ /* 0x000ea2000c1e1900 */
[----:B------:R-:W-:Y:S02]  /*0ce0*/  ISETP.GE.AND P0, PT, R17, R6, PT ;  /* 0x000000061100720c */ /* 0x000fe40003f06270 */
[----:B-1----:R-:W-:Y:S01]  /*0cf0*/  IADD3 R15, PT, PT, R13, 0x280, RZ ;  /* 0x000002800d0f7810 */ /* 0x002fe20007ffe0ff */
[----:B--2---:R-:W-:-:S05]  /*0d00*/  @!P1 FADD R17, R14, -0.5 ;  /* 0xbf0000000e119421 */ /* 0x004fca0000000000 */
[----:B------:R0:W-:Y:S05]  /*0d10*/  @!P1 STG.E desc[UR6][R10.64+0x400], R17 ;  /* 0x000400110a009986 */ /* 0x0001ea000c101906 */
[----:B------:R-:W2:Y:S01]  /*0d20*/  @!P0 LDG.E R14, desc[UR6][R8.64+0x600] ;  /* 0x00060006080e8981 */ /* 0x000ea2000c1e1900 */
[----:B------:R-:W-:Y:S02]  /*0d30*/  ISETP.GE.AND P1, PT, R15, R6, PT ;  /* 0x000000060f00720c */ /* 0x000fe40003f26270 */
[----:B------:R-:W-:Y:S01]  /*0d40*/  IADD3 R19, PT, PT, R13, 0x300, RZ ;  /* 0x000003000d137810 */ /* 0x000fe20007ffe0ff */
[----:B--2---:R-:W-:-:S05]  /*0d50*/  @!P0 FADD R15, R14, -0.5 ;  /* 0xbf0000000e0f8421 */ /* 0x004fca0000000000 */
[----:B------:R1:W-:Y:S05]  /*0d60*/  @!P0 STG.E desc[UR6][R10.64+0x600], R15 ;  /* 0x0006000f0a008986 */ /* 0x0003ea000c101906 */
[----:B------:R-:W2:Y:S01]  /*0d70*/  @!P1 LDG.E R14, desc[UR6][R8.64+0x800] ;  /* 0x00080006080e9981 */ /* 0x000ea2000c1e1900 */
[----:B------:R-:W-:Y:S01]  /*0d80*/  ISETP.GE.AND P0, PT, R19, R6, PT ;  /* 0x000000061300720c */ /* 0x000fe20003f06270 */
[----:B--2---:R-:W-:-:S05]  /*0d90*/  @!P1 FADD R19, R14, -0.5 ;  /* 0xbf0000000e139421 */ /* 0x004fca0000000000 */
[----:B------:R1:W-:Y:S07]  /*0da0*/  @!P1 STG.E desc[UR6][R10.64+0x800], R19 ;  /* 0x000800130a009986 */ /* 0x0003ee000c101906 */
[----:B------:R-:W0:Y:S01]  /*0db0*/  @!P0 LDG.E R14, desc[UR6][R8.64+0xa00] ;  /* 0x000a0006080e8981 */ /* 0x000e22000c1e1900 */
[----:B------:R-:W-:Y:S01]  /*0dc0*/  IADD3 R13, PT, PT, R13, 0x380, RZ ;  /* 0x000003800d0d7810 */ /* 0x000fe20007ffe0ff */
[----:B------:R-:W-:Y:S01]  /*0dd0*/  VIADD R12, R12, 0x8 ;  /* 0x000000080c0c7836 */ /* 0x000fe20000000000 */
[----:B------:R-:W-:Y:S04]  /*0de0*/  BSSY.RECONVERGENT B0, `(.L_x_353) ;  /* 0x0000009000007945 */ /* 0x000fe80003800200 */
[----:B------:R-:W-:Y:S01]  /*0df0*/  ISETP.NE.AND P1, PT, R12, R7, PT ;  /* 0x000000070c00720c */ /* 0x000fe20003f25270 */
[----:B0-----:R-:W-:-:S05]  /*0e00*/  @!P0 FADD R17, R14, -0.5 ;  /* 0xbf0000000e118421 */ /* 0x001fca0000000000 */
[----:B------:R1:W-:Y:S01]  /*0e10*/  @!P0 STG.E desc[UR6][R10.64+0xa00], R17 ;  /* 0x000a00110a008986 */ /* 0x0003e2000c101906 */
[----:B------:R-:W-:-:S13]  /*0e20*/  ISETP.GE.AND P0, PT, R13, R6, PT ;  /* 0x000000060d00720c */ /* 0x000fda0003f06270 */
[----:B-1----:R-:W-:Y:S05]  /*0e30*/  @P0 BRA `(.L_x_354) ;  /* 0x00000000000c0947 */ /* 0x002fea0003800000 */
[----:B------:R-:W2:Y:S02]  /*0e40*/  LDG.E R8, desc[UR6][R8.64+0xc00] ;  /* 0x000c000608087981 */ /* 0x000ea4000c1e1900 */
[----:B--2---:R-:W-:-:S05]  /*0e50*/  FADD R13, R8, -0.5 ;  /* 0xbf000000080d7421 */ /* 0x004fca0000000000 */
[----:B------:R0:W-:Y:S02]  /*0e60*/  STG.E desc[UR6][R10.64+0xc00], R13 ;  /* 0x000c000d0a007986 */ /* 0x0001e4000c101906 */
.L_x_354:
[----:B------:R-:W-:Y:S05]  /*0e70*/  BSYNC.RECONVERGENT B0 ;  /* 0x0000000000007941 */ /* 0x000fea0003800200 */
.L_x_353:
[----:B------:R-:W-:Y:S05]  /*0e80*/  @P1 BRA `(.L_x_355) ;  /* 0xfffffffc00381947 */ /* 0x000fea000383ffff */
.L_x_352:
        /* <DEDUP_REMOVED lines=18> */
[----:B------:R-:W-:Y:S01]  /*0fb0*/  IADD3 R25, PT, PT, R19, 0x100, RZ ;  /* 0x0000010013197810 */ /* 0x000fe20007ffe0ff */
        /* <DEDUP_REMOVED lines=13> */
[----:B------:R-:W-:-:S04]  /*1090*/  @!P1 IMAD.WIDE R18, R19, 0x4, R4 ;  /* 0x0000000413129825 */ /* 0x000fc800078e0204 */
[----:B------:R-:W-:Y:S02]  /*10a0*/  VIADD R7, R7, 0x4 ;  /* 0x0000000407077836 */ /* 0x000fe40000000000 */
[----:B--2---:R-:W-:-:S05]  /*10b0*/  @!P1 FADD R25, R14, -0.5 ;  /* 0xbf0000000e199421 */ /* 0x004fca0000000000 */
[----:B------:R1:W-:Y:S02]  /*10c0*/  @!P1 STG.E desc[UR6][R18.64], R25 ;  /* 0x0000001912009986 */ /* 0x0003e4000c101906 */
.L_x_356:
        /* <DEDUP_REMOVED lines=13> */
[----:B--2---:R-:W-:-:S05]  /*11a0*/  @!P1 FADD R17, R8, -0.5 ;  /* 0xbf00000008119421 */ /* 0x004fca0000000000 */
[----:B------:R2:W-:Y:S04]  /*11b0*/  @!P1 STG.E desc[UR6][R10.64], R17 ;  /* 0x000000110a009986 */ /* 0x0005e8000c101906 */
[----:B------:R-:W3:Y:S01]  /*11c0*/  @!P2 LDG.E R12, desc[UR6][R12.64] ;  /* 0x000000060c0ca981 */ /* 0x000ee2000c1e1900 */
[----:B------:R-:W-:Y:S01]  /*11d0*/  @!P2 IMAD.WIDE R14, R15, 0x4, R4 ;  /* 0x000000040f0ea825 */ /* 0x000fe200078e0204 */
[----:B------:R-:W-:-:S03]  /*11e0*/  IADD3 R7, PT, PT, R7, 0x2, RZ ;  /* 0x0000000207077810 */ /* 0x000fc60007ffe0ff */
[----:B---3--:R-:W-:-:S05]  /*11f0*/  @!P2 FADD R19, R12, -0.5 ;  /* 0xbf0000000c13a421 */ /* 0x008fca0000000000 */
[----:B------:R2:W-:Y:S02]  /*1200*/  @!P2 STG.E desc[UR6][R14.64], R19 ;  /* 0x000000130e00a986 */ /* 0x0005e4000c101906 */
.L_x_357:
[----:B------:R-:W-:Y:S05]  /*1210*/  @P0 EXIT ;  /* 0x000000000000094d */ /* 0x000fea0003800000 */
[----:B------:R-:W-:-:S04]  /*1220*/  LEA R7, R7, R0, 0x7 ;  /* 0x0000000007077211 */ /* 0x000fc800078e38ff */
[----:B------:R-:W-:-:S13]  /*1230*/  ISETP.GE.AND P0, PT, R7, R6, PT ;  /* 0x000000060700720c */ /* 0x000fda0003f06270 */
[----:B------:R-:W-:Y:S05]  /*1240*/  @P0 EXIT ;  /* 0x000000000000094d */ /* 0x000fea0003800000 */
[----:B------:R-:W-:-:S06]  /*1250*/  IMAD.WIDE R2, R7, 0x4, R2 ;  /* 0x0000000407027825 */ /* 0x000fcc00078e0202 */
[----:B------:R-:W3:Y:S01]  /*1260*/  LDG.E R2, desc[UR6][R2.64] ;  /* 0x0000000602027981 */ /* 0x000ee2000c1e1900 */
[----:B------:R-:W-:-:S04]  /*1270*/  IMAD.WIDE R4, R7, 0x4, R4 ;  /* 0x0000000407047825 */ /* 0x000fc800078e0204 */
[----:B---3--:R-:W-:-:S05]  /*1280*/  FADD R7, R2, -0.5 ;  /* 0xbf00000002077421 */ /* 0x008fca0000000000 */
[----:B------:R-:W-:Y:S01]  /*1290*/  STG.E desc[UR6][R4.64], R7 ;  /* 0x0000000704007986 */ /* 0x000fe2000c101906 */
[----:B------:R-:W-:Y:S05]  /*12a0*/  EXIT ;  /* 0x000000000000794d */ /* 0x000fea0003800000 */
.L_x_358:
        /* <DEDUP_REMOVED lines=13> */
.L_x_1178:


//--------------------- .text._ZN3cub18CUB_300001_SM_10006detail8for_each13static_kernelINS2_12policy_hub_t12policy_500_tElN6thrust24THRUST_300001_SM_1000_NS8cuda_cub6__fill7functorINS7_6detail15normal_iteratorINS7_10device_ptrIfEEEEdEEEEvT0_T1_ --------------------------
	.section	.text._ZN3cub18CUB_300001_SM_10006detail8for_each13static_kernelINS2_12policy_hub_t12policy_500_tElN6thrust24THRUST_300001_SM_1000_NS8cuda_cub6__fill7functorINS7_6detail15normal_iteratorINS7_10device_ptrIfEEEEdEEEEvT0_T1_,"ax",@progbits
	.align	128
        .global         _ZN3cub18CUB_300001_SM_10006detail8for_each13static_kernelINS2_12policy_hub_t12policy_500_tElN6thrust24THRUST_300001_SM_1000_NS8cuda_cub6__fill7functorINS7_6detail15normal_iteratorINS7_10device_ptrIfEEEEdEEEEvT0_T1_
        .type           _ZN3cub18CUB_300001_SM_10006detail8for_each13static_kernelINS2_12policy_hub_t12policy_500_tElN6thrust24THRUST_300001_SM_1000_NS8cuda_cub6__fill7functorINS7_6detail15normal_iteratorINS7_10device_ptrIfEEEEdEEEEvT0_T1_,@function
        .size           _ZN3cub18CUB_300001_SM_10006detail8for_each13static_kernelINS2_12policy_hub_t12policy_500_tElN6thrust24THRUST_300001_SM_1000_NS8cuda_cub6__fill7functorINS7_6detail15normal_iteratorINS7_10device_ptrIfEEEEdEEEEvT0_T1_,(.L_x_1179 - _ZN3cub18CUB_300001_SM_10006detail8for_each13static_kernelINS2_12policy_hub_t12policy_500_tElN6thrust24THRUST_300001_SM_1000_NS8cuda_cub6__fill7functorINS7_6detail15normal_iteratorINS7_10device_ptrIfEEEEdEEEEvT0_T1_)
        .other          _ZN3cub18CUB_300001_SM_10006detail8for_each13static_kernelINS2_12policy_hub_t12policy_500_tElN6thrust24THRUST_300001_SM_1000_NS8cuda_cub6__fill7functorINS7_6detail15normal_iteratorINS7_10device_ptrIfEEEEdEEEEvT0_T1_,@"STO_CUDA_ENTRY STV_DEFAULT"
_ZN3cub18CUB_300001_SM_10006detail8for_each13static_kernelINS2_12policy_hub_t12policy_500_tElN6thrust24THRUST_300001_SM_1000_NS8cuda_cub6__fill7functorINS7_6detail15normal_iteratorINS7_10device_ptrIfEEEEdEEEEvT0_T1_:
.text._ZN3cub18CUB_300001_SM_10006detail8for_each13static_kernelINS2_12policy_hub_t12policy_500_tElN6thrust24THRUST_300001_SM_1000_NS8cuda_cub6__fill7functorINS7_6detail15normal_iteratorINS7_10device_ptrIfEEEEdEEEEvT0_T1_:
[----:B------:R-:W-:Y:S08]  /*0000*/  LDC R1, c[0x0][0x37c] ;  /* 0x0000df00ff017b82 */ /* 0x000ff00000000800 */
[----:B------:R-:W0:Y:S01]  /*0010*/  S2UR UR4, SR_CTAID.X ;  /* 0x00000000000479c3 */ /* 0x000e220000002500 */
[----:B------:R-:W1:Y:S01]  /*0020*/  LDCU.64 UR6, c[0x0][0x380] ;  /* 0x00007000ff0677ac */ /* 0x000e620008000a00 */
[----:B------:R-:W2:Y:S01]  /*0030*/  LDCU.64 UR8, c[0x0][0x358] ;  /* 0x00006b00ff0877ac */ /* 0x000ea20008000a00 */
[----:B0-----:R-:W-:-:S04]  /*0040*/  UIMAD.WIDE.U32 UR4, UR4, 0x200, URZ ;  /* 0x00000200040478a5 */ /* 0x001fc8000f8e00ff */
[----:B-1----:R-:W-:-:S04]  /*0050*/  UIADD3 UR6, UP0, UPT, -UR4, UR6, URZ ;  /* 0x0000000604067290 */ /* 0x002fc8000ff1e1ff */
[----:B------:R-:W-:Y:S02]  /*0060*/  UIADD3.X UR7, UPT, UPT, ~UR5, UR7, URZ, UP0, !UPT ;  /* 0x0000000705077290 */ /* 0x000fe400087fe5ff */
[----:B------:R-:W-:-:S04]  /*0070*/  UISETP.GE.U32.AND UP0, UPT, UR6, 0x200, UPT ;  /* 0x000002000600788c */ /* 0x000fc8000bf06070 */
[----:B------:R-:W-:-:S09]  /*0080*/  UISETP.GE.AND.EX UP0, UPT, UR7, URZ, UPT, UP0 ;  /* 0x000000ff0700728c */ /* 0x000fd2000bf06300 */
[----:B--2---:R-:W-:Y:S05]  /*0090*/  BRA.U !UP0, `(.L_x_359) ;  /* 0x00000001082c7547 */ /* 0x004fea000b800000 */
[----:B------:R-:W0:Y:S01]  /*00a0*/  S2R R0, SR_TID.X ;  /* 0x0000000000007919 */ /* 0x000e220000002100 */
[----:B------:R-:W1:Y:S01]  /*00b0*/  LDCU.64 UR6, c[0x0][0x390] ;  /* 0x00007200ff0677ac */ /* 0x000e620008000a00 */
[----:B------:R-:W2:Y:S01]  /*00c0*/  LDCU.64 UR10, c[0x0][0x388] ;  /* 0x00007100ff0a77ac */ /* 0x000ea20008000a00 */
[----:B-1----:R-:W1:Y:S01]  /*00d0*/  F2F.F32.F64 R5, UR6 ;  /* 0x0000000600057d10 */ /* 0x002e620008301000 */
[----:B0-----:R-:W-:-:S05]  /*00e0*/  IADD3 R0, P0, PT, R0, UR4, RZ ;  /* 0x0000000400007c10 */ /* 0x001fca000ff1e0ff */
[----:B------:R-:W-:Y:S01]  /*00f0*/  IMAD.X R3, RZ, RZ, UR5, P0 ;  /* 0x00000005ff037e24 */ /* 0x000fe200080e06ff */
[----:B--2---:R-:W-:-:S04]  /*0100*/  LEA R2, P0, R0, UR10, 0x2 ;  /* 0x0000000a00027c11 */ /* 0x004fc8000f8010ff */
[----:B------:R-:W-:-:S05]  /*0110*/  LEA.HI.X R3, R0, UR11, R3, 0x2, P0 ;  /* 0x0000000b00037c11 */ /* 0x000fca00080f1403 */
[----:B-1----:R-:W-:Y:S04]  /*0120*/  STG.E desc[UR8][R2.64], R5 ;  /* 0x0000000502007986 */ /* 0x002fe8000c101908 */
[----:B------:R-:W-:Y:S01]  /*0130*/  STG.E desc[UR8][R2.64+0x400], R5 ;  /* 0x0004000502007986 */ /* 0x000fe2000c101908 */
[----:B------:R-:W-:Y:S05]  /*0140*/  EXIT ;  /* 0x000000000000794d */ /* 0x000fea0003800000 */
.L_x_359:
[----:B------:R-:W0:Y:S01]  /*0150*/  S2R R0, SR_TID.X ;  /* 0x0000000000007919 */ /* 0x000e220000002100 */
[----:B------:R-:W1:Y:S01]  /*0160*/  LDCU.64 UR10, c[0x0][0x390] ;  /* 0x00007200ff0a77ac */ /* 0x000e620008000a00 */
[----:B------:R-:W2:Y:S01]  /*0170*/  LDCU.64 UR12, c[0x0][0x388] ;  /* 0x00007100ff0c77ac */ /* 0x000ea20008000a00 */
[----:B------:R-:W-:-:S06]  /*0180*/  USHF.R.S32.HI UR7, URZ, 0x1f, UR6 ;  /* 0x0000001fff077899 */ /* 0x000fcc0008011406 */
[----:B------:R-:W-:Y:S02]  /*0190*/  IMAD.U32 R3, RZ, RZ, UR7 ;  /* 0x00000007ff037e24 */ /* 0x000fe4000f8e00ff */
[----:B------:R-:W-:Y:S01]  /*01a0*/  IMAD.U32 R4, RZ, RZ, UR7 ;  /* 0x00000007ff047e24 */ /* 0x000fe2000f8e00ff */
[----:B-1----:R-:W1:Y:S01]  /*01b0*/  F2F.F32.F64 R5, UR10 ;  /* 0x0000000a00057d10 */ /* 0x002e620008301000 */
[C---:B0-----:R-:W-:Y:S01]  /*01c0*/  VIADD R2, R0.reuse, 0x100 ;  /* 0x0000010000027836 */ /* 0x041fe20000000000 */
[C---:B------:R-:W-:Y:S02]  /*01d0*/  ISETP.LT.U32.AND P0, PT, R0.reuse, UR6, PT ;  /* 0x0000000600007c0c */ /* 0x040fe4000bf01070 */
[----:B------:R-:W-:Y:S02]  /*01e0*/  IADD3 R0, P2, PT, R0, UR4, RZ ;  /* 0x0000000400007c10 */ /* 0x000fe4000ff5e0ff */
[----:B------:R-:W-:Y:S02]  /*01f0*/  ISETP.LT.U32.AND P1, PT, R2, UR6, PT ;  /* 0x0000000602007c0c */ /* 0x000fe4000bf21070 */
[----:B------:R-:W-:Y:S01]  /*0200*/  ISETP.GT.AND.EX P0, PT, R3, RZ, PT, P0 ;  /* 0x000000ff0300720c */ /* 0x000fe20003f04300 */
[----:B------:R-:W-:Y:S01]  /*0210*/  IMAD.X R3, RZ, RZ, UR5, P2 ;  /* 0x00000005ff037e24 */ /* 0x000fe200090e06ff */
[----:B------:R-:W-:-:S02]  /*0220*/  ISETP.GT.AND.EX P1, PT, R4, RZ, PT, P1 ;  /* 0x000000ff0400720c */ /* 0x000fc40003f24310 */
[----:B--2---:R-:W-:-:S04]  /*0230*/  LEA R2, P2, R0, UR12, 0x2 ;  /* 0x0000000c00027c11 */ /* 0x004fc8000f8410ff */
[----:B------:R-:W-:-:S05]  /*0240*/  LEA.HI.X R3, R0, UR13, R3, 0x2, P2 ;  /* 0x0000000d00037c11 */ /* 0x000fca00090f1403 */
[----:B-1----:R0:W-:Y:S02]  /*0250*/  @P0 STG.E desc[UR8][R2.64], R5 ;  /* 0x0000000502000986 */ /* 0x0021e4000c101908 */
[----:B------:R-:W-:Y:S05]  /*0260*/  @!P1 EXIT ;  /* 0x000000000000994d */ /* 0x000fea0003800000 */
[----:B------:R-:W-:Y:S01]  /*0270*/  STG.E desc[UR8][R2.64+0x400], R5 ;  /* 0x0004000502007986 */ /* 0x000fe2000c101908 */
[----:B------:R-:W-:Y:S05]  /*0280*/  EXIT ;  /* 0x000000000000794d */ /* 0x000fea0003800000 */
.L_x_360:
        /* <DEDUP_REMOVED lines=15> */
.L_x_1179:


//--------------------- .text._ZN3cub18CUB_300001_SM_10006detail8for_each13static_kernelINS2_12policy_hub_t12policy_500_tEmN6thrust24THRUST_300001_SM_1000_NS8cuda_cub20__uninitialized_fill7functorINS7_10device_ptrIfEEfEEEEvT0_T1_ --------------------------
	.section	.text._ZN3cub18CUB_300001_SM_10006detail8for_each13static_kernelINS2_12policy_hub_t12policy_500_tEmN6thrust24THRUST_300001_SM_1000_NS8cuda_cub20__uninitialized_fill7functorINS7_10device_ptrIfEEfEEEEvT0_T1_,"ax",@progbits
	.align	128
        .global         _ZN3cub18CUB_300001_SM_10006detail8for_each13static_kernelINS2_12policy_hub_t12policy_500_tEmN6thrust24THRUST_300001_SM_1000_NS8cuda_cub20__uninitialized_fill7functorINS7_10device_ptrIfEEfEEEEvT0_T1_
        .type           _ZN3cub18CUB_300001_SM_10006detail8for_each13static_kernelINS2_12policy_hub_t12policy_500_tEmN6thrust24THRUST_300001_SM_1000_NS8cuda_cub20__uninitialized_fill7functorINS7_10device_ptrIfEEfEEEEvT0_T1_,@function
        .size           _ZN3cub18CUB_300001_SM_10006detail8for_each13static_kernelINS2_12policy_hub_t12policy_500_tEmN6thrust24THRUST_300001_SM_1000_NS8cuda_cub20__uninitialized_fill7functorINS7_10device_ptrIfEEfEEEEvT0_T1_,(.L_x_1180 - _ZN3cub18CUB_300001_SM_10006detail8for_each13static_kernelINS2_12policy_hub_t12policy_500_tEmN6thrust24THRUST_300001_SM_1000_NS8cuda_cub20__uninitialized_fill7functorINS7_10device_ptrIfEEfEEEEvT0_T1_)
        .other          _ZN3cub18CUB_300001_SM_10006detail8for_each13static_kernelINS2_12policy_hub_t12policy_500_tEmN6thrust24THRUST_300001_SM_1000_NS8cuda_cub20__uninitialized_fill7functorINS7_10device_ptrIfEEfEEEEvT0_T1_,@"STO_CUDA_ENTRY STV_DEFAULT"
_ZN3cub18CUB_300001_SM_10006detail8for_each13static_kernelINS2_12policy_hub_t12policy_500_tEmN6thrust24THRUST_300001_SM_1000_NS8cuda_cub20__uninitialized_fill7functorINS7_10device_ptrIfEEfEEEEvT0_T1_:
.text._ZN3cub18CUB_300001_SM_10006detail8for_each13static_kernelINS2_12policy_hub_t12policy_500_tEmN6thrust24THRUST_300001_SM_1000_NS8cuda_cub20__uninitialized_fill7functorINS7_10device_ptrIfEEfEEEEvT0_T1_:
        /* <DEDUP_REMOVED lines=8> */
[----:B------:R-:W-:-:S09]  /*0080*/  UISETP.GE.U32.AND.EX UP0, UPT, UR7, URZ, UPT, UP0 ;  /* 0x000000ff0700728c */ /* 0x000fd2000bf06100 */
[----:B--2---:R-:W-:Y:S05]  /*0090*/  BRA.U !UP0, `(.L_x_361) ;  /* 0x0000000108287547 */ /* 0x004fea000b800000 */
[----:B------:R-:W0:Y:S01]  /*00a0*/  S2R R0, SR_TID.X ;  /* 0x0000000000007919 */ /* 0x000e220000002100 */
[----:B------:R-:W1:Y:S01]  /*00b0*/  LDCU.64 UR6, c[0x0][0x388] ;  /* 0x00007100ff0677ac */ /* 0x000e620008000a00 */
[----:B------:R-:W2:Y:S01]  /*00c0*/  LDC R5, c[0x0][0x390] ;  /* 0x0000e400ff057b82 */ /* 0x000ea20000000800 */
[----:B0-----:R-:W-:-:S05]  /*00d0*/  IADD3 R0, P0, PT, R0, UR4, RZ ;  /* 0x0000000400007c10 */ /* 0x001fca000ff1e0ff */
[----:B------:R-:W-:Y:S01]  /*00e0*/  IMAD.X R3, RZ, RZ, UR5, P0 ;  /* 0x00000005ff037e24 */ /* 0x000fe200080e06ff */
[----:B-1----:R-:W-:-:S04]  /*00f0*/  LEA R2, P0, R0, UR6, 0x2 ;  /* 0x0000000600027c11 */ /* 0x002fc8000f8010ff */
[----:B------:R-:W-:-:S05]  /*0100*/  LEA.HI.X R3, R0, UR7, R3, 0x2, P0 ;  /* 0x0000000700037c11 */ /* 0x000fca00080f1403 */
[----:B--2---:R-:W-:Y:S04]  /*0110*/  STG.E desc[UR8][R2.64], R5 ;  /* 0x0000000502007986 */ /* 0x004fe8000c101908 */
[----:B------:R-:W-:Y:S01]  /*0120*/  STG.E desc[UR8][R2.64+0x400], R5 ;  /* 0x0004000502007986 */ /* 0x000fe2000c101908 */
[----:B------:R-:W-:Y:S05]  /*0130*/  EXIT ;  /* 0x000000000000794d */ /* 0x000fea0003800000 */
.L_x_361:
[----:B------:R-:W0:Y:S01]  /*0140*/  S2R R0, SR_TID.X ;  /* 0x0000000000007919 */ /* 0x000e220000002100 */
[----:B------:R-:W-:Y:S01]  /*0150*/  IMAD.U32 R2, RZ, RZ, UR7 ;  /* 0x00000007ff027e24 */ /* 0x000fe2000f8e00ff */
[----:B------:R-:W1:Y:S01]  /*0160*/  LDCU.64 UR10, c[0x0][0x388] ;  /* 0x00007100ff0a77ac */ /* 0x000e620008000a00 */
[----:B------:R-:W-:Y:S01]  /*0170*/  IMAD.U32 R4, RZ, RZ, UR7 ;  /* 0x00000007ff047e24 */ /* 0x000fe2000f8e00ff */
[----:B0-----:R-:W-:-:S04]  /*0180*/  ISETP.LT.U32.AND P0, PT, R0, UR6, PT ;  /* 0x0000000600007c0c */ /* 0x001fc8000bf01070 */
[----:B------:R-:W-:Y:S01]  /*0190*/  ISETP.GT.U32.AND.EX P0, PT, R2, RZ, PT, P0 ;  /* 0x000000ff0200720c */ /* 0x000fe20003f04100 */
[C---:B------:R-:W-:Y:S01]  /*01a0*/  VIADD R2, R0.reuse, 0x100 ;  /* 0x0000010000027836 */ /* 0x040fe20000000000 */
[----:B------:R-:W-:-:S04]  /*01b0*/  IADD3 R0, P2, PT, R0, UR4, RZ ;  /* 0x0000000400007c10 */ /* 0x000fc8000ff5e0ff */
[----:B------:R-:W-:Y:S01]  /*01c0*/  ISETP.LT.U32.AND P1, PT, R2, UR6, PT ;  /* 0x0000000602007c0c */ /* 0x000fe2000bf21070 */
[----:B------:R-:W-:Y:S01]  /*01d0*/  IMAD.X R3, RZ, RZ, UR5, P2 ;  /* 0x00000005ff037e24 */ /* 0x000fe200090e06ff */
[----:B-1----:R-:W-:Y:S02]  /*01e0*/  LEA R2, P2, R0, UR10, 0x2 ;  /* 0x0000000a00027c11 */ /* 0x002fe4000f8410ff */
[----:B------:R-:W-:Y:S02]  /*01f0*/  ISETP.GT.U32.AND.EX P1, PT, R4, RZ, PT, P1 ;  /* 0x000000ff0400720c */ /* 0x000fe40003f24110 */
[----:B------:R-:W-:Y:S01]  /*0200*/  LEA.HI.X R3, R0, UR11, R3, 0x2, P2 ;  /* 0x0000000b00037c11 */ /* 0x000fe200090f1403 */
[----:B------:R-:W0:Y:S04]  /*0210*/  @P0 LDC R5, c[0x0][0x390] ;  /* 0x0000e400ff050b82 */ /* 0x000e280000000800 */
[----:B0-----:R0:W-:Y:S06]  /*0220*/  @P0 STG.E desc[UR8][R2.64], R5 ;  /* 0x0000000502000986 */ /* 0x0011ec000c101908 */
[----:B------:R-:W-:Y:S05]  /*0230*/  @!P1 EXIT ;  /* 0x000000000000994d */ /* 0x000fea0003800000 */
[----:B0-----:R-:W0:Y:S02]  /*0240*/  LDC R5, c[0x0][0x390] ;  /* 0x0000e400ff057b82 */ /* 0x001e240000000800 */
[----:B0-----:R-:W-:Y:S01]  /*0250*/  STG.E desc[UR8][R2.64+0x400], R5 ;  /* 0x0004000502007986 */ /* 0x001fe2000c101908 */
[----:B------:R-:W-:Y:S05]  /*0260*/  EXIT ;  /* 0x000000000000794d */ /* 0x000fea0003800000 */
.L_x_362:
        /* <DEDUP_REMOVED lines=9> */
.L_x_1180:


//--------------------- .text._ZN3cub18CUB_300001_SM_10006detail11EmptyKernelIvEEvv --------------------------
	.section	.text._ZN3cub18CUB_300001_SM_10006detail11EmptyKernelIvEEvv,"ax",@progbits
	.align	128
        .global         _ZN3cub18CUB_300001_SM_10006detail11EmptyKernelIvEEvv
        .type           _ZN3cub18CUB_300001_SM_10006detail11EmptyKernelIvEEvv,@function
        .size           _ZN3cub18CUB_300001_SM_10006detail11EmptyKernelIvEEvv,(.L_x_1181 - _ZN3cub18CUB_300001_SM_10006detail11EmptyKernelIvEEvv)
        .other          _ZN3cub18CUB_300001_SM_10006detail11EmptyKernelIvEEvv,@"STO_CUDA_ENTRY STV_DEFAULT"
_ZN3cub18CUB_300001_SM_10006detail11EmptyKernelIvEEvv:
.text._ZN3cub18CUB_300001_SM_10006detail11EmptyKernelIvEEvv:
[----:B------:R-:W-:Y:S01]  /*0000*/  LDC R1, c[0x0][0x37c] ;  /* 0x0000df00ff017b82 */ /* 0x000fe20000000800 */
[----:B------:R-:W-:Y:S05]  /*0010*/  EXIT ;  /* 0x000000000000794d */ /* 0x000fea0003800000 */
.L_x_363:
        /* <DEDUP_REMOVED lines=14> */
.L_x_1181:


//--------------------- .text._ZN6thrust24THRUST_300001_SM_1000_NS8cuda_cub4core6detail13_kernel_agentINS1_8__reduce11ReduceAgentIPN4cuda3std3__45tupleIJflEEESC_SB_lNS1_9__extrema9arg_min_fIflNS9_4lessIfEEEEEEJSC_SC_iSH_EEEvDpT0_ --------------------------
	.section	.text._ZN6thrust24THRUST_300001_SM_1000_NS8cuda_cub4core6detail13_kernel_agentINS1_8__reduce11ReduceAgentIPN4cuda3std3__45tupleIJflEEESC_SB_lNS1_9__extrema9arg_min_fIflNS9_4lessIfEEEEEEJSC_SC_iSH_EEEvDpT0_,"ax",@progbits
	.align	128
        .global         _ZN6thrust24THRUST_300001_SM_1000_NS8cuda_cub4core6detail13_kernel_agentINS1_8__reduce11ReduceAgentIPN4cuda3std3__45tupleIJflEEESC_SB_lNS1_9__extrema9arg_min_fIflNS9_4lessIfEEEEEEJSC_SC_iSH_EEEvDpT0_
        .type           _ZN6thrust24THRUST_300001_SM_1000_NS8cuda_cub4core6detail13_kernel_agentINS1_8__reduce11ReduceAgentIPN4cuda3std3__45tupleIJflEEESC_SB_lNS1_9__extrema9arg_min_fIflNS9_4lessIfEEEEEEJSC_SC_iSH_EEEvDpT0_,@function
        .size           _ZN6thrust24THRUST_300001_SM_1000_NS8cuda_cub4core6detail13_kernel_agentINS1_8__reduce11ReduceAgentIPN4cuda3std3__45tupleIJflEEESC_SB_lNS1_9__extrema9arg_min_fIflNS9_4lessIfEEEEEEJSC_SC_iSH_EEEvDpT0_,(.L_x_1182 - _ZN6thrust24THRUST_300001_SM_1000_NS8cuda_cub4core6detail13_kernel_agentINS1_8__reduce11ReduceAgentIPN4cuda3std3__45tupleIJflEEESC_SB_lNS1_9__extrema9arg_min_fIflNS9_4lessIfEEEEEEJSC_SC_iSH_EEEvDpT0_)
        .other          _ZN6thrust24THRUST_300001_SM_1000_NS8cuda_cub4core6detail13_kernel_agentINS1_8__reduce11ReduceAgentIPN4cuda3std3__45tupleIJflEEESC_SB_lNS1_9__extrema9arg_min_fIflNS9_4lessIfEEEEEEJSC_SC_iSH_EEEvDpT0_,@"STO_CUDA_ENTRY STV_DEFAULT"
_ZN6thrust24THRUST_300001_SM_1000_NS8cuda_cub4core6detail13_kernel_agentINS1_8__reduce11ReduceAgentIPN4cuda3std3__45tupleIJflEEESC_SB_lNS1_9__extrema9arg_min_fIflNS9_4lessIfEEEEEEJSC_SC_iSH_EEEvDpT0_:
.text._ZN6thrust24THRUST_300001_SM_1000_NS8cuda_cub4core6detail13_kernel_agentINS1_8__reduce11ReduceAgentIPN4cuda3std3__45tupleIJflEEESC_SB_lNS1_9__extrema9arg_min_fIflNS9_4lessIfEEEEEEJSC_SC_iSH_EEEvDpT0_:
[----:B------:R-:W-:Y:S01]  /*0000*/  LDC R1, c[0x0][0x37c] ;  /* 0x0000df00ff017b82 */ /* 0x000fe20000000800 */
[----:B------:R-:W0:Y:S02]  /*0010*/  LDCU UR8, c[0x0][0x390] ;  /* 0x00007200ff0877ac */ /* 0x000e240008000800 */
[----:B0-----:R-:W-:-:S13]  /*0020*/  ISETP.NE.AND P0, PT, RZ, UR8, PT ;  /* 0x00000008ff007c0c */ /* 0x001fda000bf05270 */
[----:B------:R-:W-:Y:S05]  /*0030*/  @!P0 EXIT ;  /* 0x000000000000894d */ /* 0x000fea0003800000 */
[----:B------:R-:W-:Y:S01]  /*0040*/  UISETP.GT.AND UP0, UPT, UR8, 0x4ff, UPT ;  /* 0x000004ff0800788c */ /* 0x000fe2000bf04270 */
[----:B------:R-:W-:Y:S01]  /*0050*/  BSSY.RECONVERGENT B0, `(.L_x_364) ;  /* 0x0000648000007945 */ /* 0x000fe20003800200 */
[----:B------:R-:W0:Y:S07]  /*0060*/  LDCU.64 UR10, c[0x0][0x358] ;  /* 0x00006b00ff0a77ac */ /* 0x000e2e0008000a00 */
[----:B------:R-:W-:Y:S05]  /*0070*/  BRA.U UP0, `(.L_x_365) ;  /* 0x0000002d00c87547 */ /* 0x000fea000b800000 */
[----:B------:R-:W1:Y:S01]  /*0080*/  S2R R0, SR_TID.X ;  /* 0x0000000000007919 */ /* 0x000e620000002100 */
[----:B------:R-:W2:Y:S01]  /*0090*/  LDCU UR4, c[0x0][0x390] ;  /* 0x00007200ff0477ac */ /* 0x000ea20008000800 */
[----:B------:R-:W-:Y:S01]  /*00a0*/  BSSY.RECONVERGENT B1, `(.L_x_366) ;  /* 0x000000b000017945 */ /* 0x000fe20003800200 */
[----:B------:R-:W-:Y:S01]  /*00b0*/  IMAD.MOV.U32 R5, RZ, RZ, RZ ;  /* 0x000000ffff057224 */ /* 0x000fe200078e00ff */
[----:B------:R-:W-:Y:S02]  /*00c0*/  CS2R R2, SRZ ;  /* 0x0000000000027805 */ /* 0x000fe4000001ff00 */
[----:B-1----:R-:W-:Y:S01]  /*00d0*/  ISETP.GE.AND P0, PT, R0, UR8, PT ;  /* 0x0000000800007c0c */ /* 0x002fe2000bf06270 */
[----:B------:R-:W-:-:S12]  /*00e0*/  IMAD.MOV.U32 R4, RZ, RZ, R0 ;  /* 0x000000ffff047224 */ /* 0x000fd800078e0000 */
[----:B--2---:R-:W-:Y:S05]  /*00f0*/  @P0 BRA `(.L_x_367) ;  /* 0x0000000000140947 */ /* 0x004fea0003800000 */
[----:B------:R-:W1:Y:S02]  /*0100*/  LDC.64 R6, c[0x0][0x380] ;  /* 0x0000e000ff067b82 */ /* 0x000e640000000a00 */
[----:B-1----:R-:W-:-:S05]  /*0110*/  IMAD.WIDE.U32 R6, R0, 0x10, R6 ;  /* 0x0000001000067825 */ /* 0x002fca00078e0006 */
[----:B0-----:R1:W5:Y:S04]  /*0120*/  LDG.E.CONSTANT R5, desc[UR10][R6.64] ;  /* 0x0000000a06057981 */ /* 0x001368000c1e9900 */
[----:B------:R1:W5:Y:S01]  /*0130*/  LDG.E.64.CONSTANT R2, desc[UR10][R6.64+0x8] ;  /* 0x0000080a06027981 */ /* 0x000362000c1e9b00 */
[----:B------:R-:W-:-:S07]  /*0140*/  VIADD R4, R0, 0x100 ;  /* 0x0000010000047836 */ /* 0x000fce0000000000 */
.L_x_367:
[----:B0-----:R-:W-:Y:S05]  /*0150*/  BSYNC.RECONVERGENT B1 ;  /* 0x0000000000017941 */ /* 0x001fea0003800200 */
.L_x_366:
[----:B------:R-:W-:Y:S01]  /*0160*/  ISETP.GE.AND P0, PT, R4, UR8, PT ;  /* 0x0000000804007c0c */ /* 0x000fe2000bf06270 */
[----:B------:R-:W-:-:S12]  /*0170*/  BSSY.RECONVERGENT B1, `(.L_x_368) ;  /* 0x0000082000017945 */ /* 0x000fd80003800200 */
[----:B------:R-:W-:Y:S05]  /*0180*/  @P0 BRA `(.L_x_369) ;  /* 0x0000000800000947 */ /* 0x000fea0003800000 */
[----:B-1----:R-:W-:Y:S01]  /*0190*/  LOP3.LUT R6, RZ, R4, RZ, 0x33, !PT ;  /* 0x00000004ff067212 */ /* 0x002fe200078e33ff */
[----:B------:R-:W-:Y:S04]  /*01a0*/  BSSY.RECONVERGENT B2, `(.L_x_370) ;  /* 0x0000027000027945 */ /* 0x000fe80003800200 */
[----:B------:R-:W-:-:S05]  /*01b0*/  VIADD R14, R6, UR8 ;  /* 0x00000008060e7c36 */ /* 0x000fca0008000000 */
[----:B------:R-:W-:-:S04]  /*01c0*/  LOP3.LUT R6, R14, 0x300, RZ, 0xc0, !PT ;  /* 0x000003000e067812 */ /* 0x000fc800078ec0ff */
[----:B------:R-:W-:-:S13]  /*01d0*/  ISETP.NE.AND P0, PT, R6, 0x300, PT ;  /* 0x000003000600780c */ /* 0x000fda0003f05270 */
[----:B------:R-:W-:Y:S05]  /*01e0*/  @!P0 BRA `(.L_x_371) ;  /* 0x0000000000888947 */ /* 0x000fea0003800000 */
[----:B------:R-:W0:Y:S01]  /*01f0*/  LDC.64 R6, c[0x0][0x380] ;  /* 0x0000e000ff067b82 */ /* 0x000e220000000a00 */
[----:B------:R-:W-:-:S04]  /*0200*/  LEA.HI R8, R14, 0x1, RZ, 0x18 ;  /* 0x000000010e087811 */ /* 0x000fc800078fc0ff */
[----:B------:R-:W-:-:S05]  /*0210*/  LOP3.LUT R8, R8, 0x3, RZ, 0xc0, !PT ;  /* 0x0000000308087812 */ /* 0x000fca00078ec0ff */
[----:B------:R-:W-:Y:S02]  /*0220*/  IMAD.MOV R10, RZ, RZ, -R8 ;  /* 0x000000ffff0a7224 */ /* 0x000fe400078e0a08 */
[----:B0-----:R-:W-:-:S04]  /*0230*/  IMAD.WIDE.U32 R6, R4, 0x10, R6 ;  /* 0x0000001004067825 */ /* 0x001fc800078e0006 */
[----:B------:R-:W-:-:S07]  /*0240*/  IMAD.MOV.U32 R13, RZ, RZ, R6 ;  /* 0x000000ffff0d7224 */ /* 0x000fce00078e0006 */
.L_x_374:
[----:B------:R-:W-:-:S05]  /*0250*/  IMAD.MOV.U32 R6, RZ, RZ, R13 ;  /* 0x000000ffff067224 */ /* 0x000fca00078e000d */
[----:B------:R-:W2:Y:S01]  /*0260*/  LDG.E.CONSTANT R12, desc[UR10][R6.64] ;  /* 0x0000000a060c7981 */ /* 0x000ea2000c1e9900 */
[----:B------:R-:W-:Y:S01]  /*0270*/  VIADD R10, R10, 0x1 ;  /* 0x000000010a0a7836 */ /* 0x000fe20000000000 */
[----:B------:R-:W-:Y:S01]  /*0280*/  BSSY.RECONVERGENT B3, `(.L_x_372) ;  /* 0x0000015000037945 */ /* 0x000fe20003800200 */
[----:B------:R-:W-:-:S03]  /*0290*/  IADD3 R13, P3, PT, R6, 0x1000, RZ ;  /* 0x00001000060d7810 */ /* 0x000fc60007f7e0ff */
[----:B------:R-:W-:Y:S02]  /*02a0*/  ISETP.NE.AND P2, PT, R10, RZ, PT ;  /* 0x000000ff0a00720c */ /* 0x000fe40003f45270 */
[----:B--2--5:R-:W-:-:S13]  /*02b0*/  FSETP.GEU.AND P0, PT, R5, R12, PT ;  /* 0x0000000c0500720b */ /* 0x024fda0003f0e000 */
[----:B------:R-:W-:Y:S05]  /*02c0*/  @!P0 BRA `(.L_x_373) ;  /* 0x0000000000408947 */ /* 0x000fea0003800000 */
[----:B------:R-:W2:Y:S01]  /*02d0*/  LDG.E.64.CONSTANT R8, desc[UR10][R6.64+0x8] ;  /* 0x0000080a06087981 */ /* 0x000ea2000c1e9b00 */
[----:B------:R-:W-:Y:S01]  /*02e0*/  FSETP.GEU.AND P4, PT, R12, R5, PT ;  /* 0x000000050c00720b */ /* 0x000fe20003f8e000 */
[----:B------:R-:W-:Y:S02]  /*02f0*/  IMAD.MOV.U32 R11, RZ, RZ, R2 ;  /* 0x000000ffff0b7224 */ /* 0x000fe400078e0002 */
[----:B------:R-:W-:Y:S02]  /*0300*/  IMAD.MOV.U32 R2, RZ, RZ, R5 ;  /* 0x000000ffff027224 */ /* 0x000fe400078e0005 */
[----:B------:R-:W-:-:S08]  /*0310*/  IMAD.MOV.U32 R5, RZ, RZ, R12 ;  /* 0x000000ffff057224 */ /* 0x000fd000078e000c */
[CC--:B--2---:R-:W-:Y:S02]  /*0320*/  @P4 ISETP.GE.U32.AND P1, PT, R11.reuse, R8.reuse, PT ;  /* 0x000000080b00420c */ /* 0x0c4fe40003f26070 */
[----:B------:R-:W-:Y:S02]  /*0330*/  @P4 ISETP.LT.U32.AND P0, PT, R11, R8, PT ;  /* 0x000000080b00420c */ /* 0x000fe40003f01070 */
[CC--:B------:R-:W-:Y:S02]  /*0340*/  @P4 ISETP.GE.AND.EX P1, PT, R3.reuse, R9.reuse, PT, P1 ;  /* 0x000000090300420c */ /* 0x0c0fe40003f26310 */
[----:B------:R-:W-:Y:S02]  /*0350*/  @P4 ISETP.LT.AND.EX P0, PT, R3, R9, PT, P0 ;  /* 0x000000090300420c */ /* 0x000fe40003f01300 */
[----:B------:R-:W-:Y:S01]  /*0360*/  @P4 FSEL R5, R2, R12, !P1 ;  /* 0x0000000c02054208 */ /* 0x000fe20004800000 */
[----:B------:R-:W-:Y:S01]  /*0370*/  IMAD.MOV.U32 R2, RZ, RZ, R8 ;  /* 0x000000ffff027224 */ /* 0x000fe200078e0008 */
[----:B------:R-:W-:-:S02]  /*0380*/  @P4 SEL R11, R11, R8, P0 ;  /* 0x000000080b0b4207 */ /* 0x000fc40000000000 */
[----:B------:R-:W-:Y:S01]  /*0390*/  @P4 SEL R12, R3, R9, P0 ;  /* 0x00000009030c4207 */ /* 0x000fe20000000000 */
[----:B------:R-:W-:Y:S02]  /*03a0*/  IMAD.MOV.U32 R3, RZ, RZ, R9 ;  /* 0x000000ffff037224 */ /* 0x000fe400078e0009 */
[----:B------:R-:W-:Y:S02]  /*03b0*/  @P4 IMAD.MOV.U32 R2, RZ, RZ, R11 ;  /* 0x000000ffff024224 */ /* 0x000fe400078e000b */
[----:B------:R-:W-:-:S07]  /*03c0*/  @P4 IMAD.MOV.U32 R3, RZ, RZ, R12 ;  /* 0x000000ffff034224 */ /* 0x000fce00078e000c */
.L_x_373:
[----:B------:R-:W-:Y:S05]  /*03d0*/  BSYNC.RECONVERGENT B3 ;  /* 0x0000000000037941 */ /* 0x000fea0003800200 */
.L_x_372:
[----:B------:R-:W-:Y:S02]  /*03e0*/  IMAD.X R7, RZ, RZ, R7, P3 ;  /* 0x000000ffff077224 */ /* 0x000fe400018e0607 */
[----:B------:R-:W-:Y:S01]  /*03f0*/  VIADD R4, R4, 0x100 ;  /* 0x0000010004047836 */ /* 0x000fe20000000000 */
[----:B------:R-:W-:Y:S06]  /*0400*/  @P2 BRA `(.L_x_374) ;  /* 0xfffffffc00902947 */ /* 0x000fec000383ffff */
.L_x_371:
[----:B------:R-:W-:Y:S05]  /*0410*/  BSYNC.RECONVERGENT B2 ;  /* 0x0000000000027941 */ /* 0x000fea0003800200 */
.L_x_370:
[----:B------:R-:W0:Y:S01]  /*0420*/  LDC.64 R6, c[0x0][0x380] ;  /* 0x0000e000ff067b82 */ /* 0x000e220000000a00 */
[----:B------:R-:W-:-:S13]  /*0430*/  ISETP.GE.U32.AND P0, PT, R14, 0x300, PT ;  /* 0x000003000e00780c */ /* 0x000fda0003f06070 */
[----:B------:R-:W-:Y:S05]  /*0440*/  @!P0 BRA `(.L_x_369) ;  /* 0x0000000400508947 */ /* 0x000fea0003800000 */
.L_x_383:
[----:B0-----:R-:W-:-:S05]  /*0450*/  IMAD.WIDE R8, R4, 0x10, R6 ;  /* 0x0000001004087825 */ /* 0x001fca00078e0206 */
[----:B------:R-:W2:Y:S04]  /*0460*/  LDG.E.CONSTANT R14, desc[UR10][R8.64] ;  /* 0x0000000a080e7981 */ /* 0x000ea8000c1e9900 */
[----:B-----5:R0:W5:Y:S04]  /*0470*/  LDG.E.CONSTANT R16, desc[UR10][R8.64+0x1000] ;  /* 0x0010000a08107981 */ /* 0x020168000c1e9900 */
[----:B------:R0:W5:Y:S04]  /*0480*/  LDG.E.CONSTANT R18, desc[UR10][R8.64+0x2000] ;  /* 0x0020000a08127981 */ /* 0x000168000c1e9900 */
[----:B------:R0:W5:Y:S01]  /*0490*/  LDG.E.CONSTANT R10, desc[UR10][R8.64+0x3000] ;  /* 0x0030000a080a7981 */ /* 0x000162000c1e9900 */
[----:B------:R-:W-:Y:S01]  /*04a0*/  BSSY.RECONVERGENT B2, `(.L_x_375) ;  /* 0x0000012000027945 */ /* 0x000fe20003800200 */
[----:B------:R-:W-:-:S02]  /*04b0*/  IMAD.MOV.U32 R15, RZ, RZ, R2 ;  /* 0x000000ffff0f7224 */ /* 0x000fc400078e0002 */
[----:B------:R-:W-:Y:S02]  /*04c0*/  IMAD.MOV.U32 R21, RZ, RZ, R3 ;  /* 0x000000ffff157224 */ /* 0x000fe400078e0003 */
[----:B------:R-:W-:Y:S01]  /*04d0*/  IMAD.MOV.U32 R11, RZ, RZ, R5 ;  /* 0x000000ffff0b7224 */ /* 0x000fe200078e0005 */
[----:B--2---:R-:W-:-:S13]  /*04e0*/  FSETP.GEU.AND P0, PT, R5, R14, PT ;  /* 0x0000000e0500720b */ /* 0x004fda0003f0e000 */
[----:B0-----:R-:W-:Y:S05]  /*04f0*/  @!P0 BRA `(.L_x_376) ;  /* 0x0000000000308947 */ /* 0x001fea0003800000 */
[----:B------:R-:W2:Y:S01]  /*0500*/  LDG.E.64.CONSTANT R12, desc[UR10][R8.64+0x8] ;  /* 0x0000080a080c7981 */ /* 0x000ea2000c1e9b00 */
[----:B------:R-:W-:Y:S01]  /*0510*/  FSETP.GEU.AND P2, PT, R14, R5, PT ;  /* 0x000000050e00720b */ /* 0x000fe20003f4e000 */
[----:B------:R-:W-:-:S12]  /*0520*/  IMAD.MOV.U32 R11, RZ, RZ, R14 ;  /* 0x000000ffff0b7224 */ /* 0x000fd800078e000e */
[CC--:B--2---:R-:W-:Y:S01]  /*0530*/  @P2 ISETP.GE.U32.AND P0, PT, R2.reuse, R12.reuse, PT ;  /* 0x0000000c0200220c */ /* 0x0c4fe20003f06070 */
[----:B------:R-:W-:Y:S01]  /*0540*/  IMAD.MOV.U32 R15, RZ, RZ, R12 ;  /* 0x000000ffff0f7224 */ /* 0x000fe200078e000c */
[C---:B------:R-:W-:Y:S01]  /*0550*/  @P2 ISETP.LT.U32.AND P1, PT, R2.reuse, R12, PT ;  /* 0x0000000c0200220c */ /* 0x040fe20003f21070 */
[----:B------:R-:W-:Y:S01]  /*0560*/  IMAD.MOV.U32 R21, RZ, RZ, R13 ;  /* 0x000000ffff157224 */ /* 0x000fe200078e000d */
[CC--:B------:R-:W-:Y:S02]  /*0570*/  @P2 ISETP.GE.AND.EX P0, PT, R3.reuse, R13.reuse, PT, P0 ;  /* 0x0000000d0300220c */ /* 0x0c0fe40003f06300 */
[----:B------:R-:W-:Y:S02]  /*0580*/  @P2 ISETP.LT.AND.EX P1, PT, R3, R13, PT, P1 ;  /* 0x0000000d0300220c */ /* 0x000fe40003f21310 */
[----:B------:R-:W-:Y:S02]  /*0590*/  @P2 FSEL R11, R5, R14, !P0 ;  /* 0x0000000e050b2208 */ /* 0x000fe40004000000 */
[----:B------:R-:W-:-:S02]  /*05a0*/  @P2 SEL R15, R2, R12, P1 ;  /* 0x0000000c020f2207 */ /* 0x000fc40000800000 */
[----:B------:R-:W-:-:S07]  /*05b0*/  @P2 SEL R21, R3, R13, P1 ;  /* 0x0000000d03152207 */ /* 0x000fce0000800000 */
.L_x_376:
[----:B------:R-:W-:Y:S05]  /*05c0*/  BSYNC.RECONVERGENT B2 ;  /* 0x0000000000027941 */ /* 0x000fea0003800200 */
.L_x_375:
[----:B-----5:R-:W-:Y:S01]  /*05d0*/  FSETP.GEU.AND P0, PT, R11, R16, PT ;  /* 0x000000100b00720b */ /* 0x020fe20003f0e000 */
[----:B------:R-:W-:Y:S01]  /*05e0*/  BSSY.RECONVERGENT B2, `(.L_x_377) ;  /* 0x0000011000027945 */ /* 0x000fe20003800200 */
[----:B------:R-:W-:Y:S02]  /*05f0*/  IMAD.MOV.U32 R17, RZ, RZ, R15 ;  /* 0x000000ffff117224 */ /* 0x000fe400078e000f */
[----:B------:R-:W-:Y:S02]  /*0600*/  IMAD.MOV.U32 R19, RZ, RZ, R21 ;  /* 0x000000ffff137224 */ /* 0x000fe400078e0015 */
[----:B------:R-:W-:-:S07]  /*0610*/  IMAD.MOV.U32 R5, RZ, RZ, R11 ;  /* 0x000000ffff057224 */ /* 0x000fce00078e000b */
[----:B------:R-:W-:Y:S05]  /*0620*/  @!P0 BRA `(.L_x_378) ;  /* 0x0000000000308947 */ /* 0x000fea0003800000 */
[----:B------:R-:W2:Y:S01]  /*0630*/  LDG.E.64.CONSTANT R2, desc[UR10][R8.64+0x1008] ;  /* 0x0010080a08027981 */ /* 0x000ea2000c1e9b00 */
[----:B------:R-:W-:Y:S01]  /*0640*/  FSETP.GEU.AND P2, PT, R16, R11, PT ;  /* 0x0000000b1000720b */ /* 0x000fe20003f4e000 */
[----:B------:R-:W-:-:S12]  /*0650*/  IMAD.MOV.U32 R5, RZ, RZ, R16 ;  /* 0x000000ffff057224 */ /* 0x000fd800078e0010 */
[CC--:B--2---:R-:W-:Y:S01]  /*0660*/  @P2 ISETP.GE.U32.AND P0, PT, R15.reuse, R2.reuse, PT ;  /* 0x000000020f00220c */ /* 0x0c4fe20003f06070 */
[----:B------:R-:W-:Y:S01]  /*0670*/  IMAD.MOV.U32 R17, RZ, RZ, R2 ;  /* 0x000000ffff117224 */ /* 0x000fe200078e0002 */
[----:B------:R-:W-:Y:S01]  /*0680*/  @P2 ISETP.LT.U32.AND P1, PT, R15, R2, PT ;  /* 0x000000020f00220c */ /* 0x000fe20003f21070 */
[----:B------:R-:W-:Y:S01]  /*0690*/  IMAD.MOV.U32 R19, RZ, RZ, R3 ;  /* 0x000000ffff137224 */ /* 0x000fe200078e0003 */
[CC--:B------:R-:W-:Y:S02]  /*06a0*/  @P2 ISETP.GE.AND.EX P0, PT, R21.reuse, R3.reuse, PT, P0 ;  /* 0x000000031500220c */ /* 0x0c0fe40003f06300 */
[----:B------:R-:W-:Y:S02]  /*06b0*/  @P2 ISETP.LT.AND.EX P1, PT, R21, R3, PT, P1 ;  /* 0x000000031500220c */ /* 0x000fe40003f21310 */
[----:B------:R-:W-:Y:S02]  /*06c0*/  @P2 FSEL R5, R11, R16, !P0 ;  /* 0x000000100b052208 */ /* 0x000fe40004000000 */
[----:B------:R-:W-:-:S02]  /*06d0*/  @P2 SEL R17, R15, R2, P1 ;  /* 0x000000020f112207 */ /* 0x000fc40000800000 */
[----:B------:R-:W-:-:S07]  /*06e0*/  @P2 SEL R19, R21, R3, P1 ;  /* 0x0000000315132207 */ /* 0x000fce0000800000 */
.L_x_378:
[----:B------:R-:W-:Y:S05]  /*06f0*/  BSYNC.RECONVERGENT B2 ;  /* 0x0000000000027941 */ /* 0x000fea0003800200 */
.L_x_377:
[----:B------:R-:W-:Y:S01]  /*0700*/  FSETP.GEU.AND P0, PT, R5, R18, PT ;  /* 0x000000120500720b */ /* 0x000fe20003f0e000 */
        /* <DEDUP_REMOVED lines=17> */
.L_x_380:
[----:B------:R-:W-:Y:S05]  /*0820*/  BSYNC.RECONVERGENT B2 ;  /* 0x0000000000027941 */ /* 0x000fea0003800200 */
.L_x_379:
        /* <DEDUP_REMOVED lines=9> */
[CC--:B--2---:R-:W-:Y:S02]  /*08c0*/  @P2 ISETP.GE.U32.AND P0, PT, R13.reuse, R2.reuse, PT ;  /* 0x000000020d00220c */ /* 0x0c4fe40003f06070 */
[----:B------:R-:W-:Y:S02]  /*08d0*/  @P2 ISETP.LT.U32.AND P1, PT, R13, R2, PT ;  /* 0x000000020d00220c */ /* 0x000fe40003f21070 */
[CC--:B------:R-:W-:Y:S02]  /*08e0*/  @P2 ISETP.GE.AND.EX P0, PT, R15.reuse, R3.reuse, PT, P0 ;  /* 0x000000030f00220c */ /* 0x0c0fe40003f06300 */
[----:B------:R-:W-:Y:S02]  /*08f0*/  @P2 ISETP.LT.AND.EX P1, PT, R15, R3, PT, P1 ;  /* 0x000000030f00220c */ /* 0x000fe40003f21310 */
[----:B------:R-:W-:Y:S02]  /*0900*/  @P2 FSEL R5, R11, R10, !P0 ;  /* 0x0000000a0b052208 */ /* 0x000fe40004000000 */
[----:B------:R-:W-:-:S02]  /*0910*/  @P2 SEL R10, R13, R2, P1 ;  /* 0x000000020d0a2207 */ /* 0x000fc40000800000 */
[----:B------:R-:W-:-:S03]  /*0920*/  @P2 SEL R11, R15, R3, P1 ;  /* 0x000000030f0b2207 */ /* 0x000fc60000800000 */
[----:B------:R-:W-:Y:S02]  /*0930*/  @P2 IMAD.MOV.U32 R2, RZ, RZ, R10 ;  /* 0x000000ffff022224 */ /* 0x000fe400078e000a */
[----:B------:R-:W-:-:S07]  /*0940*/  @P2 IMAD.MOV.U32 R3, RZ, RZ, R11 ;  /* 0x000000ffff032224 */ /* 0x000fce00078e000b */
.L_x_382:
[----:B------:R-:W-:Y:S05]  /*0950*/  BSYNC.RECONVERGENT B2 ;  /* 0x0000000000027941 */ /* 0x000fea0003800200 */
.L_x_381:
[----:B------:R-:W-:-:S05]  /*0960*/  VIADD R4, R4, 0x400 ;  /* 0x0000040004047836 */ /* 0x000fca0000000000 */
[----:B------:R-:W-:-:S13]  /*0970*/  ISETP.GE.AND P0, PT, R4, UR4, PT ;  /* 0x0000000404007c0c */ /* 0x000fda000bf06270 */
[----:B------:R-:W-:Y:S05]  /*0980*/  @!P0 BRA `(.L_x_383) ;  /* 0xfffffff800b08947 */ /* 0x000fea000383ffff */
.L_x_369:
[----:B------:R-:W-:Y:S05]  /*0990*/  BSYNC.RECONVERGENT B1 ;  /* 0x0000000000017941 */ /* 0x000fea0003800200 */
.L_x_368:
[----:B------:R-:W2:Y:S02]  /*09a0*/  LDCU UR4, c[0x0][0x390] ;  /* 0x00007200ff0477ac */ /* 0x000ea40008000800 */
[----:B--2---:R-:W-:-:S09]  /*09b0*/  UISETP.GE.AND UP0, UPT, UR4, 0x100, UPT ;  /* 0x000001000400788c */ /* 0x004fd2000bf06270 */
[----:B------:R-:W-:Y:S05]  /*09c0*/  BRA.U !UP0, `(.L_x_384) ;  /* 0x00000011083c7547 */ /* 0x000fea000b800000 */
[----:B------:R-:W2:Y:S01]  /*09d0*/  S2R R12, SR_LANEID ;  /* 0x00000000000c7919 */ /* 0x000ea20000000000 */
[----:B------:R-:W-:Y:S01]  /*09e0*/  BSSY.RECONVERGENT B1, `(.L_x_385) ;  /* 0x0000015000017945 */ /* 0x000fe20003800200 */
[----:B01---5:R-:W-:Y:S01]  /*09f0*/  IMAD.MOV.U32 R7, RZ, RZ, R2 ;  /* 0x000000ffff077224 */ /* 0x023fe200078e0002 */
[----:B------:R-:W0:Y:S01]  /*0a00*/  SHFL.DOWN PT, R6, R5, 0x1, 0x1f ;  /* 0x08201f0005067f89 */ /* 0x000e2200000e0000 */
[----:B------:R-:W-:Y:S02]  /*0a10*/  IMAD.MOV.U32 R8, RZ, RZ, R3 ;  /* 0x000000ffff087224 */ /* 0x000fe400078e0003 */
[----:B------:R-:W-:Y:S01]  /*0a20*/  IMAD.MOV.U32 R4, RZ, RZ, R5 ;  /* 0x000000ffff047224 */ /* 0x000fe200078e0005 */
[----:B------:R1:W3:Y:S04]  /*0a30*/  SHFL.DOWN PT, R9, R2, 0x1, 0x1f ;  /* 0x08201f0002097f89 */ /* 0x0002e800000e0000 */
[----:B------:R1:W4:Y:S01]  /*0a40*/  SHFL.DOWN PT, R11, R3, 0x1, 0x1f ;  /* 0x08201f00030b7f89 */ /* 0x00032200000e0000 */
[----:B0-----:R-:W-:-:S04]  /*0a50*/  FSETP.GEU.AND P0, PT, R5, R6, PT ;  /* 0x000000060500720b */ /* 0x001fc80003f0e000 */
[----:B--2---:R-:W-:-:S13]  /*0a60*/  ISETP.GT.OR P0, PT, R12, 0x1e, !P0 ;  /* 0x0000001e0c00780c */ /* 0x004fda0004704670 */
[----:B-1-34-:R-:W-:Y:S05]  /*0a70*/  @P0 BRA `(.L_x_386) ;  /* 0x00000000002c0947 */ /* 0x01afea0003800000 */
[----:B------:R-:W-:Y:S01]  /*0a80*/  FSETP.GT.AND P2, PT, R5, R6, PT ;  /* 0x000000060500720b */ /* 0x000fe20003f44000 */
[----:B------:R-:W-:Y:S02]  /*0a90*/  IMAD.MOV.U32 R7, RZ, RZ, R9 ;  /* 0x000000ffff077224 */ /* 0x000fe400078e0009 */
[----:B------:R-:W-:Y:S02]  /*0aa0*/  IMAD.MOV.U32 R8, RZ, RZ, R11 ;  /* 0x000000ffff087224 */ /* 0x000fe400078e000b */
[----:B------:R-:W-:-:S08]  /*0ab0*/  IMAD.MOV.U32 R4, RZ, RZ, R6 ;  /* 0x000000ffff047224 */ /* 0x000fd000078e0006 */
[CC--:B------:R-:W-:Y:S02]  /*0ac0*/  @!P2 ISETP.GE.U32.AND P0, PT, R2.reuse, R9.reuse, PT ;  /* 0x000000090200a20c */ /* 0x0c0fe40003f06070 */
[C---:B------:R-:W-:Y:S02]  /*0ad0*/  @!P2 ISETP.LT.U32.AND P1, PT, R2.reuse, R9, PT ;  /* 0x000000090200a20c */ /* 0x040fe40003f21070 */
[CC--:B------:R-:W-:Y:S02]  /*0ae0*/  @!P2 ISETP.GE.AND.EX P0, PT, R3.reuse, R11.reuse, PT, P0 ;  /* 0x0000000b0300a20c */ /* 0x0c0fe40003f06300 */
[----:B------:R-:W-:Y:S02]  /*0af0*/  @!P2 ISETP.LT.AND.EX P1, PT, R3, R11, PT, P1 ;  /* 0x0000000b0300a20c */ /* 0x000fe40003f21310 */
[----:B------:R-:W-:Y:S02]  /*0b00*/  @!P2 FSEL R4, R5, R6, !P0 ;  /* 0x000000060504a208 */ /* 0x000fe40004000000 */
[----:B------:R-:W-:-:S02]  /*0b10*/  @!P2 SEL R7, R2, R9, P1 ;  /* 0x000000090207a207 */ /* 0x000fc40000800000 */
[----:B------:R-:W-:-:S07]  /*0b20*/  @!P2 SEL R8, R3, R11, P1 ;  /* 0x0000000b0308a207 */ /* 0x000fce0000800000 */
.L_x_386:
[----:B------:R-:W-:Y:S05]  /*0b30*/  BSYNC.RECONVERGENT B1 ;  /* 0x0000000000017941 */ /* 0x000fea0003800200 */
.L_x_385:
[----:B------:R-:W0:Y:S01]  /*0b40*/  SHFL.DOWN PT, R3, R4, 0x2, 0x1f ;  /* 0x08401f0004037f89 */ /* 0x000e2200000e0000 */
[----:B------:R-:W-:Y:S01]  /*0b50*/  BSSY.RECONVERGENT B1, `(.L_x_387) ;  /* 0x0000014000017945 */ /* 0x000fe20003800200 */
[----:B------:R-:W-:Y:S02]  /*0b60*/  IMAD.MOV.U32 R5, RZ, RZ, R7 ;  /* 0x000000ffff057224 */ /* 0x000fe400078e0007 */
[----:B------:R1:W2:Y:S01]  /*0b70*/  SHFL.DOWN PT, R10, R7, 0x2, 0x1f ;  /* 0x08401f00070a7f89 */ /* 0x0002a200000e0000 */
[----:B------:R-:W-:Y:S02]  /*0b80*/  IMAD.MOV.U32 R6, RZ, RZ, R8 ;  /* 0x000000ffff067224 */ /* 0x000fe400078e0008 */
[----:B------:R-:W-:Y:S01]  /*0b90*/  IMAD.MOV.U32 R2, RZ, RZ, R4 ;  /* 0x000000ffff027224 */ /* 0x000fe200078e0004 */
[----:B------:R1:W3:Y:S01]  /*0ba0*/  SHFL.DOWN PT, R9, R8, 0x2, 0x1f ;  /* 0x08401f0008097f89 */ /* 0x0002e200000e0000 */
[----:B0-----:R-:W-:-:S04]  /*0bb0*/  FSETP.GEU.AND P0, PT, R4, R3, PT ;  /* 0x000000030400720b */ /* 0x001fc80003f0e000 */
[----:B------:R-:W-:-:S13]  /*0bc0*/  ISETP.GT.OR P0, PT, R12, 0x1d, !P0 ;  /* 0x0000001d0c00780c */ /* 0x000fda0004704670 */
[----:B-123--:R-:W-:Y:S05]  /*0bd0*/  @P0 BRA `(.L_x_388) ;  /* 0x00000000002c0947 */ /* 0x00efea0003800000 */
[----:B------:R-:W-:Y:S01]  /*0be0*/  FSETP.GT.AND P2, PT, R4, R3, PT ;  /* 0x000000030400720b */ /* 0x000fe20003f44000 */
[----:B------:R-:W-:Y:S02]  /*0bf0*/  IMAD.MOV.U32 R5, RZ, RZ, R10 ;  /* 0x000000ffff057224 */ /* 0x000fe400078e000a */
[----:B------:R-:W-:Y:S02]  /*0c00*/  IMAD.MOV.U32 R6, RZ, RZ, R9 ;  /* 0x000000ffff067224 */ /* 0x000fe400078e0009 */
[----:B------:R-:W-:-:S08]  /*0c10*/  IMAD.MOV.U32 R2, RZ, RZ, R3 ;  /* 0x000000ffff027224 */ /* 0x000fd000078e0003 */
[CC--:B------:R-:W-:Y:S02]  /*0c20*/  @!P2 ISETP.GE.U32.AND P0, PT, R7.reuse, R10.reuse, PT ;  /* 0x0000000a0700a20c */ /* 0x0c0fe40003f06070 */
[CC--:B------:R-:W-:Y:S02]  /*0c30*/  @!P2 ISETP.LT.U32.AND P1, PT, R7.reuse, R10.reuse, PT ;  /* 0x0000000a0700a20c */ /* 0x0c0fe40003f21070 */
[CC--:B------:R-:W-:Y:S02]  /*0c40*/  @!P2 ISETP.GE.AND.EX P0, PT, R8.reuse, R9.reuse, PT, P0 ;  /* 0x000000090800a20c */ /* 0x0c0fe40003f06300 */
[----:B------:R-:W-:Y:S02]  /*0c50*/  @!P2 ISETP.LT.AND.EX P1, PT, R8, R9, PT, P1 ;  /* 0x000000090800a20c */ /* 0x000fe40003f21310 */
[----:B------:R-:W-:Y:S02]  /*0c60*/  @!P2 FSEL R2, R4, R3, !P0 ;  /* 0x000000030402a208 */ /* 0x000fe40004000000 */
[----:B------:R-:W-:-:S02]  /*0c70*/  @!P2 SEL R5, R7, R10, P1 ;  /* 0x0000000a0705a207 */ /* 0x000fc40000800000 */
[----:B------:R-:W-:-:S07]  /*0c80*/  @!P2 SEL R6, R8, R9, P1 ;  /* 0x000000090806a207 */ /* 0x000fce0000800000 */
.L_x_388:
[----:B------:R-:W-:Y:S05]  /*0c90*/  BSYNC.RECONVERGENT B1 ;  /* 0x0000000000017941 */ /* 0x000fea0003800200 */
.L_x_387:
        /* <DEDUP_REMOVED lines=21> */
.L_x_390:
[----:B------:R-:W-:Y:S05]  /*0df0*/  BSYNC.RECONVERGENT B1 ;  /* 0x0000000000017941 */ /* 0x000fea0003800200 */
.L_x_389:
        /* <DEDUP_REMOVED lines=15> */
[----:B------:R-:W-:Y:S02]  /*0ef0*/  @!P2 ISETP.LT.U32.AND P1, PT, R4, R9, PT ;  /* 0x000000090400a20c */ /* 0x000fe40003f21070 */
[CC--:B------:R-:W-:Y:S02]  /*0f00*/  @!P2 ISETP.GE.AND.EX P0, PT, R8.reuse, R11.reuse, PT, P0 ;  /* 0x0000000b0800a20c */ /* 0x0c0fe40003f06300 */
[----:B------:R-:W-:Y:S02]  /*0f10*/  @!P2 ISETP.LT.AND.EX P1, PT, R8, R11, PT, P1 ;  /* 0x0000000b0800a20c */ /* 0x000fe40003f21310 */
[----:B------:R-:W-:Y:S02]  /*0f20*/  @!P2 FSEL R5, R3, R2, !P0 ;  /* 0x000000020305a208 */ /* 0x000fe40004000000 */
[----:B------:R-:W-:-:S02]  /*0f30*/  @!P2 SEL R6, R4, R9, P1 ;  /* 0x000000090406a207 */ /* 0x000fc40000800000 */
[----:B------:R-:W-:-:S07]  /*0f40*/  @!P2 SEL R7, R8, R11, P1 ;  /* 0x0000000b0807a207 */ /* 0x000fce0000800000 */
.L_x_392:
[----:B------:R-:W-:Y:S05]  /*0f50*/  BSYNC.RECONVERGENT B1 ;  /* 0x0000000000017941 */ /* 0x000fea0003800200 */
.L_x_391:
[----:B------:R-:W0:Y:S01]  /*0f60*/  SHFL.DOWN PT, R8, R5, 0x10, 0x1f ;  /* 0x0a001f0005087f89 */ /* 0x000e2200000e0000 */
[----:B------:R-:W-:Y:S01]  /*0f70*/  BSSY.RECONVERGENT B1, `(.L_x_393) ;  /* 0x0000015000017945 */ /* 0x000fe20003800200 */
[----:B------:R-:W-:Y:S01]  /*0f80*/  ISETP.NE.AND P2, PT, R12, RZ, PT ;  /* 0x000000ff0c00720c */ /* 0x000fe20003f45270 */
[----:B------:R-:W-:Y:S01]  /*0f90*/  IMAD.MOV.U32 R3, RZ, RZ, R6 ;  /* 0x000000ffff037224 */ /* 0x000fe200078e0006 */
        /* <DEDUP_REMOVED lines=18> */
.L_x_394:
[----:B------:R-:W-:Y:S05]  /*10c0*/  BSYNC.RECONVERGENT B1 ;  /* 0x0000000000017941 */ /* 0x000fea0003800200 */
.L_x_393:
[----:B------:R-:W-:Y:S04]  /*10d0*/  BSSY.RECONVERGENT B1, `(.L_x_395) ;  /* 0x000000c000017945 */ /* 0x000fe80003800200 */
[----:B------:R-:W-:Y:S05]  /*10e0*/  @P2 BRA `(.L_x_396) ;  /* 0x0000000000282947 */ /* 0x000fea0003800000 */
[----:B------:R-:W0:Y:S01]  /*10f0*/  S2R R7, SR_CgaCtaId ;  /* 0x0000000000077919 */ /* 0x000e220000008800 */
[----:B------:R-:W-:Y:S02]  /*1100*/  MOV R6, 0x400 ;  /* 0x0000040000067802 */ /* 0x000fe40000000f00 */
[----:B------:R-:W-:-:S04]  /*1110*/  SHF.R.U32.HI R5, RZ, 0x1, R0 ;  /* 0x00000001ff057819 */ /* 0x000fc80000011600 */
[----:B------:R-:W-:Y:S02]  /*1120*/  LOP3.LUT R5, R5, 0x1f0, RZ, 0xc0, !PT ;  /* 0x000001f005057812 */ /* 0x000fe400078ec0ff */
[----:B0-----:R-:W-:Y:S01]  /*1130*/  LEA R6, R7, R6, 0x18 ;  /* 0x0000000607067211 */ /* 0x001fe200078ec0ff */
[----:B------:R-:W-:-:S04]  /*1140*/  IMAD.MOV.U32 R7, RZ, RZ, R4 ;  /* 0x000000ffff077224 */ /* 0x000fc800078e0004 */
[----:B------:R-:W-:Y:S02]  /*1150*/  IMAD.IADD R5, R5, 0x1, R6 ;  /* 0x0000000105057824 */ /* 0x000fe400078e0206 */
[----:B------:R-:W-:-:S03]  /*1160*/  IMAD.MOV.U32 R6, RZ, RZ, R3 ;  /* 0x000000ffff067224 */ /* 0x000fc600078e0003 */
[----:B------:R0:W-:Y:S04]  /*1170*/  STS [R5+0x8], R2 ;  /* 0x0000080205007388 */ /* 0x0001e80000000800 */
[----:B------:R0:W-:Y:S02]  /*1180*/  STS.64 [R5+0x10], R6 ;  /* 0x0000100605007388 */ /* 0x0001e40000000a00 */
.L_x_396:
[----:B------:R-:W-:Y:S05]  /*1190*/  BSYNC.RECONVERGENT B1 ;  /* 0x0000000000017941 */ /* 0x000fea0003800200 */
.L_x_395:
[----:B------:R-:W-:Y:S01]  /*11a0*/  BAR.SYNC.DEFER_BLOCKING 0x0 ;  /* 0x0000000000007b1d */ /* 0x000fe20000010000 */
[----:B------:R-:W-:-:S13]  /*11b0*/  ISETP.NE.AND P1, PT, R0, RZ, PT ;  /* 0x000000ff0000720c */ /* 0x000fda0003f25270 */
[----:B------:R-:W-:Y:S05]  /*11c0*/  @P1 BRA `(.L_x_397) ;  /* 0x0000005000c01947 */ /* 0x000fea0003800000 */
[----:B0-----:R-:W0:Y:S01]  /*11d0*/  S2R R5, SR_CgaCtaId ;  /* 0x0000000000057919 */ /* 0x001e220000008800 */
[----:B------:R-:W-:Y:S01]  /*11e0*/  MOV R8, 0x400 ;  /* 0x0000040000087802 */ /* 0x000fe20000000f00 */
[----:B------:R-:W-:Y:S01]  /*11f0*/  BSSY.RECONVERGENT B1, `(.L_x_398) ;  /* 0x000001a000017945 */ /* 0x000fe20003800200 */
[----:B------:R-:W-:Y:S02]  /*1200*/  IMAD.MOV.U32 R12, RZ, RZ, R2 ;  /* 0x000000ffff0c7224 */ /* 0x000fe400078e0002 */
[----:B------:R-:W-:Y:S02]  /*1210*/  IMAD.MOV.U32 R6, RZ, RZ, R3 ;  /* 0x000000ffff067224 */ /* 0x000fe400078e0003 */
[----:B------:R-:W-:Y:S01]  /*1220*/  IMAD.MOV.U32 R7, RZ, RZ, R4 ;  /* 0x000000ffff077224 */ /* 0x000fe200078e0004 */
[----:B0-----:R-:W-:-:S05]  /*1230*/  LEA R8, R5, R8, 0x18 ;  /* 0x0000000805087211 */ /* 0x001fca00078ec0ff */
[----:B------:R-:W0:Y:S04]  /*1240*/  LDS R11, [R8+0x18] ;  /* 0x00001800080b7984 */ /* 0x000e280000000800 */
[----:B------:R1:W2:Y:S04]  /*1250*/  LDS R13, [R8+0x28] ;  /* 0x00002800080d7984 */ /* 0x0002a80000000800 */
[----:B------:R1:W3:Y:S04]  /*1260*/  LDS R15, [R8+0x38] ;  /* 0x00003800080f7984 */ /* 0x0002e80000000800 */
[----:B------:R1:W4:Y:S04]  /*1270*/  LDS R10, [R8+0x48] ;  /* 0x00004800080a7984 */ /* 0x0003280000000800 */
[----:B------:R1:W1:Y:S04]  /*1280*/  LDS R9, [R8+0x58] ;  /* 0x0000580008097984 */ /* 0x0002680000000800 */
[----:B------:R0:W1:Y:S04]  /*1290*/  LDS R5, [R8+0x68] ;  /* 0x0000680008057984 */ /* 0x0000680000000800 */
[----:B------:R0:W1:Y:S02]  /*12a0*/  LDS R0, [R8+0x78] ;  /* 0x0000780008007984 */ /* 0x0000640000000800 */
[----:B0-----:R-:W-:-:S13]  /*12b0*/  FSETP.GEU.AND P0, PT, R2, R11, PT ;  /* 0x0000000b0200720b */ /* 0x001fda0003f0e000 */
[----:B--234-:R-:W-:Y:S05]  /*12c0*/  @!P0 BRA `(.L_x_399) ;  /* 0x0000000000308947 */ /* 0x01cfea0003800000 */
[----:B------:R-:W0:Y:S01]  /*12d0*/  LDS.64 R6, [R8+0x20] ;  /* 0x0000200008067984 */ /* 0x000e220000000a00 */
[----:B------:R-:W-:Y:S01]  /*12e0*/  FSETP.GEU.AND P3, PT, R11, R2, PT ;  /* 0x000000020b00720b */ /* 0x000fe20003f6e000 */
[----:B------:R-:W-:-:S12]  /*12f0*/  IMAD.MOV.U32 R12, RZ, RZ, R11 ;  /* 0x000000ffff0c7224 */ /* 0x000fd800078e000b */
[CC--:B0-----:R-:W-:Y:S02]  /*1300*/  @P3 ISETP.LT.U32.AND P2, PT, R3.reuse, R6.reuse, PT ;  /* 0x000000060300320c */ /* 0x0c1fe40003f41070 */
[CC--:B------:R-:W-:Y:S02]  /*1310*/  @P3 ISETP.GE.U32.AND P0, PT, R3.reuse, R6.reuse, PT ;  /* 0x000000060300320c */ /* 0x0c0fe40003f06070 */
[CC--:B------:R-:W-:Y:S02]  /*1320*/  @P3 ISETP.LT.AND.EX P2, PT, R4.reuse, R7.reuse, PT, P2 ;  /* 0x000000070400320c */ /* 0x0c0fe40003f41320 */
[CC--:B------:R-:W-:Y:S02]  /*1330*/  @P3 ISETP.GE.AND.EX P0, PT, R4.reuse, R7.reuse, PT, P0 ;  /* 0x000000070400320c */ /* 0x0c0fe40003f06300 */
[----:B------:R-:W-:Y:S02]  /*1340*/  @P3 SEL R3, R3, R6, P2 ;  /* 0x0000000603033207 */ /* 0x000fe40001000000 */
[----:B------:R-:W-:-:S02]  /*1350*/  @P3 SEL R4, R4, R7, P2 ;  /* 0x0000000704043207 */ /* 0x000fc40001000000 */
[----:B------:R-:W-:Y:S01]  /*1360*/  @P3 FSEL R12, R2, R11, !P0 ;  /* 0x0000000b020c3208 */ /* 0x000fe20004000000 */
[----:B------:R-:W-:Y:S02]  /*1370*/  @P3 IMAD.MOV.U32 R6, RZ, RZ, R3 ;  /* 0x000000ffff063224 */ /* 0x000fe400078e0003 */
[----:B------:R-:W-:-:S07]  /*1380*/  @P3 IMAD.MOV.U32 R7, RZ, RZ, R4 ;  /* 0x000000ffff073224 */ /* 0x000fce00078e0004 */
.L_x_399:
[----:B------:R-:W-:Y:S05]  /*1390*/  BSYNC.RECONVERGENT B1 ;  /* 0x0000000000017941 */ /* 0x000fea0003800200 */
.L_x_398:
[----:B------:R-:W-:Y:S01]  /*13a0*/  FSETP.GEU.AND P0, PT, R12, R13, PT ;  /* 0x0000000d0c00720b */ /* 0x000fe20003f0e000 */
[----:B------:R-:W-:Y:S01]  /*13b0*/  BSSY.RECONVERGENT B1, `(.L_x_400) ;  /* 0x0000011000017945 */ /* 0x000fe20003800200 */
[----:B------:R-:W-:Y:S02]  /*13c0*/  IMAD.MOV.U32 R17, RZ, RZ, R6 ;  /* 0x000000ffff117224 */ /* 0x000fe400078e0006 */
[----:B------:R-:W-:Y:S02]  /*13d0*/  IMAD.MOV.U32 R14, RZ, RZ, R7 ;  /* 0x000000ffff0e7224 */ /* 0x000fe400078e0007 */
[----:B------:R-:W-:-:S07]  /*13e0*/  IMAD.MOV.U32 R2, RZ, RZ, R12 ;  /* 0x000000ffff027224 */ /* 0x000fce00078e000c */
[----:B------:R-:W-:Y:S05]  /*13f0*/  @!P0 BRA `(.L_x_401) ;  /* 0x0000000000308947 */ /* 0x000fea0003800000 */
[----:B------:R-:W0:Y:S01]  /*1400*/  LDS.64 R18, [R8+0x30] ;  /* 0x0000300008127984 */ /* 0x000e220000000a00 */
[----:B------:R-:W-:Y:S01]  /*1410*/  FSETP.GEU.AND P3, PT, R13, R12, PT ;  /* 0x0000000c0d00720b */ /* 0x000fe20003f6e000 */
[----:B------:R-:W-:-:S12]  /*1420*/  IMAD.MOV.U32 R2, RZ, RZ, R13 ;  /* 0x000000ffff027224 */ /* 0x000fd800078e000d */
[CC--:B0-----:R-:W-:Y:S01]  /*1430*/  @P3 ISETP.GE.U32.AND P0, PT, R6.reuse, R18.reuse, PT ;  /* 0x000000120600320c */ /* 0x0c1fe20003f06070 */
[----:B------:R-:W-:Y:S01]  /*1440*/  IMAD.MOV.U32 R17, RZ, RZ, R18 ;  /* 0x000000ffff117224 */ /* 0x000fe200078e0012 */
[-C--:B------:R-:W-:Y:S01]  /*1450*/  @P3 ISETP.LT.U32.AND P2, PT, R6, R18.reuse, PT ;  /* 0x000000120600320c */ /* 0x080fe20003f41070 */
[----:B------:R-:W-:Y:S01]  /*1460*/  IMAD.MOV.U32 R14, RZ, RZ, R19 ;  /* 0x000000ffff0e7224 */ /* 0x000fe200078e0013 */
[CC--:B------:R-:W-:Y:S02]  /*1470*/  @P3 ISETP.GE.AND.EX P0, PT, R7.reuse, R19.reuse, PT, P0 ;  /* 0x000000130700320c */ /* 0x0c0fe40003f06300 */
[----:B------:R-:W-:Y:S02]  /*1480*/  @P3 ISETP.LT.AND.EX P2, PT, R7, R19, PT, P2 ;  /* 0x000000130700320c */ /* 0x000fe40003f41320 */
[----:B------:R-:W-:Y:S02]  /*1490*/  @P3 FSEL R2, R12, R13, !P0 ;  /* 0x0000000d0c023208 */ /* 0x000fe40004000000 */
[----:B------:R-:W-:-:S02]  /*14a0*/  @P3 SEL R17, R6, R18, P2 ;  /* 0x0000001206113207 */ /* 0x000fc40001000000 */
[----:B------:R-:W-:-:S07]  /*14b0*/  @P3 SEL R14, R7, R19, P2 ;  /* 0x00000013070e3207 */ /* 0x000fce0001000000 */
.L_x_401:
[----:B------:R-:W-:Y:S05]  /*14c0*/  BSYNC.RECONVERGENT B1 ;  /* 0x0000000000017941 */ /* 0x000fea0003800200 */
.L_x_400:
        /* <DEDUP_REMOVED lines=11> */
[CC--:B------:R-:W-:Y:S01]  /*1580*/  @P3 ISETP.LT.U32.AND P2, PT, R17.reuse, R6.reuse, PT ;  /* 0x000000061100320c */ /* 0x0c0fe20003f41070 */
[----:B------:R-:W-:Y:S01]  /*1590*/  IMAD.MOV.U32 R4, RZ, RZ, R7 ;  /* 0x000000ffff047224 */ /* 0x000fe200078e0007 */
[CC--:B------:R-:W-:Y:S02]  /*15a0*/  @P3 ISETP.GE.AND.EX P0, PT, R14.reuse, R7.reuse, PT, P0 ;  /* 0x000000070e00320c */ /* 0x0c0fe40003f06300 */
[----:B------:R-:W-:Y:S02]  /*15b0*/  @P3 ISETP.LT.AND.EX P2, PT, R14, R7, PT, P2 ;  /* 0x000000070e00320c */ /* 0x000fe40003f41320 */
[----:B------:R-:W-:Y:S02]  /*15c0*/  @P3 FSEL R3, R2, R15, !P0 ;  /* 0x0000000f02033208 */ /* 0x000fe40004000000 */
[----:B------:R-:W-:-:S02]  /*15d0*/  @P3 SEL R11, R17, R6, P2 ;  /* 0x00000006110b3207 */ /* 0x000fc40001000000 */
[----:B------:R-:W-:-:S07]  /*15e0*/  @P3 SEL R4, R14, R7, P2 ;  /* 0x000000070e043207 */ /* 0x000fce0001000000 */
.L_x_403:
[----:B------:R-:W-:Y:S05]  /*15f0*/  BSYNC.RECONVERGENT B1 ;  /* 0x0000000000017941 */ /* 0x000fea0003800200 */
.L_x_402:
        /* <DEDUP_REMOVED lines=18> */
.L_x_405:
[----:B------:R-:W-:Y:S05]  /*1720*/  BSYNC.RECONVERGENT B1 ;  /* 0x0000000000017941 */ /* 0x000fea0003800200 */
.L_x_404:
[----:B-1----:R-:W-:Y:S01]  /*1730*/  FSETP.GEU.AND P0, PT, R2, R9, PT ;  /* 0x000000090200720b */ /* 0x002fe20003f0e000 */
        /* <DEDUP_REMOVED lines=17> */
.L_x_407:
[----:B------:R-:W-:Y:S05]  /*1850*/  BSYNC.RECONVERGENT B1 ;  /* 0x0000000000017941 */ /* 0x000fea0003800200 */
.L_x_406:
        /* <DEDUP_REMOVED lines=18> */
.L_x_409:
[----:B------:R-:W-:Y:S05]  /*1980*/  BSYNC.RECONVERGENT B1 ;  /* 0x0000000000017941 */ /* 0x000fea0003800200 */
.L_x_408:
[----:B------:R-:W-:Y:S01]  /*1990*/  FSETP.GEU.AND P0, PT, R7, R0, PT ;  /* 0x000000000700720b */ /* 0x000fe20003f0e000 */
[----:B------:R-:W-:Y:S02]  /*19a0*/  IMAD.MOV.U32 R2, RZ, RZ, R7 ;  /* 0x000000ffff027224 */ /* 0x000fe400078e0007 */
[----:B------:R-:W-:Y:S02]  /*19b0*/  IMAD.MOV.U32 R3, RZ, RZ, R9 ;  /* 0x000000ffff037224 */ /* 0x000fe400078e0009 */
[----:B------:R-:W-:-:S08]  /*19c0*/  IMAD.MOV.U32 R4, RZ, RZ, R6 ;  /* 0x000000ffff047224 */ /* 0x000fd000078e0006 */
[----:B------:R-:W-:Y:S05]  /*19d0*/  @!P0 BRA `(.L_x_397) ;  /* 0x0000004800bc8947 */ /* 0x000fea0003800000 */
[----:B------:R-:W0:Y:S01]  /*19e0*/  LDS.64 R10, [R8+0x80] ;  /* 0x00008000080a7984 */ /* 0x000e220000000a00 */
[----:B------:R-:W-:Y:S01]  /*19f0*/  FSETP.GEU.AND P0, PT, R0, R7, PT ;  /* 0x000000070000720b */ /* 0x000fe20003f0e000 */
[----:B------:R-:W-:Y:S02]  /*1a00*/  IMAD.MOV.U32 R2, RZ, RZ, R0 ;  /* 0x000000ffff027224 */ /* 0x000fe400078e0000 */
[----:B0-----:R-:W-:Y:S02]  /*1a10*/  IMAD.MOV.U32 R3, RZ, RZ, R10 ;  /* 0x000000ffff037224 */ /* 0x001fe400078e000a */
[----:B------:R-:W-:-:S08]  /*1a20*/  IMAD.MOV.U32 R4, RZ, RZ, R11 ;  /* 0x000000ffff047224 */ /* 0x000fd000078e000b */
[----:B------:R-:W-:Y:S05]  /*1a30*/  @!P0 BRA `(.L_x_397) ;  /* 0x0000004800a48947 */ /* 0x000fea0003800000 */
[CC--:B------:R-:W-:Y:S02]  /*1a40*/  ISETP.GE.U32.AND P0, PT, R9.reuse, R10.reuse, PT ;  /* 0x0000000a0900720c */ /* 0x0c0fe40003f06070 */
[----:B------:R-:W-:Y:S02]  /*1a50*/  ISETP.LT.U32.AND P2, PT, R9, R10, PT ;  /* 0x0000000a0900720c */ /* 0x000fe40003f41070 */
[CC--:B------:R-:W-:Y:S02]  /*1a60*/  ISETP.GE.AND.EX P0, PT, R6.reuse, R11.reuse, PT, P0 ;  /* 0x0000000b0600720c */ /* 0x0c0fe40003f06300 */
[----:B------:R-:W-:Y:S02]  /*1a70*/  ISETP.LT.AND.EX P2, PT, R6, R11, PT, P2 ;  /* 0x0000000b0600720c */ /* 0x000fe40003f41320 */
[----:B------:R-:W-:Y:S02]  /*1a80*/  FSEL R2, R7, R0, !P0 ;  /* 0x0000000007027208 */ /* 0x000fe40004000000 */
[----:B------:R-:W-:-:S02]  /*1a90*/  SEL R3, R9, R10, P2 ;  /* 0x0000000a09037207 */ /* 0x000fc40001000000 */
[----:B------:R-:W-:Y:S01]  /*1aa0*/  SEL R4, R6, R11, P2 ;  /* 0x0000000b06047207 */ /* 0x000fe20001000000 */
[----:B------:R-:W-:Y:S06]  /*1ab0*/  BRA `(.L_x_397) ;  /* 0x0000004800847947 */ /* 0x000fec0003800000 */
.L_x_384:
[----:B------:R-:W-:Y:S01]  /*1ac0*/  LOP3.LUT R4, R0, 0x3e0, RZ, 0xc0, !PT ;  /* 0x000003e000047812 */ /* 0x000fe200078ec0ff */
[----:B------:R-:W-:Y:S01]  /*1ad0*/  BSSY.RECONVERGENT B1, `(.L_x_410) ;  /* 0x000001b000017945 */ /* 0x000fe20003800200 */
[----:B-----5:R-:W-:Y:S02]  /*1ae0*/  IMAD.MOV.U32 R12, RZ, RZ, R2 ;  /* 0x000000ffff0c7224 */ /* 0x020fe400078e0002 */
[----:B------:R-:W-:Y:S02]  /*1af0*/  IMAD.MOV.U32 R14, RZ, RZ, R3 ;  /* 0x000000ffff0e7224 */ /* 0x000fe400078e0003 */
[----:B01----:R-:W-:Y:S01]  /*1b00*/  VIADD R6, R4, 0x20 ;  /* 0x0000002004067836 */ /* 0x003fe20000000000 */
[----:B------:R-:W-:-:S04]  /*1b10*/  LOP3.LUT R4, RZ, R4, RZ, 0x33, !PT ;  /* 0x00000004ff047212 */ /* 0x000fc800078e33ff */
[----:B------:R-:W-:Y:S01]  /*1b20*/  ISETP.GT.AND P0, PT, R6, UR4, PT ;  /* 0x0000000406007c0c */ /* 0x000fe2000bf04270 */
[----:B------:R-:W-:Y:S02]  /*1b30*/  VIADD R4, R4, UR4 ;  /* 0x0000000404047c36 */ /* 0x000fe40008000000 */
[----:B------:R-:W-:-:S03]  /*1b40*/  IMAD.MOV.U32 R6, RZ, RZ, R5 ;  /* 0x000000ffff067224 */ /* 0x000fc600078e0005 */
[----:B------:R-:W-:Y:S02]  /*1b50*/  SEL R7, R4, 0x1f, P0 ;  /* 0x0000001f04077807 */ /* 0x000fe40000000000 */
[----:B------:R-:W0:Y:S03]  /*1b60*/  S2R R4, SR_LANEID ;  /* 0x0000000000047919 */ /* 0x000e260000000000 */
[----:B------:R-:W1:Y:S04]  /*1b70*/  SHFL.DOWN PT, R8, R5, 0x1, R7 ;  /* 0x0820000005087989 */ /* 0x000e6800000e0007 */
[----:B------:R2:W3:Y:S04]  /*1b80*/  SHFL.DOWN PT, R9, R2, 0x1, R7 ;  /* 0x0820000002097989 */ /* 0x0004e800000e0007 */
[----:B------:R2:W4:Y:S01]  /*1b90*/  SHFL.DOWN PT, R11, R3, 0x1, R7 ;  /* 0x08200000030b7989 */ /* 0x00052200000e0007 */
[----:B-1----:R-:W-:-:S04]  /*1ba0*/  FSETP.GEU.AND P0, PT, R5, R8, PT ;  /* 0x000000080500720b */ /* 0x002fc80003f0e000 */
[----:B0-----:R-:W-:-:S13]  /*1bb0*/  ISETP.GE.OR P0, PT, R4, R7, !P0 ;  /* 0x000000070400720c */ /* 0x001fda0004706670 */
[----:B--234-:R-:W-:Y:S05]  /*1bc0*/  @P0 BRA `(.L_x_411) ;  /* 0x00000000002c0947 */ /* 0x01cfea0003800000 */
        /* <DEDUP_REMOVED lines=11> */
.L_x_411:
[----:B------:R-:W-:Y:S05]  /*1c80*/  BSYNC.RECONVERGENT B1 ;  /* 0x0000000000017941 */ /* 0x000fea0003800200 */
.L_x_410:
[----:B------:R-:W0:Y:S01]  /*1c90*/  SHFL.DOWN PT, R3, R6, 0x2, R7 ;  /* 0x0840000006037989 */ /* 0x000e2200000e0007 */
[----:B------:R-:W-:Y:S01]  /*1ca0*/  VIADD R2, R4, 0x2 ;  /* 0x0000000204027836 */ /* 0x000fe20000000000 */
[----:B------:R-:W-:Y:S01]  /*1cb0*/  BSSY.RECONVERGENT B1, `(.L_x_412) ;  /* 0x0000014000017945 */ /* 0x000fe20003800200 */
[----:B------:R-:W-:Y:S01]  /*1cc0*/  IMAD.MOV.U32 R8, RZ, RZ, R12 ;  /* 0x000000ffff087224 */ /* 0x000fe200078e000c */
[----:B------:R1:W2:Y:S01]  /*1cd0*/  SHFL.DOWN PT, R5, R12, 0x2, R7 ;  /* 0x084000000c057989 */ /* 0x0002a200000e0007 */
[----:B------:R-:W-:-:S03]  /*1ce0*/  IMAD.MOV.U32 R10, RZ, RZ, R14 ;  /* 0x000000ffff0a7224 */ /* 0x000fc600078e000e */
[----:B------:R1:W3:Y:S01]  /*1cf0*/  SHFL.DOWN PT, R9, R14, 0x2, R7 ;  /* 0x084000000e097989 */ /* 0x0002e200000e0007 */
[----:B0-----:R-:W-:-:S04]  /*1d00*/  FSETP.GEU.AND P0, PT, R6, R3, PT ;  /* 0x000000030600720b */ /* 0x001fc80003f0e000 */
[----:B------:R-:W-:Y:S01]  /*1d10*/  ISETP.GT.OR P0, PT, R2, R7, !P0 ;  /* 0x000000070200720c */ /* 0x000fe20004704670 */
[----:B------:R-:W-:-:S12]  /*1d20*/  IMAD.MOV.U32 R2, RZ, RZ, R6 ;  /* 0x000000ffff027224 */ /* 0x000fd800078e0006 */
        /* <DEDUP_REMOVED lines=12> */
.L_x_413:
[----:B------:R-:W-:Y:S05]  /*1df0*/  BSYNC.RECONVERGENT B1 ;  /* 0x0000000000017941 */ /* 0x000fea0003800200 */
.L_x_412:
        /* <DEDUP_REMOVED lines=22> */
.L_x_415:
[----:B------:R-:W-:Y:S05]  /*1f60*/  BSYNC.RECONVERGENT B1 ;  /* 0x0000000000017941 */ /* 0x000fea0003800200 */
.L_x_414:
[----:B------:R-:W0:Y:S01]  /*1f70*/  SHFL.DOWN PT, R3, R6, 0x8, R7 ;  /* 0x0900000006037989 */ /* 0x000e2200000e0007 */
[----:B------:R-:W-:Y:S01]  /*1f80*/  VIADD R2, R4, 0x8 ;  /* 0x0000000804027836 */ /* 0x000fe20000000000 */
[----:B------:R-:W-:Y:S01]  /*1f90*/  BSSY.RECONVERGENT B1, `(.L_x_416) ;  /* 0x0000014000017945 */ /* 0x000fe20003800200 */
[----:B------:R-:W-:Y:S01]  /*1fa0*/  IMAD.MOV.U32 R8, RZ, RZ, R6 ;  /* 0x000000ffff087224 */ /* 0x000fe200078e0006 */
[----:B------:R1:W2:Y:S01]  /*1fb0*/  SHFL.DOWN PT, R5, R14, 0x8, R7 ;  /* 0x090000000e057989 */ /* 0x0002a200000e0007 */
[----:B------:R-:W-:Y:S02]  /*1fc0*/  IMAD.MOV.U32 R10, RZ, RZ, R14 ;  /* 0x000000ffff0a7224 */ /* 0x000fe400078e000e */
[----:B------:R-:W-:Y:S01]  /*1fd0*/  IMAD.MOV.U32 R12, RZ, RZ, R16 ;  /* 0x000000ffff0c7224 */ /* 0x000fe200078e0010 */
[----:B------:R1:W3:Y:S01]  /*1fe0*/  SHFL.DOWN PT, R9, R16, 0x8, R7 ;  /* 0x0900000010097989 */ /* 0x0002e200000e0007 */
[----:B0-----:R-:W-:-:S04]  /*1ff0*/  FSETP.GEU.AND P0, PT, R6, R3, PT ;  /* 0x000000030600720b */ /* 0x001fc80003f0e000 */
[----:B------:R-:W-:-:S13]  /*2000*/  ISETP.GT.OR P0, PT, R2, R7, !P0 ;  /* 0x000000070200720c */ /* 0x000fda0004704670 */
        /* <DEDUP_REMOVED lines=12> */
.L_x_417:
[----:B------:R-:W-:Y:S05]  /*20d0*/  BSYNC.RECONVERGENT B1 ;  /* 0x0000000000017941 */ /* 0x000fea0003800200 */
.L_x_416:
[----:B------:R-:W0:Y:S01]  /*20e0*/  SHFL.DOWN PT, R5, R8, 0x10, R7 ;  /* 0x0a00000008057989 */ /* 0x000e2200000e0007 */
[C---:B------:R-:W-:Y:S01]  /*20f0*/  VIADD R2, R4.reuse, 0x10 ;  /* 0x0000001004027836 */ /* 0x040fe20000000000 */
[----:B------:R-:W-:Y:S01]  /*2100*/  BSSY.RECONVERGENT B1, `(.L_x_418) ;  /* 0x0000015000017945 */ /* 0x000fe20003800200 */
[----:B------:R-:W-:Y:S01]  /*2110*/  ISETP.NE.AND P2, PT, R4, RZ, PT ;  /* 0x000000ff0400720c */ /* 0x000fe20003f45270 */
[----:B------:R1:W2:Y:S01]  /*2120*/  SHFL.DOWN PT, R9, R10, 0x10, R7 ;  /* 0x0a0000000a097989 */ /* 0x0002a200000e0007 */
[----:B------:R-:W-:Y:S02]  /*2130*/  IMAD.MOV.U32 R3, RZ, RZ, R10 ;  /* 0x000000ffff037224 */ /* 0x000fe400078e000a */
[----:B------:R-:W-:Y:S01]  /*2140*/  IMAD.MOV.U32 R4, RZ, RZ, R12 ;  /* 0x000000ffff047224 */ /* 0x000fe200078e000c */
        /* <DEDUP_REMOVED lines=16> */
.L_x_419:
[----:B------:R-:W-:Y:S05]  /*2250*/  BSYNC.RECONVERGENT B1 ;  /* 0x0000000000017941 */ /* 0x000fea0003800200 */
.L_x_418:
        /* <DEDUP_REMOVED lines=12> */
.L_x_421:
[----:B------:R-:W-:Y:S05]  /*2320*/  BSYNC.RECONVERGENT B1 ;  /* 0x0000000000017941 */ /* 0x000fea0003800200 */
.L_x_420:
[----:B------:R-:W-:Y:S01]  /*2330*/  BAR.SYNC.DEFER_BLOCKING 0x0 ;  /* 0x0000000000007b1d */ /* 0x000fe20000010000 */
[----:B------:R-:W-:-:S13]  /*2340*/  ISETP.NE.AND P1, PT, R0, RZ, PT ;  /* 0x000000ff0000720c */ /* 0x000fda0003f25270 */
[----:B------:R-:W-:Y:S05]  /*2350*/  @P1 BRA `(.L_x_397) ;  /* 0x00000040005c1947 */ /* 0x000fea0003800000 */
[----:B------:R-:W-:Y:S01]  /*2360*/  UISETP.GE.AND UP0, UPT, UR4, 0x21, UPT ;  /* 0x000000210400788c */ /* 0x000fe2000bf06270 */
[----:B------:R-:W-:Y:S02]  /*2370*/  IMAD.MOV.U32 R0, RZ, RZ, R2 ;  /* 0x000000ffff007224 */ /* 0x000fe400078e0002 */
[----:B0-----:R-:W-:Y:S02]  /*2380*/  IMAD.MOV.U32 R7, RZ, RZ, R3 ;  /* 0x000000ffff077224 */ /* 0x001fe400078e0003 */
[----:B------:R-:W-:-:S04]  /*2390*/  IMAD.MOV.U32 R8, RZ, RZ, R4 ;  /* 0x000000ffff087224 */ /* 0x000fc800078e0004 */
[----:B------:R-:W-:Y:S05]  /*23a0*/  BRA.U !UP0, `(.L_x_422) ;  /* 0x00000001085c7547 */ /* 0x000fea000b800000 */
[----:B------:R-:W0:Y:S01]  /*23b0*/  S2R R5, SR_CgaCtaId ;  /* 0x0000000000057919 */ /* 0x000e220000008800 */
[----:B------:R-:W-:Y:S01]  /*23c0*/  MOV R0, 0x400 ;  /* 0x0000040000007802 */ /* 0x000fe20000000f00 */
[----:B------:R-:W-:Y:S01]  /*23d0*/  BSSY.RECONVERGENT B1, `(.L_x_422) ;  /* 0x0000014000017945 */ /* 0x000fe20003800200 */
[----:B------:R-:W-:Y:S02]  /*23e0*/  IMAD.MOV.U32 R7, RZ, RZ, R3 ;  /* 0x000000ffff077224 */ /* 0x000fe400078e0003 */
[----:B------:R-:W-:Y:S01]  /*23f0*/  IMAD.MOV.U32 R8, RZ, RZ, R4 ;  /* 0x000000ffff087224 */ /* 0x000fe200078e0004 */
[----:B0-----:R-:W-:Y:S01]  /*2400*/  LEA R6, R5, R0, 0x18 ;  /* 0x0000000005067211 */ /* 0x001fe200078ec0ff */
[----:B------:R-:W-:-:S04]  /*2410*/  IMAD.MOV.U32 R0, RZ, RZ, R2 ;  /* 0x000000ffff007224 */ /* 0x000fc800078e0002 */
[----:B------:R-:W0:Y:S02]  /*2420*/  LDS R5, [R6+0x18] ;  /* 0x0000180006057984 */ /* 0x000e240000000800 */
[----:B0-----:R-:W-:-:S13]  /*2430*/  FSETP.GEU.AND P0, PT, R2, R5, PT ;  /* 0x000000050200720b */ /* 0x001fda0003f0e000 */
        /* <DEDUP_REMOVED lines=13> */
.L_x_423:
[----:B------:R-:W-:Y:S05]  /*2510*/  BSYNC.RECONVERGENT B1 ;  /* 0x0000000000017941 */ /* 0x000fea0003800200 */
.L_x_422:
[----:B------:R-:W-:Y:S01]  /*2520*/  UISETP.GE.AND UP0, UPT, UR4, 0x41, UPT ;  /* 0x000000410400788c */ /* 0x000fe2000bf06270 */
[----:B------:R-:W-:Y:S02]  /*2530*/  IMAD.MOV.U32 R2, RZ, RZ, R0 ;  /* 0x000000ffff027224 */ /* 0x000fe400078e0000 */
[----:B------:R-:W-:Y:S02]  /*2540*/  IMAD.MOV.U32 R5, RZ, RZ, R7 ;  /* 0x000000ffff057224 */ /* 0x000fe400078e0007 */
        /* <DEDUP_REMOVED lines=24> */
.L_x_425:
[----:B------:R-:W-:Y:S05]  /*26d0*/  BSYNC.RECONVERGENT B1 ;  /* 0x0000000000017941 */ /* 0x000fea0003800200 */
.L_x_424:
        /* <DEDUP_REMOVED lines=27> */
.L_x_427:
[----:B------:R-:W-:Y:S05]  /*2890*/  BSYNC.RECONVERGENT B1 ;  /* 0x0000000000017941 */ /* 0x000fea0003800200 */
.L_x_426:
        /* <DEDUP_REMOVED lines=27> */
.L_x_429:
[----:B------:R-:W-:Y:S05]  /*2a50*/  BSYNC.RECONVERGENT B1 ;  /* 0x0000000000017941 */ /* 0x000fea0003800200 */
.L_x_428:
        /* <DEDUP_REMOVED lines=27> */
.L_x_431:
[----:B------:R-:W-:Y:S05]  /*2c10*/  BSYNC.RECONVERGENT B1 ;  /* 0x0000000000017941 */ /* 0x000fea0003800200 */
.L_x_430:
        /* <DEDUP_REMOVED lines=9> */
[----:B------:R-:W-:Y:S02]  /*2cb0*/  IMAD.MOV.U32 R7, RZ, RZ, R9 ;  /* 0x000000ffff077224 */ /* 0x000fe400078e0009 */
[----:B------:R-:W-:Y:S01]  /*2cc0*/  IMAD.MOV.U32 R6, RZ, RZ, R4 ;  /* 0x000000ffff067224 */ /* 0x000fe200078e0004 */
[----:B0-----:R-:W-:-:S05]  /*2cd0*/  LEA R2, R3, R2, 0x18 ;  /* 0x0000000203027211 */ /* 0x001fca00078ec0ff */
        /* <DEDUP_REMOVED lines=15> */
.L_x_433:
[----:B------:R-:W-:Y:S05]  /*2dd0*/  BSYNC.RECONVERGENT B1 ;  /* 0x0000000000017941 */ /* 0x000fea0003800200 */
.L_x_432:
[----:B------:R-:W-:Y:S01]  /*2de0*/  UISETP.GE.AND UP0, UPT, UR4, 0xe1, UPT ;  /* 0x000000e10400788c */ /* 0x000fe2000bf06270 */
[----:B------:R-:W-:Y:S02]  /*2df0*/  IMAD.MOV.U32 R2, RZ, RZ, R5 ;  /* 0x000000ffff027224 */ /* 0x000fe400078e0005 */
[----:B------:R-:W-:Y:S02]  /*2e00*/  IMAD.MOV.U32 R3, RZ, RZ, R7 ;  /* 0x000000ffff037224 */ /* 0x000fe400078e0007 */
[----:B------:R-:W-:-:S04]  /*2e10*/  IMAD.MOV.U32 R4, RZ, RZ, R6 ;  /* 0x000000ffff047224 */ /* 0x000fc800078e0006 */
[----:B------:R-:W-:Y:S05]  /*2e20*/  BRA.U !UP0, `(.L_x_397) ;  /* 0x0000003508a87547 */ /* 0x000fea000b800000 */
[----:B------:R-:W0:Y:S01]  /*2e30*/  S2R R3, SR_CgaCtaId ;  /* 0x0000000000037919 */ /* 0x000e220000008800 */
[----:B------:R-:W-:Y:S01]  /*2e40*/  MOV R0, 0x400 ;  /* 0x0000040000007802 */ /* 0x000fe20000000f00 */
        /* <DEDUP_REMOVED lines=21> */
.L_x_365:
[----:B------:R-:W1:Y:S01]  /*2fa0*/  S2R R0, SR_TID.X ;  /* 0x0000000000007919 */ /* 0x000e620000002100 */
[----:B------:R-:W1:Y:S02]  /*2fb0*/  LDC.64 R2, c[0x0][0x380] ;  /* 0x0000e000ff027b82 */ /* 0x000e640000000a00 */
[----:B-1----:R-:W-:-:S05]  /*2fc0*/  IMAD.WIDE.U32 R12, R0, 0x10, R2 ;  /* 0x00000010000c7825 */ /* 0x002fca00078e0002 */
[----:B0-----:R-:W2:Y:S04]  /*2fd0*/  LDG.E.CONSTANT R21, desc[UR10][R12.64] ;  /* 0x0000000a0c157981 */ /* 0x001ea8000c1e9900 */
[----:B------:R-:W3:Y:S04]  /*2fe0*/  LDG.E.CONSTANT R10, desc[UR10][R12.64+0x1000] ;  /* 0x0010000a0c0a7981 */ /* 0x000ee8000c1e9900 */
[----:B------:R-:W4:Y:S04]  /*2ff0*/  LDG.E.64.CONSTANT R14, desc[UR10][R12.64+0x8] ;  /* 0x0000080a0c0e7981 */ /* 0x000f28000c1e9b00 */
[----:B------:R0:W5:Y:S04]  /*3000*/  LDG.E.CONSTANT R16, desc[UR10][R12.64+0x2000] ;  /* 0x0020000a0c107981 */ /* 0x000168000c1e9900 */
[----:B------:R0:W5:Y:S04]  /*3010*/  LDG.E.CONSTANT R17, desc[UR10][R12.64+0x3000] ;  /* 0x0030000a0c117981 */ /* 0x000168000c1e9900 */
[----:B------:R0:W5:Y:S04]  /*3020*/  LDG.E.CONSTANT R11, desc[UR10][R12.64+0x4000] ;  /* 0x0040000a0c0b7981 */ /* 0x000168000c1e9900 */
[----:B------:R0:W5:Y:S04]  /*3030*/  LDG.E.64.CONSTANT R6, desc[UR10][R12.64+0x2008] ;  /* 0x0020080a0c067981 */ /* 0x000168000c1e9b00 */
[----:B------:R0:W5:Y:S04]  /*3040*/  LDG.E.64.CONSTANT R4, desc[UR10][R12.64+0x3008] ;  /* 0x0030080a0c047981 */ /* 0x000168000c1e9b00 */
[----:B------:R0:W5:Y:S01]  /*3050*/  LDG.E.64.CONSTANT R2, desc[UR10][R12.64+0x4008] ;  /* 0x0040080a0c027981 */ /* 0x000162000c1e9b00 */
[----:B------:R-:W-:Y:S01]  /*3060*/  BSSY.RECONVERGENT B1, `(.L_x_434) ;  /* 0x0000012000017945 */ /* 0x000fe20003800200 */
[----:B--2---:R-:W-:Y:S01]  /*3070*/  IMAD.MOV.U32 R19, RZ, RZ, R21 ;  /* 0x000000ffff137224 */ /* 0x004fe200078e0015 */
[----:B---3--:R-:W-:Y:S01]  /*3080*/  FSETP.GEU.AND P0, PT, R21, R10, PT ;  /* 0x0000000a1500720b */ /* 0x008fe20003f0e000 */
[----:B----4-:R-:W-:-:S02]  /*3090*/  IMAD.MOV.U32 R8, RZ, RZ, R14 ;  /* 0x000000ffff087224 */ /* 0x010fc400078e000e */
[----:B------:R-:W-:-:S10]  /*30a0*/  IMAD.MOV.U32 R9, RZ, RZ, R15 ;  /* 0x000000ffff097224 */ /* 0x000fd400078e000f */
[----:B0-----:R-:W-:Y:S05]  /*30b0*/  @!P0 BRA `(.L_x_435) ;  /* 0x0000000000308947 */ /* 0x001fea0003800000 */
[----:B------:R-:W2:Y:S01]  /*30c0*/  LDG.E.64.CONSTANT R8, desc[UR10][R12.64+0x1008] ;  /* 0x0010080a0c087981 */ /* 0x000ea2000c1e9b00 */
[----:B------:R-:W-:Y:S01]  /*30d0*/  FSETP.GEU.AND P2, PT, R10, R21, PT ;  /* 0x000000150a00720b */ /* 0x000fe20003f4e000 */
[----:B------:R-:W-:-:S12]  /*30e0*/  IMAD.MOV.U32 R19, RZ, RZ, R10 ;  /* 0x000000ffff137224 */ /* 0x000fd800078e000a */
[CC--:B--2---:R-:W-:Y:S02]  /*30f0*/  @P2 ISETP.GE.U32.AND P0, PT, R14.reuse, R8.reuse, PT ;  /* 0x000000080e00220c */ /* 0x0c4fe40003f06070 */
[C---:B------:R-:W-:Y:S02]  /*3100*/  @P2 ISETP.LT.U32.AND P1, PT, R14.reuse, R8, PT ;  /* 0x000000080e00220c */ /* 0x040fe40003f21070 */
[CC--:B------:R-:W-:Y:S02]  /*3110*/  @P2 ISETP.GE.AND.EX P0, PT, R15.reuse, R9.reuse, PT, P0 ;  /* 0x000000090f00220c */ /* 0x0c0fe40003f06300 */
[----:B------:R-:W-:Y:S02]  /*3120*/  @P2 ISETP.LT.AND.EX P1, PT, R15, R9, PT, P1 ;  /* 0x000000090f00220c */ /* 0x000fe40003f21310 */
[----:B------:R-:W-:Y:S02]  /*3130*/  @P2 FSEL R19, R21, R10, !P0 ;  /* 0x0000000a15132208 */ /* 0x000fe40004000000 */
[----:B------:R-:W-:-:S02]  /*3140*/  @P2 SEL R10, R14, R8, P1 ;  /* 0x000000080e0a2207 */ /* 0x000fc40000800000 */
[----:B------:R-:W-:-:S03]  /*3150*/  @P2 SEL R15, R15, R9, P1 ;  /* 0x000000090f0f2207 */ /* 0x000fc60000800000 */
[----:B------:R-:W-:Y:S02]  /*3160*/  @P2 IMAD.MOV.U32 R8, RZ, RZ, R10 ;  /* 0x000000ffff082224 */ /* 0x000fe400078e000a */
[----:B------:R-:W-:-:S07]  /*3170*/  @P2 IMAD.MOV.U32 R9, RZ, RZ, R15 ;  /* 0x000000ffff092224 */ /* 0x000fce00078e000f */
.L_x_435:
[----:B------:R-:W-:Y:S05]  /*3180*/  BSYNC.RECONVERGENT B1 ;  /* 0x0000000000017941 */ /* 0x000fea0003800200 */
.L_x_434:
[----:B-----5:R-:W-:Y:S01]  /*3190*/  FSETP.GEU.AND P0, PT, R19, R16, PT ;  /* 0x000000101300720b */ /* 0x020fe20003f0e000 */
[----:B------:R-:W-:Y:S01]  /*31a0*/  BSSY.RECONVERGENT B1, `(.L_x_436) ;  /* 0x0000010000017945 */ /* 0x000fe20003800200 */
[----:B------:R-:W-:Y:S02]  /*31b0*/  IMAD.MOV.U32 R10, RZ, RZ, R19 ;  /* 0x000000ffff0a7224 */ /* 0x000fe400078e0013 */
[----:B------:R-:W-:Y:S02]  /*31c0*/  IMAD.MOV.U32 R13, RZ, RZ, R8 ;  /* 0x000000ffff0d7224 */ /* 0x000fe400078e0008 */
[----:B------:R-:W-:-:S07]  /*31d0*/  IMAD.MOV.U32 R14, RZ, RZ, R9 ;  /* 0x000000ffff0e7224 */ /* 0x000fce00078e0009 */
[----:B------:R-:W-:Y:S05]  /*31e0*/  @!P0 BRA `(.L_x_437) ;  /* 0x00000000002c8947 */ /* 0x000fea0003800000 */
[----:B------:R-:W-:Y:S01]  /*31f0*/  FSETP.GEU.AND P2, PT, R16, R19, PT ;  /* 0x000000131000720b */ /* 0x000fe20003f4e000 */
[----:B------:R-:W-:Y:S02]  /*3200*/  IMAD.MOV.U32 R13, RZ, RZ, R6 ;  /* 0x000000ffff0d7224 */ /* 0x000fe400078e0006 */
[----:B------:R-:W-:Y:S02]  /*3210*/  IMAD.MOV.U32 R14, RZ, RZ, R7 ;  /* 0x000000ffff0e7224 */ /* 0x000fe400078e0007 */
[----:B------:R-:W-:-:S08]  /*3220*/  IMAD.MOV.U32 R10, RZ, RZ, R16 ;  /* 0x000000ffff0a7224 */ /* 0x000fd000078e0010 */
[CC--:B------:R-:W-:Y:S02]  /*3230*/  @P2 ISETP.GE.U32.AND P0, PT, R8.reuse, R6.reuse, PT ;  /* 0x000000060800220c */ /* 0x0c0fe40003f06070 */
[C---:B------:R-:W-:Y:S02]  /*3240*/  @P2 ISETP.LT.U32.AND P1, PT, R8.reuse, R6, PT ;  /* 0x000000060800220c */ /* 0x040fe40003f21070 */
[CC--:B------:R-:W-:Y:S02]  /*3250*/  @P2 ISETP.GE.AND.EX P0, PT, R9.reuse, R7.reuse, PT, P0 ;  /* 0x000000070900220c */ /* 0x0c0fe40003f06300 */
[----:B------:R-:W-:Y:S02]  /*3260*/  @P2 ISETP.LT.AND.EX P1, PT, R9, R7, PT, P1 ;  /* 0x000000070900220c */ /* 0x000fe40003f21310 */
[----:B------:R-:W-:Y:S02]  /*3270*/  @P2 FSEL R10, R19, R16, !P0 ;  /* 0x00000010130a2208 */ /* 0x000fe40004000000 */
[----:B------:R-:W-:-:S02]  /*3280*/  @P2 SEL R13, R8, R6, P1 ;  /* 0x00000006080d2207 */ /* 0x000fc40000800000 */
[----:B------:R-:W-:-:S07]  /*3290*/  @P2 SEL R14, R9, R7, P1 ;  /* 0x00000007090e2207 */ /* 0x000fce0000800000 */
.L_x_437:
[----:B------:R-:W-:Y:S05]  /*32a0*/  BSYNC.RECONVERGENT B1 ;  /* 0x0000000000017941 */ /* 0x000fea0003800200 */
.L_x_436:
[----:B------:R-:W-:Y:S01]  /*32b0*/  FSETP.GEU.AND P0, PT, R10, R17, PT ;  /* 0x000000110a00720b */ /* 0x000fe20003f0e000 */
        /* <DEDUP_REMOVED lines=10> */
[CC--:B------:R-:W-:Y:S02]  /*3360*/  @P2 ISETP.LT.U32.AND P1, PT, R13.reuse, R4.reuse, PT ;  /* 0x000000040d00220c */ /* 0x0c0fe40003f21070 */
[CC--:B------:R-:W-:Y:S02]  /*3370*/  @P2 ISETP.GE.AND.EX P0, PT, R14.reuse, R5.reuse, PT, P0 ;  /* 0x000000050e00220c */ /* 0x0c0fe40003f06300 */
[----:B------:R-:W-:Y:S02]  /*3380*/  @P2 ISETP.LT.AND.EX P1, PT, R14, R5, PT, P1 ;  /* 0x000000050e00220c */ /* 0x000fe40003f21310 */
[----:B------:R-:W-:Y:S02]  /*3390*/  @P2 FSEL R6, R10, R17, !P0 ;  /* 0x000000110a062208 */ /* 0x000fe40004000000 */
[----:B------:R-:W-:-:S02]  /*33a0*/  @P2 SEL R7, R13, R4, P1 ;  /* 0x000000040d072207 */ /* 0x000fc40000800000 */
[----:B------:R-:W-:-:S07]  /*33b0*/  @P2 SEL R12, R14, R5, P1 ;  /* 0x000000050e0c2207 */ /* 0x000fce0000800000 */
.L_x_439:
[----:B------:R-:W-:Y:S05]  /*33c0*/  BSYNC.RECONVERGENT B1 ;  /* 0x0000000000017941 */ /* 0x000fea0003800200 */
.L_x_438:
        /* <DEDUP_REMOVED lines=17> */
.L_x_441:
[----:B------:R-:W-:Y:S05]  /*34e0*/  BSYNC.RECONVERGENT B1 ;  /* 0x0000000000017941 */ /* 0x000fea0003800200 */
.L_x_440:
[----:B------:R-:W-:Y:S01]  /*34f0*/  UISETP.GE.U32.AND UP0, UPT, UR8, 0xa00, UPT ;  /* 0x00000a000800788c */ /* 0x000fe2000bf06070 */
[----:B------:R-:W-:Y:S02]  /*3500*/  IMAD.MOV.U32 R5, RZ, RZ, 0x500 ;  /* 0x00000500ff057424 */ /* 0x000fe400078e00ff */
[----:B------:R-:W-:-:S06]  /*3510*/  IMAD.MOV.U32 R4, RZ, RZ, RZ ;  /* 0x000000ffff047224 */ /* 0x000fcc00078e00ff */
[----:B------:R-:W-:Y:S05]  /*3520*/  BRA.U !UP0, `(.L_x_442) ;  /* 0x0000001508647547 */ /* 0x000fea000b800000 */
[----:B------:R-:W-:Y:S01]  /*3530*/  UIADD3 UR9, UP0, UPT, UR8, -0xa00, URZ ;  /* 0xfffff60008097890 */ /* 0x000fe2000ff1e0ff */
[----:B------:R-:W-:Y:S02]  /*3540*/  IMAD.MOV.U32 R5, RZ, RZ, 0x500 ;  /* 0x00000500ff057424 */ /* 0x000fe400078e00ff */
[----:B------:R-:W-:Y:S01]  /*3550*/  IMAD.MOV.U32 R4, RZ, RZ, RZ ;  /* 0x000000ffff047224 */ /* 0x000fe200078e00ff */
[----:B------:R-:W-:Y:S02]  /*3560*/  ULEA.HI.X.SX32 UR8, UR8, 0xffffffff, 0x1, UP0 ;  /* 0xffffffff08087891 */ /* 0x000fe400080f0eff */
[----:B------:R-:W-:Y:S02]  /*3570*/  UIMAD.WIDE.U32 UR12, UR9, -0x33333333, URZ ;  /* 0xcccccccd090c78a5 */ /* 0x000fe4000f8e00ff */
[----:B------:R-:W-:-:S04]  /*3580*/  UIMAD.WIDE.U32 UR4, UR8, -0x33333333, URZ ;  /* 0xcccccccd080478a5 */ /* 0x000fc8000f8e00ff */
[----:B------:R-:W-:-:S04]  /*3590*/  UIMAD.WIDE.U32 UR4, UP0, UR9, -0x33333334, UR4 ;  /* 0xcccccccc090478a5 */ /* 0x000fc8000f800004 */
[----:B------:R-:W-:Y:S02]  /*35a0*/  UIADD3.X UR7, UPT, UPT, URZ, URZ, URZ, UP0, !UPT ;  /* 0x000000ffff077290 */ /* 0x000fe400087fe4ff */
[----:B------:R-:W-:Y:S01]  /*35b0*/  UIADD3 URZ, UP0, UPT, UR13, UR4, URZ ;  /* 0x000000040dff7290 */ /* 0x000fe2000ff1e0ff */
[----:B------:R-:W-:-:S03]  /*35c0*/  UMOV UR6, UR5 ;  /* 0x0000000500067c82 */ /* 0x000fc60008000000 */
[----:B------:R-:W-:Y:S02]  /*35d0*/  UIMAD.WIDE.U32.X UR4, UR8, -0x33333334, UR6, UP0 ;  /* 0xcccccccc080478a5 */ /* 0x000fe400080e0406 */
[----:B------:R-:W-:Y:S02]  /*35e0*/  UISETP.GE.U32.AND UP0, UPT, UR9, 0x500, UPT ;  /* 0x000005000900788c */ /* 0x000fe4000bf06070 */
[----:B------:R-:W-:Y:S02]  /*35f0*/  USHF.R.U64 UR6, UR4, 0xa, UR5 ;  /* 0x0000000a04067899 */ /* 0x000fe40008001205 */
[----:B------:R-:W-:-:S09]  /*3600*/  UISETP.GE.U32.AND.EX UP0, UPT, UR8, URZ, UPT, UP0 ;  /* 0x000000ff0800728c */ /* 0x000fd2000bf06100 */
[----:B------:R-:W-:Y:S05]  /*3610*/  BRA.U !UP0, `(.L_x_443) ;  /* 0x0000000d08707547 */ /* 0x000fea000b800000 */
[----:B------:R-:W0:Y:S01]  /*3620*/  LDCU.64 UR8, c[0x0][0x380] ;  /* 0x00007000ff0877ac */ /* 0x000e220008000a00 */
[----:B------:R-:W-:Y:S02]  /*3630*/  IMAD.MOV.U32 R5, RZ, RZ, 0x500 ;  /* 0x00000500ff057424 */ /* 0x000fe400078e00ff */
[----:B------:R-:W-:Y:S01]  /*3640*/  IMAD.MOV.U32 R4, RZ, RZ, RZ ;  /* 0x000000ffff047224 */ /* 0x000fe200078e00ff */
[----:B------:R-:W-:-:S04]  /*3650*/  UIADD3 UR4, UP0, UPT, UR6, 0x1, URZ ;  /* 0x0000000106047890 */ /* 0x000fc8000ff1e0ff */
[----:B------:R-:W-:Y:S02]  /*3660*/  ULEA.HI.X UR5, UR5, URZ, URZ, 0x16, UP0 ;  /* 0x000000ff05057291 */ /* 0x000fe400080fb4ff */
[----:B------:R-:W-:Y:S02]  /*3670*/  ULOP3.LUT UR4, UR4, 0xfffffffe, URZ, 0xc0, !UPT ;  /* 0xfffffffe04047892 */ /* 0x000fe4000f8ec0ff */
[----:B------:R-:W-:Y:S01]  /*3680*/  ULOP3.LUT UR5, UR5, 0x7fffff, URZ, 0xc0, !UPT ;  /* 0x007fffff05057892 */ /* 0x000fe2000f8ec0ff */
[----:B0-----:R-:W-:-:S04]  /*3690*/  LEA R2, P0, R0, UR8, 0x4 ;  /* 0x0000000800027c11 */ /* 0x001fc8000f8020ff */
[----:B------:R-:W-:Y:S02]  /*36a0*/  IADD3 R2, P1, PT, R2, 0xe008, RZ ;  /* 0x0000e00802027810 */ /* 0x000fe40007f3e0ff */
[----:B------:R-:W-:-:S05]  /*36b0*/  LEA.HI.X R3, R0, UR9, RZ, 0x4, P0 ;  /* 0x0000000900037c11 */ /* 0x000fca00080f24ff */
[----:B------:R-:W-:-:S07]  /*36c0*/  IMAD.X R3, RZ, RZ, R3, P1 ;  /* 0x000000ffff037224 */ /* 0x000fce00008e0603 */
.L_x_464:
[----:B------:R-:W2:Y:S04]  /*36d0*/  LDG.E.CONSTANT R15, desc[UR10][R2.64+-0x9008] ;  /* 0xff6ff80a020f7981 */ /* 0x000ea8000c1e9900 */
[----:B------:R0:W5:Y:S04]  /*36e0*/  LDG.E.CONSTANT R23, desc[UR10][R2.64+-0x8008] ;  /* 0xff7ff80a02177981 */ /* 0x000168000c1e9900 */
[----:B------:R0:W5:Y:S04]  /*36f0*/  LDG.E.CONSTANT R11, desc[UR10][R2.64+-0x7008] ;  /* 0xff8ff80a020b7981 */ /* 0x000168000c1e9900 */
[----:B------:R0:W5:Y:S04]  /*3700*/  LDG.E.CONSTANT R7, desc[UR10][R2.64+-0x6008] ;  /* 0xff9ff80a02077981 */ /* 0x000168000c1e9900 */
[----:B------:R0:W5:Y:S04]  /*3710*/  LDG.E.CONSTANT R6, desc[UR10][R2.64+-0x5008] ;  /* 0xffaff80a02067981 */ /* 0x000168000c1e9900 */
[----:B------:R0:W5:Y:S04]  /*3720*/  LDG.E.CONSTANT R16, desc[UR10][R2.64+-0x4008] ;  /* 0xffbff80a02107981 */ /* 0x000168000c1e9900 */
[----:B------:R0:W5:Y:S01]  /*3730*/  LDG.E.CONSTANT R17, desc[UR10][R2.64+-0x3008] ;  /* 0xffcff80a02117981 */ /* 0x000162000c1e9900 */
[----:B------:R-:W-:Y:S01]  /*3740*/  UIADD3 UR4, UP0, UPT, UR4, -0x2, URZ ;  /* 0xfffffffe04047890 */ /* 0x000fe2000ff1e0ff */
[----:B------:R-:W-:Y:S01]  /*3750*/  BSSY.RECONVERGENT B1, `(.L_x_444) ;  /* 0x0000015000017945 */ /* 0x000fe20003800200 */
[----:B------:R-:W-:-:S02]  /*3760*/  IMAD.MOV.U32 R14, RZ, RZ, R10 ;  /* 0x000000ffff0e7224 */ /* 0x000fc400078e000a */
[----:B------:R-:W-:Y:S01]  /*3770*/  UIADD3.X UR5, UPT, UPT, UR5, -0x1, URZ, UP0, !UPT ;  /* 0xffffffff05057890 */ /* 0x000fe200087fe4ff */
[----:B------:R-:W-:Y:S01]  /*3780*/  IMAD.MOV.U32 R19, RZ, RZ, R8 ;  /* 0x000000ffff137224 */ /* 0x000fe200078e0008 */
[----:B------:R-:W-:Y:S01]  /*3790*/  UISETP.NE.U32.AND UP0, UPT, UR4, URZ, UPT ;  /* 0x000000ff0400728c */ /* 0x000fe2000bf05070 */
[----:B------:R-:W-:-:S03]  /*37a0*/  IMAD.MOV.U32 R21, RZ, RZ, R9 ;  /* 0x000000ffff157224 */ /* 0x000fc600078e0009 */
[----:B------:R-:W-:Y:S01]  /*37b0*/  UISETP.NE.AND.EX UP0, UPT, UR5, URZ, UPT, UP0 ;  /* 0x000000ff0500728c */ /* 0x000fe2000bf05300 */
[----:B--2---:R-:W-:-:S13]  /*37c0*/  FSETP.GEU.AND P0, PT, R10, R15, PT ;  /* 0x0000000f0a00720b */ /* 0x004fda0003f0e000 */
[----:B0-----:R-:W-:Y:S05]  /*37d0*/  @!P0 BRA `(.L_x_445) ;  /* 0x0000000000308947 */ /* 0x001fea0003800000 */
[----:B------:R-:W2:Y:S01]  /*37e0*/  LDG.E.64.CONSTANT R12, desc[UR10][R2.64+-0x9000] ;  /* 0xff70000a020c7981 */ /* 0x000ea2000c1e9b00 */
[----:B------:R-:W-:Y:S01]  /*37f0*/  FSETP.GEU.AND P2, PT, R15, R10, PT ;  /* 0x0000000a0f00720b */ /* 0x000fe20003f4e000 */
[----:B------:R-:W-:-:S12]  /*3800*/  IMAD.MOV.U32 R14, RZ, RZ, R15 ;  /* 0x000000ffff0e7224 */ /* 0x000fd800078e000f */
[CC--:B--2---:R-:W-:Y:S01]  /*3810*/  @P2 ISETP.GE.U32.AND P0, PT, R8.reuse, R12.reuse, PT ;  /* 0x0000000c0800220c */ /* 0x0c4fe20003f06070 */
        /* <DEDUP_REMOVED lines=8> */
.L_x_445:
[----:B------:R-:W-:Y:S05]  /*38a0*/  BSYNC.RECONVERGENT B1 ;  /* 0x0000000000017941 */ /* 0x000fea0003800200 */
.L_x_444:
[----:B------:R0:W5:Y:S02]  /*38b0*/  LDG.E.64.CONSTANT R8, desc[UR10][R2.64+-0x8000] ;  /* 0xff80000a02087981 */ /* 0x000164000c1e9b00 */
[----:B-----5:R-:W-:Y:S01]  /*38c0*/  FSETP.GEU.AND P0, PT, R14, R23, PT ;  /* 0x000000170e00720b */ /* 0x020fe20003f0e000 */
[----:B------:R-:W-:Y:S01]  /*38d0*/  BSSY.RECONVERGENT B1, `(.L_x_446) ;  /* 0x0000010000017945 */ /* 0x000fe20003800200 */
[----:B------:R-:W-:Y:S02]  /*38e0*/  IMAD.MOV.U32 R10, RZ, RZ, R14 ;  /* 0x000000ffff0a7224 */ /* 0x000fe400078e000e */
[----:B------:R-:W-:Y:S02]  /*38f0*/  IMAD.MOV.U32 R13, RZ, RZ, R19 ;  /* 0x000000ffff0d7224 */ /* 0x000fe400078e0013 */
[----:B------:R-:W-:-:S07]  /*3900*/  IMAD.MOV.U32 R15, RZ, RZ, R21 ;  /* 0x000000ffff0f7224 */ /* 0x000fce00078e0015 */
[----:B0-----:R-:W-:Y:S05]  /*3910*/  @!P0 BRA `(.L_x_447) ;  /* 0x00000000002c8947 */ /* 0x001fea0003800000 */
[----:B------:R-:W-:Y:S01]  /*3920*/  FSETP.GEU.AND P2, PT, R23, R14, PT ;  /* 0x0000000e1700720b */ /* 0x000fe20003f4e000 */
[----:B------:R-:W-:Y:S02]  /*3930*/  IMAD.MOV.U32 R13, RZ, RZ, R8 ;  /* 0x000000ffff0d7224 */ /* 0x000fe400078e0008 */
[----:B------:R-:W-:Y:S02]  /*3940*/  IMAD.MOV.U32 R15, RZ, RZ, R9 ;  /* 0x000000ffff0f7224 */ /* 0x000fe400078e0009 */
[----:B------:R-:W-:-:S08]  /*3950*/  IMAD.MOV.U32 R10, RZ, RZ, R23 ;  /* 0x000000ffff0a7224 */ /* 0x000fd000078e0017 */
[CC--:B------:R-:W-:Y:S02]  /*3960*/  @P2 ISETP.GE.U32.AND P0, PT, R19.reuse, R8.reuse, PT ;  /* 0x000000081300220c */ /* 0x0c0fe40003f06070 */
[-C--:B------:R-:W-:Y:S02]  /*3970*/  @P2 ISETP.LT.U32.AND P1, PT, R19, R8.reuse, PT ;  /* 0x000000081300220c */ /* 0x080fe40003f21070 */
[CC--:B------:R-:W-:Y:S02]  /*3980*/  @P2 ISETP.GE.AND.EX P0, PT, R21.reuse, R9.reuse, PT, P0 ;  /* 0x000000091500220c */ /* 0x0c0fe40003f06300 */
[----:B------:R-:W-:Y:S02]  /*3990*/  @P2 ISETP.LT.AND.EX P1, PT, R21, R9, PT, P1 ;  /* 0x000000091500220c */ /* 0x000fe40003f21310 */
[----:B------:R-:W-:Y:S02]  /*39a0*/  @P2 FSEL R10, R14, R23, !P0 ;  /* 0x000000170e0a2208 */ /* 0x000fe40004000000 */
[----:B------:R-:W-:-:S02]  /*39b0*/  @P2 SEL R13, R19, R8, P1 ;  /* 0x00000008130d2207 */ /* 0x000fc40000800000 */
[----:B------:R-:W-:-:S07]  /*39c0*/  @P2 SEL R15, R21, R9, P1 ;  /* 0x00000009150f2207 */ /* 0x000fce0000800000 */
.L_x_447:
[----:B------:R-:W-:Y:S05]  /*39d0*/  BSYNC.RECONVERGENT B1 ;  /* 0x0000000000017941 */ /* 0x000fea0003800200 */
.L_x_446:
[----:B------:R0:W5:Y:S01]  /*39e0*/  LDG.E.64.CONSTANT R8, desc[UR10][R2.64+-0x7000] ;  /* 0xff90000a02087981 */ /* 0x000162000c1e9b00 */
[----:B------:R-:W-:Y:S01]  /*39f0*/  FSETP.GEU.AND P0, PT, R10, R11, PT ;  /* 0x0000000b0a00720b */ /* 0x000fe20003f0e000 */
[----:B------:R-:W-:Y:S01]  /*3a00*/  BSSY.RECONVERGENT B1, `(.L_x_448) ;  /* 0x0000010000017945 */ /* 0x000fe20003800200 */
[----:B------:R-:W-:Y:S02]  /*3a10*/  IMAD.MOV.U32 R12, RZ, RZ, R10 ;  /* 0x000000ffff0c7224 */ /* 0x000fe400078e000a */
[----:B------:R-:W-:Y:S02]  /*3a20*/  IMAD.MOV.U32 R19, RZ, RZ, R13 ;  /* 0x000000ffff137224 */ /* 0x000fe400078e000d */
[----:B------:R-:W-:-:S07]  /*3a30*/  IMAD.MOV.U32 R21, RZ, RZ, R15 ;  /* 0x000000ffff157224 */ /* 0x000fce00078e000f */
[----:B0-----:R-:W-:Y:S05]  /*3a40*/  @!P0 BRA `(.L_x_449) ;  /* 0x00000000002c8947 */ /* 0x001fea0003800000 */
[----:B------:R-:W-:Y:S01]  /*3a50*/  FSETP.GEU.AND P2, PT, R11, R10, PT ;  /* 0x0000000a0b00720b */ /* 0x000fe20003f4e000 */
[----:B-----5:R-:W-:Y:S02]  /*3a60*/  IMAD.MOV.U32 R19, RZ, RZ, R8 ;  /* 0x000000ffff137224 */ /* 0x020fe400078e0008 */
        /* <DEDUP_REMOVED lines=9> */
.L_x_449:
[----:B------:R-:W-:Y:S05]  /*3b00*/  BSYNC.RECONVERGENT B1 ;  /* 0x0000000000017941 */ /* 0x000fea0003800200 */
.L_x_448:
[----:B-----5:R0:W5:Y:S01]  /*3b10*/  LDG.E.64.CONSTANT R8, desc[UR10][R2.64+-0x6000] ;  /* 0xffa0000a02087981 */ /* 0x020162000c1e9b00 */
        /* <DEDUP_REMOVED lines=17> */
.L_x_451:
[----:B------:R-:W-:Y:S05]  /*3c30*/  BSYNC.RECONVERGENT B1 ;  /* 0x0000000000017941 */ /* 0x000fea0003800200 */
.L_x_450:
        /* <DEDUP_REMOVED lines=12> */
[----:B------:R-:W-:Y:S02]  /*3d00*/  @P2 ISETP.LT.U32.AND P1, PT, R13, R8, PT ;  /* 0x000000080d00220c */ /* 0x000fe40003f21070 */
[CC--:B------:R-:W-:Y:S02]  /*3d10*/  @P2 ISETP.GE.AND.EX P0, PT, R15.reuse, R9.reuse, PT, P0 ;  /* 0x000000090f00220c */ /* 0x0c0fe40003f06300 */
[----:B------:R-:W-:Y:S02]  /*3d20*/  @P2 ISETP.LT.AND.EX P1, PT, R15, R9, PT, P1 ;  /* 0x000000090f00220c */ /* 0x000fe40003f21310 */
[----:B------:R-:W-:Y:S02]  /*3d30*/  @P2 FSEL R25, R11, R6, !P0 ;  /* 0x000000060b192208 */ /* 0x000fe40004000000 */
[----:B------:R-:W-:-:S02]  /*3d40*/  @P2 SEL R23, R13, R8, P1 ;  /* 0x000000080d172207 */ /* 0x000fc40000800000 */
[----:B------:R-:W-:-:S07]  /*3d50*/  @P2 SEL R21, R15, R9, P1 ;  /* 0x000000090f152207 */ /* 0x000fce0000800000 */
.L_x_453:
[----:B------:R-:W-:Y:S05]  /*3d60*/  BSYNC.RECONVERGENT B1 ;  /* 0x0000000000017941 */ /* 0x000fea0003800200 */
.L_x_452:
[----:B------:R0:W5:Y:S04]  /*3d70*/  LDG.E.CONSTANT R20, desc[UR10][R2.64+-0x2008] ;  /* 0xffdff80a02147981 */ /* 0x000168000c1e9900 */
[----:B------:R0:W5:Y:S04]  /*3d80*/  LDG.E.CONSTANT R19, desc[UR10][R2.64+-0x1008] ;  /* 0xffeff80a02137981 */ /* 0x000168000c1e9900 */
[----:B------:R0:W5:Y:S04]  /*3d90*/  LDG.E.CONSTANT R18, desc[UR10][R2.64+-0x8] ;  /* 0xfffff80a02127981 */ /* 0x000168000c1e9900 */
[----:B-----5:R0:W5:Y:S04]  /*3da0*/  LDG.E.64.CONSTANT R8, desc[UR10][R2.64+-0x3000] ;  /* 0xffd0000a02087981 */ /* 0x020168000c1e9b00 */
[----:B------:R0:W5:Y:S04]  /*3db0*/  LDG.E.64.CONSTANT R10, desc[UR10][R2.64+-0x2000] ;  /* 0xffe0000a020a7981 */ /* 0x000168000c1e9b00 */
[----:B------:R0:W5:Y:S04]  /*3dc0*/  LDG.E.64.CONSTANT R12, desc[UR10][R2.64+-0x1000] ;  /* 0xfff0000a020c7981 */ /* 0x000168000c1e9b00 */
[----:B------:R0:W5:Y:S01]  /*3dd0*/  LDG.E.64.CONSTANT R6, desc[UR10][R2.64] ;  /* 0x0000000a02067981 */ /* 0x000162000c1e9b00 */
[----:B------:R-:W-:Y:S01]  /*3de0*/  FSETP.GEU.AND P0, PT, R25, R16, PT ;  /* 0x000000101900720b */ /* 0x000fe20003f0e000 */
[----:B------:R-:W-:Y:S01]  /*3df0*/  BSSY.RECONVERGENT B1, `(.L_x_454) ;  /* 0x0000011000017945 */ /* 0x000fe20003800200 */
[----:B------:R-:W-:-:S02]  /*3e00*/  IMAD.MOV.U32 R14, RZ, RZ, R25 ;  /* 0x000000ffff0e7224 */ /* 0x000fc400078e0019 */
[----:B------:R-:W-:Y:S02]  /*3e10*/  IMAD.MOV.U32 R27, RZ, RZ, R23 ;  /* 0x000000ffff1b7224 */ /* 0x000fe400078e0017 */
[----:B------:R-:W-:-:S07]  /*3e20*/  IMAD.MOV.U32 R29, RZ, RZ, R21 ;  /* 0x000000ffff1d7224 */ /* 0x000fce00078e0015 */
[----:B0-----:R-:W-:Y:S05]  /*3e30*/  @!P0 BRA `(.L_x_455) ;  /* 0x0000000000308947 */ /* 0x001fea0003800000 */
[----:B------:R-:W2:Y:S01]  /*3e40*/  LDG.E.64.CONSTANT R14, desc[UR10][R2.64+-0x4000] ;  /* 0xffc0000a020e7981 */ /* 0x000ea2000c1e9b00 */
[----:B------:R-:W-:-:S13]  /*3e50*/  FSETP.GEU.AND P2, PT, R16, R25, PT ;  /* 0x000000191000720b */ /* 0x000fda0003f4e000 */
[CC--:B--2---:R-:W-:Y:S01]  /*3e60*/  @P2 ISETP.LT.U32.AND P1, PT, R23.reuse, R14.reuse, PT ;  /* 0x0000000e1700220c */ /* 0x0c4fe20003f21070 */
[----:B------:R-:W-:Y:S01]  /*3e70*/  IMAD.MOV.U32 R27, RZ, RZ, R14 ;  /* 0x000000ffff1b7224 */ /* 0x000fe200078e000e */
[-C--:B------:R-:W-:Y:S01]  /*3e80*/  @P2 ISETP.GE.U32.AND P0, PT, R23, R14.reuse, PT ;  /* 0x0000000e1700220c */ /* 0x080fe20003f06070 */
[----:B------:R-:W-:Y:S01]  /*3e90*/  IMAD.MOV.U32 R29, RZ, RZ, R15 ;  /* 0x000000ffff1d7224 */ /* 0x000fe200078e000f */
[CC--:B------:R-:W-:Y:S02]  /*3ea0*/  @P2 ISETP.LT.AND.EX P1, PT, R21.reuse, R15.reuse, PT, P1 ;  /* 0x0000000f1500220c */ /* 0x0c0fe40003f21310 */
[-C--:B------:R-:W-:Y:S02]  /*3eb0*/  @P2 ISETP.GE.AND.EX P0, PT, R21, R15.reuse, PT, P0 ;  /* 0x0000000f1500220c */ /* 0x080fe40003f06300 */
[----:B------:R-:W-:Y:S01]  /*3ec0*/  @P2 SEL R27, R23, R14, P1 ;  /* 0x0000000e171b2207 */ /* 0x000fe20000800000 */
[----:B------:R-:W-:Y:S01]  /*3ed0*/  IMAD.MOV.U32 R14, RZ, RZ, R16 ;  /* 0x000000ffff0e7224 */ /* 0x000fe200078e0010 */
[----:B------:R-:W-:-:S02]  /*3ee0*/  @P2 SEL R29, R21, R15, P1 ;  /* 0x0000000f151d2207 */ /* 0x000fc40000800000 */
[----:B------:R-:W-:-:S07]  /*3ef0*/  @P2 FSEL R14, R25, R16, !P0 ;  /* 0x00000010190e2208 */ /* 0x000fce0004000000 */
.L_x_455:
[----:B------:R-:W-:Y:S05]  /*3f00*/  BSYNC.RECONVERGENT B1 ;  /* 0x0000000000017941 */ /* 0x000fea0003800200 */
.L_x_454:
[----:B------:R-:W-:Y:S01]  /*3f10*/  FSETP.GEU.AND P0, PT, R14, R17, PT ;  /* 0x000000110e00720b */ /* 0x000fe20003f0e000 */
[----:B------:R-:W-:Y:S01]  /*3f20*/  BSSY.RECONVERGENT B1, `(.L_x_456) ;  /* 0x0000010000017945 */ /* 0x000fe20003800200 */
[----:B------:R-:W-:Y:S02]  /*3f30*/  IMAD.MOV.U32 R15, RZ, RZ, R14 ;  /* 0x000000ffff0f7224 */ /* 0x000fe400078e000e */
[----:B------:R-:W-:Y:S02]  /*3f40*/  IMAD.MOV.U32 R23, RZ, RZ, R27 ;  /* 0x000000ffff177224 */ /* 0x000fe400078e001b */
[----:B------:R-:W-:-:S07]  /*3f50*/  IMAD.MOV.U32 R25, RZ, RZ, R29 ;  /* 0x000000ffff197224 */ /* 0x000fce00078e001d */
[----:B------:R-:W-:Y:S05]  /*3f60*/  @!P0 BRA `(.L_x_457) ;  /* 0x00000000002c8947 */ /* 0x000fea0003800000 */
        /* <DEDUP_REMOVED lines=11> */
.L_x_457:
[----:B------:R-:W-:Y:S05]  /*4020*/  BSYNC.RECONVERGENT B1 ;  /* 0x0000000000017941 */ /* 0x000fea0003800200 */
.L_x_456:
[----:B------:R-:W-:Y:S01]  /*4030*/  FSETP.GEU.AND P0, PT, R15, R20, PT ;  /* 0x000000140f00720b */ /* 0x000fe20003f0e000 */
[----:B------:R-:W-:Y:S01]  /*4040*/  BSSY.RECONVERGENT B1, `(.L_x_458) ;  /* 0x0000010000017945 */ /* 0x000fe20003800200 */
[----:B-----5:R-:W-:Y:S02]  /*4050*/  IMAD.MOV.U32 R8, RZ, RZ, R15 ;  /* 0x000000ffff087224 */ /* 0x020fe400078e000f */
        /* <DEDUP_REMOVED lines=14> */
.L_x_459:
[----:B------:R-:W-:Y:S05]  /*4140*/  BSYNC.RECONVERGENT B1 ;  /* 0x0000000000017941 */ /* 0x000fea0003800200 */
.L_x_458:
        /* <DEDUP_REMOVED lines=17> */
.L_x_461:
[----:B------:R-:W-:Y:S05]  /*4260*/  BSYNC.RECONVERGENT B1 ;  /* 0x0000000000017941 */ /* 0x000fea0003800200 */
.L_x_460:
        /* <DEDUP_REMOVED lines=17> */
.L_x_463:
[----:B------:R-:W-:Y:S05]  /*4380*/  BSYNC.RECONVERGENT B1 ;  /* 0x0000000000017941 */ /* 0x000fea0003800200 */
.L_x_462:
[----:B------:R-:W-:Y:S02]  /*4390*/  IADD3 R5, P0, PT, R5, 0xa00, RZ ;  /* 0x00000a0005057810 */ /* 0x000fe40007f1e0ff */
[----:B------:R-:W-:-:S03]  /*43a0*/  IADD3 R2, P1, PT, R2, 0xa000, RZ ;  /* 0x0000a00002027810 */ /* 0x000fc60007f3e0ff */
[----:B------:R-:W-:Y:S02]  /*43b0*/  IMAD.X R4, RZ, RZ, R4, P0 ;  /* 0x000000ffff047224 */ /* 0x000fe400000e0604 */
[----:B------:R-:W-:Y:S01]  /*43c0*/  IMAD.X R3, RZ, RZ, R3, P1 ;  /* 0x000000ffff037224 */ /* 0x000fe200008e0603 */
[----:B------:R-:W-:Y:S07]  /*43d0*/  BRA.U UP0, `(.L_x_464) ;  /* 0xfffffff100bc7547 */ /* 0x000fee000b83ffff */
.L_x_443:
[----:B------:R-:W-:-:S04]  /*43e0*/  ULOP3.LUT UR4, UR6, 0x1, URZ, 0xc0, !UPT ;  /* 0x0000000106047892 */ /* 0x000fc8000f8ec0ff */
[----:B------:R-:W-:-:S04]  /*43f0*/  UISETP.NE.U32.AND UP0, UPT, UR4, 0x1, UPT ;  /* 0x000000010400788c */ /* 0x000fc8000bf05070 */
[----:B------:R-:W-:-:S09]  /*4400*/  UISETP.NE.U32.AND.EX UP0, UPT, URZ, URZ, UPT, UP0 ;  /* 0x000000ffff00728c */ /* 0x000fd2000bf05100 */
[----:B------:R-:W-:Y:S05]  /*4410*/  BRA.U !UP0, `(.L_x_442) ;  /* 0x0000000508a87547 */ /* 0x000fea000b800000 */
[----:B------:R-:W0:Y:S02]  /*4420*/  LDC.64 R2, c[0x0][0x380] ;  /* 0x0000e000ff027b82 */ /* 0x000e240000000a00 */
[----:B0-----:R-:W-:-:S03]  /*4430*/  IMAD.WIDE.U32 R2, R0, 0x10, R2 ;  /* 0x0000001000027825 */ /* 0x001fc600078e0002 */
[----:B------:R-:W-:-:S04]  /*4440*/  LEA R16, P0, R5, R2, 0x4 ;  /* 0x0000000205107211 */ /* 0x000fc800078020ff */
[----:B------:R-:W-:-:S05]  /*4450*/  LEA.HI.X R17, R5, R3, R4, 0x4, P0 ;  /* 0x0000000305117211 */ /* 0x000fca00000f2404 */
[----:B------:R-:W2:Y:S04]  /*4460*/  LDG.E.CONSTANT R23, desc[UR10][R16.64] ;  /* 0x0000000a10177981 */ /* 0x000ea8000c1e9900 */
[----:B------:R0:W5:Y:S04]  /*4470*/  LDG.E.CONSTANT R27, desc[UR10][R16.64+0x1000] ;  /* 0x0010000a101b7981 */ /* 0x000168000c1e9900 */
[----:B------:R0:W5:Y:S04]  /*4480*/  LDG.E.CONSTANT R19, desc[UR10][R16.64+0x2000] ;  /* 0x0020000a10137981 */ /* 0x000168000c1e9900 */
[----:B------:R0:W5:Y:S04]  /*4490*/  LDG.E.CONSTANT R18, desc[UR10][R16.64+0x3000] ;  /* 0x0030000a10127981 */ /* 0x000168000c1e9900 */
[----:B------:R0:W5:Y:S04]  /*44a0*/  LDG.E.CONSTANT R11, desc[UR10][R16.64+0x4000] ;  /* 0x0040000a100b7981 */ /* 0x000168000c1e9900 */
[----:B------:R0:W5:Y:S04]  /*44b0*/  LDG.E.64.CONSTANT R2, desc[UR10][R16.64+0x1008] ;  /* 0x0010080a10027981 */ /* 0x000168000c1e9b00 */
[----:B------:R0:W5:Y:S04]  /*44c0*/  LDG.E.64.CONSTANT R6, desc[UR10][R16.64+0x2008] ;  /* 0x0020080a10067981 */ /* 0x000168000c1e9b00 */
[----:B------:R0:W5:Y:S04]  /*44d0*/  LDG.E.64.CONSTANT R12, desc[UR10][R16.64+0x3008] ;  /* 0x0030080a100c7981 */ /* 0x000168000c1e9b00 */
[----:B------:R0:W5:Y:S01]  /*44e0*/  LDG.E.64.CONSTANT R14, desc[UR10][R16.64+0x4008] ;  /* 0x0040080a100e7981 */ /* 0x000162000c1e9b00 */
        /* <DEDUP_REMOVED lines=18> */
.L_x_466:
[----:B------:R-:W-:Y:S05]  /*4610*/  BSYNC.RECONVERGENT B1 ;  /* 0x0000000000017941 */ /* 0x000fea0003800200 */
.L_x_465:
        /* <DEDUP_REMOVED lines=17> */
.L_x_468:
[----:B------:R-:W-:Y:S05]  /*4730*/  BSYNC.RECONVERGENT B1 ;  /* 0x0000000000017941 */ /* 0x000fea0003800200 */
.L_x_467:
        /* <DEDUP_REMOVED lines=17> */
.L_x_470:
[----:B------:R-:W-:Y:S05]  /*4850*/  BSYNC.RECONVERGENT B1 ;  /* 0x0000000000017941 */ /* 0x000fea0003800200 */
.L_x_469:
        /* <DEDUP_REMOVED lines=17> */
.L_x_472:
[----:B------:R-:W-:Y:S05]  /*4970*/  BSYNC.RECONVERGENT B1 ;  /* 0x0000000000017941 */ /* 0x000fea0003800200 */
.L_x_471:
[----:B------:R-:W-:Y:S01]  /*4980*/  FSETP.GEU.AND P0, PT, R2, R11, PT ;  /* 0x0000000b0200720b */ /* 0x000fe20003f0e000 */
[----:B------:R-:W-:Y:S01]  /*4990*/  BSSY.RECONVERGENT B1, `(.L_x_473) ;  /* 0x0000011000017945 */ /* 0x000fe20003800200 */
[----:B------:R-:W-:Y:S01]  /*49a0*/  IADD3 R5, P2, PT, R5, 0x500, RZ ;  /* 0x0000050005057810 */ /* 0x000fe20007f5e0ff */
[----:B------:R-:W-:Y:S02]  /*49b0*/  IMAD.MOV.U32 R10, RZ, RZ, R2 ;  /* 0x000000ffff0a7224 */ /* 0x000fe400078e0002 */
[----:B------:R-:W-:Y:S02]  /*49c0*/  IMAD.MOV.U32 R8, RZ, RZ, R7 ;  /* 0x000000ffff087224 */ /* 0x000fe400078e0007 */
[----:B------:R-:W-:-:S06]  /*49d0*/  IMAD.MOV.U32 R9, RZ, RZ, R17 ;  /* 0x000000ffff097224 */ /* 0x000fcc00078e0011 */
        /* <DEDUP_REMOVED lines=12> */
.L_x_474:
[----:B------:R-:W-:Y:S05]  /*4aa0*/  BSYNC.RECONVERGENT B1 ;  /* 0x0000000000017941 */ /* 0x000fea0003800200 */
.L_x_473:
[----:B------:R-:W-:-:S07]  /*4ab0*/  IMAD.X R4, RZ, RZ, R4, P2 ;  /* 0x000000ffff047224 */ /* 0x000fce00010e0604 */
.L_x_442:
[----:B------:R-:W0:Y:S02]  /*4ac0*/  LDCU UR4, c[0x0][0x390] ;  /* 0x00007200ff0477ac */ /* 0x000e240008000800 */
[----:B0-----:R-:W-:Y:S02]  /*4ad0*/  USHF.R.S32.HI UR5, URZ, 0x1f, UR4 ;  /* 0x0000001fff057899 */ /* 0x001fe40008011404 */
[----:B------:R-:W-:-:S04]  /*4ae0*/  ISETP.GE.U32.AND P0, PT, R5, UR4, PT ;  /* 0x0000000405007c0c */ /* 0x000fc8000bf06070 */
[----:B------:R-:W-:-:S13]  /*4af0*/  ISETP.GE.AND.EX P0, PT, R4, UR5, PT, P0 ;  /* 0x0000000504007c0c */ /* 0x000fda000bf06300 */
[----:B------:R-:W-:Y:S05]  /*4b00*/  @P0 BRA `(.L_x_475) ;  /* 0x00000008003c0947 */ /* 0x000fea0003800000 */
[----:B------:R-:W-:Y:S01]  /*4b10*/  IADD3 R3, PT, PT, -R5, UR4, RZ ;  /* 0x0000000405037c10 */ /* 0x000fe2000fffe1ff */
[----:B------:R-:W-:Y:S03]  /*4b20*/  BSSY.RECONVERGENT B1, `(.L_x_475) ;  /* 0x000008d000017945 */ /* 0x000fe60003800200 */
[----:B------:R-:W-:-:S13]  /*4b30*/  ISETP.GE.AND P0, PT, R0, R3, PT ;  /* 0x000000030000720c */ /* 0x000fda0003f06270 */
[----:B------:R-:W-:Y:S05]  /*4b40*/  @P0 BRA `(.L_x_476) ;  /* 0x0000000800280947 */ /* 0x000fea0003800000 */
[----:B------:R-:W-:Y:S01]  /*4b50*/  LOP3.LUT R2, RZ, R0, RZ, 0x33, !PT ;  /* 0x00000000ff027212 */ /* 0x000fe200078e33ff */
[----:B------:R-:W-:Y:S03]  /*4b60*/  BSSY.RECONVERGENT B2, `(.L_x_477) ;  /* 0x000002a000027945 */ /* 0x000fe60003800200 */
[----:B------:R-:W-:-:S04]  /*4b70*/  IADD3 R18, PT, PT, -R5, UR4, R2 ;  /* 0x0000000405127c10 */ /* 0x000fc8000fffe102 */
[----:B------:R-:W-:-:S04]  /*4b80*/  LOP3.LUT R2, R18, 0x300, RZ, 0xc0, !PT ;  /* 0x0000030012027812 */ /* 0x000fc800078ec0ff */
[----:B------:R-:W-:Y:S01]  /*4b90*/  ISETP.NE.AND P0, PT, R2, 0x300, PT ;  /* 0x000003000200780c */ /* 0x000fe20003f05270 */
[----:B------:R-:W-:-:S12]  /*4ba0*/  IMAD.MOV.U32 R2, RZ, RZ, R0 ;  /* 0x000000ffff027224 */ /* 0x000fd800078e0000 */
[----:B------:R-:W-:Y:S05]  /*4bb0*/  @!P0 BRA `(.L_x_478) ;  /* 0x0000000000908947 */ /* 0x000fea0003800000 */
[----:B------:R-:W0:Y:S01]  /*4bc0*/  LDCU.64 UR6, c[0x0][0x380] ;  /* 0x00007000ff0677ac */ /* 0x000e220008000a00 */
[----:B------:R-:W-:Y:S02]  /*4bd0*/  IADD3 R7, P0, PT, R0, R5, RZ ;  /* 0x0000000500077210 */ /* 0x000fe40007f1e0ff */
[----:B------:R-:W-:-:S03]  /*4be0*/  LEA.HI R2, R18, 0x1, RZ, 0x18 ;  /* 0x0000000112027811 */ /* 0x000fc600078fc0ff */
[----:B------:R-:W-:Y:S01]  /*4bf0*/  IMAD.X R12, RZ, RZ, R4, P0 ;  /* 0x000000ffff0c7224 */ /* 0x000fe200000e0604 */
[----:B------:R-:W-:Y:S01]  /*4c00*/  LOP3.LUT R6, R2, 0x3, RZ, 0xc0, !PT ;  /* 0x0000000302067812 */ /* 0x000fe200078ec0ff */
[----:B------:R-:W-:-:S04]  /*4c10*/  IMAD.MOV.U32 R2, RZ, RZ, R0 ;  /* 0x000000ffff027224 */ /* 0x000fc800078e0000 */
[----:B------:R-:W-:Y:S01]  /*4c20*/  IMAD.MOV R11, RZ, RZ, -R6 ;  /* 0x000000ffff0b7224 */ /* 0x000fe200078e0a06 */
[----:B0-----:R-:W-:-:S04]  /*4c30*/  LEA R16, P1, R7, UR6, 0x4 ;  /* 0x0000000607107c11 */ /* 0x001fc8000f8220ff */
[----:B------:R-:W-:-:S09]  /*4c40*/  LEA.HI.X R7, R7, UR7, R12, 0x4, P1 ;  /* 0x0000000707077c11 */ /* 0x000fd200088f240c */
.L_x_481:
[----:B------:R-:W-:-:S05]  /*4c50*/  IMAD.MOV.U32 R6, RZ, RZ, R16 ;  /* 0x000000ffff067224 */ /* 0x000fca00078e0010 */
[----:B------:R-:W2:Y:S01]  /*4c60*/  LDG.E.CONSTANT R19, desc[UR10][R6.64] ;  /* 0x0000000a06137981 */ /* 0x000ea2000c1e9900 */
[----:B------:R-:W-:Y:S01]  /*4c70*/  VIADD R11, R11, 0x1 ;  /* 0x000000010b0b7836 */ /* 0x000fe20000000000 */
[----:B------:R-:W-:Y:S01]  /*4c80*/  BSSY.RECONVERGENT B3, `(.L_x_479) ;  /* 0x0000014000037945 */ /* 0x000fe20003800200 */
[----:B------:R-:W-:-:S03]  /*4c90*/  IADD3 R16, P3, PT, R6, 0x1000, RZ ;  /* 0x0000100006107810 */ /* 0x000fc60007f7e0ff */
[----:B------:R-:W-:Y:S02]  /*4ca0*/  ISETP.NE.AND P2, PT, R11, RZ, PT ;  /* 0x000000ff0b00720c */ /* 0x000fe40003f45270 */
[----:B--2---:R-:W-:-:S13]  /*4cb0*/  FSETP.GEU.AND P0, PT, R10, R19, PT ;  /* 0x000000130a00720b */ /* 0x004fda0003f0e000 */
[----:B------:R-:W-:Y:S05]  /*4cc0*/  @!P0 BRA `(.L_x_480) ;  /* 0x00000000003c8947 */ /* 0x000fea0003800000 */
[----:B------:R-:W2:Y:S01]  /*4cd0*/  LDG.E.64.CONSTANT R12, desc[UR10][R6.64+0x8] ;  /* 0x0000080a060c7981 */ /* 0x000ea2000c1e9b00 */
[----:B------:R-:W-:Y:S01]  /*4ce0*/  FSETP.GEU.AND P4, PT, R19, R10, PT ;  /* 0x0000000a1300720b */ /* 0x000fe20003f8e000 */
[----:B------:R-:W-:Y:S02]  /*4cf0*/  IMAD.MOV.U32 R15, RZ, RZ, R8 ;  /* 0x000000ffff0f7224 */ /* 0x000fe400078e0008 */
[----:B------:R-:W-:Y:S02]  /*4d00*/  IMAD.MOV.U32 R17, RZ, RZ, R9 ;  /* 0x000000ffff117224 */ /* 0x000fe400078e0009 */
[----:B------:R-:W-:Y:S02]  /*4d10*/  IMAD.MOV.U32 R14, RZ, RZ, R10 ;  /* 0x000000ffff0e7224 */ /* 0x000fe400078e000a */
[----:B------:R-:W-:-:S06]  /*4d20*/  IMAD.MOV.U32 R10, RZ, RZ, R19 ;  /* 0x000000ffff0a7224 */ /* 0x000fcc00078e0013 */
        /* <DEDUP_REMOVED lines=9> */
.L_x_480:
[----:B------:R-:W-:Y:S05]  /*4dc0*/  BSYNC.RECONVERGENT B3 ;  /* 0x0000000000037941 */ /* 0x000fea0003800200 */
.L_x_479:
[----:B------:R-:W-:Y:S02]  /*4dd0*/  IMAD.X R7, RZ, RZ, R7, P3 ;  /* 0x000000ffff077224 */ /* 0x000fe400018e0607 */
[----:B------:R-:W-:Y:S01]  /*4de0*/  VIADD R2, R2, 0x100 ;  /* 0x0000010002027836 */ /* 0x000fe20000000000 */
[----:B------:R-:W-:Y:S06]  /*4df0*/  @P2 BRA `(.L_x_481) ;  /* 0xfffffffc00942947 */ /* 0x000fec000383ffff */
.L_x_478:
[----:B------:R-:W-:Y:S05]  /*4e00*/  BSYNC.RECONVERGENT B2 ;  /* 0x0000000000027941 */ /* 0x000fea0003800200 */
.L_x_477:
[----:B------:R-:W-:-:S13]  /*4e10*/  ISETP.GE.U32.AND P0, PT, R18, 0x300, PT ;  /* 0x000003001200780c */ /* 0x000fda0003f06070 */
[----:B------:R-:W-:Y:S05]  /*4e20*/  @!P0 BRA `(.L_x_476) ;  /* 0x0000000400708947 */ /* 0x000fea0003800000 */
[----:B------:R-:W0:Y:S01]  /*4e30*/  LDCU.64 UR6, c[0x0][0x380] ;  /* 0x00007000ff0677ac */ /* 0x000e220008000a00 */
[----:B------:R-:W-:-:S05]  /*4e40*/  IADD3 R6, P0, PT, R2, R5, RZ ;  /* 0x0000000502067210 */ /* 0x000fca0007f1e0ff */
[----:B------:R-:W-:Y:S01]  /*4e50*/  IMAD.X R7, RZ, RZ, R4, P0 ;  /* 0x000000ffff077224 */ /* 0x000fe200000e0604 */
[----:B0-----:R-:W-:-:S04]  /*4e60*/  LEA R5, P1, R6, UR6, 0x4 ;  /* 0x0000000606057c11 */ /* 0x001fc8000f8220ff */
[----:B------:R-:W-:Y:S02]  /*4e70*/  IADD3 R4, P0, PT, R5, 0x3008, RZ ;  /* 0x0000300805047810 */ /* 0x000fe40007f1e0ff */
[----:B------:R-:W-:-:S05]  /*4e80*/  LEA.HI.X R5, R6, UR7, R7, 0x4, P1 ;  /* 0x0000000706057c11 */ /* 0x000fca00088f2407 */
[----:B------:R-:W-:-:S07]  /*4e90*/  IMAD.X R5, RZ, RZ, R5, P0 ;  /* 0x000000ffff057224 */ /* 0x000fce00000e0605 */
.L_x_490:
[----:B------:R-:W2:Y:S04]  /*4ea0*/  LDG.E.CONSTANT R17, desc[UR10][R4.64+-0x3008] ;  /* 0xffcff80a04117981 */ /* 0x000ea8000c1e9900 */
[----:B------:R0:W5:Y:S04]  /*4eb0*/  LDG.E.CONSTANT R12, desc[UR10][R4.64+-0x2008] ;  /* 0xffdff80a040c7981 */ /* 0x000168000c1e9900 */
        /* <DEDUP_REMOVED lines=20> */
.L_x_483:
[----:B------:R-:W-:Y:S05]  /*5000*/  BSYNC.RECONVERGENT B2 ;  /* 0x0000000000027941 */ /* 0x000fea0003800200 */
.L_x_482:
        /* <DEDUP_REMOVED lines=18> */
.L_x_485:
[----:B------:R-:W-:Y:S05]  /*5130*/  BSYNC.RECONVERGENT B2 ;  /* 0x0000000000027941 */ /* 0x000fea0003800200 */
.L_x_484:
        /* <DEDUP_REMOVED lines=18> */
.L_x_487:
[----:B------:R-:W-:Y:S05]  /*5260*/  BSYNC.RECONVERGENT B2 ;  /* 0x0000000000027941 */ /* 0x000fea0003800200 */
.L_x_486:
        /* <DEDUP_REMOVED lines=18> */
.L_x_489:
[----:B------:R-:W-:Y:S05]  /*5390*/  BSYNC.RECONVERGENT B2 ;  /* 0x0000000000027941 */ /* 0x000fea0003800200 */
.L_x_488:
[----:B------:R-:W-:Y:S01]  /*53a0*/  VIADD R2, R2, 0x400 ;  /* 0x0000040002027836 */ /* 0x000fe20000000000 */
[----:B------:R-:W-:-:S04]  /*53b0*/  IADD3 R4, P1, PT, R4, 0x4000, RZ ;  /* 0x0000400004047810 */ /* 0x000fc80007f3e0ff */
[----:B------:R-:W-:Y:S01]  /*53c0*/  ISETP.GE.AND P0, PT, R2, R3, PT ;  /* 0x000000030200720c */ /* 0x000fe20003f06270 */
[----:B------:R-:W-:-:S12]  /*53d0*/  IMAD.X R5, RZ, RZ, R5, P1 ;  /* 0x000000ffff057224 */ /* 0x000fd800008e0605 */
[----:B------:R-:W-:Y:S05]  /*53e0*/  @!P0 BRA `(.L_x_490) ;  /* 0xfffffff800ac8947 */ /* 0x000fea000383ffff */
.L_x_476:
[----:B------:R-:W-:Y:S05]  /*53f0*/  BSYNC.RECONVERGENT B1 ;  /* 0x0000000000017941 */ /* 0x000fea0003800200 */
.L_x_475:
[----:B------:R-:W0:Y:S01]  /*5400*/  S2R R13, SR_LANEID ;  /* 0x00000000000d7919 */ /* 0x000e220000000000 */
[----:B------:R-:W-:Y:S01]  /*5410*/  BSSY.RECONVERGENT B1, `(.L_x_491) ;  /* 0x0000015000017945 */ /* 0x000fe20003800200 */
[----:B------:R-:W-:Y:S01]  /*5420*/  IMAD.MOV.U32 R2, RZ, RZ, R10 ;  /* 0x000000ffff027224 */ /* 0x000fe200078e000a */
[----:B------:R-:W1:Y:S01]  /*5430*/  SHFL.DOWN PT, R3, R10, 0x1, 0x1f ;  /* 0x08201f000a037f89 */ /* 0x000e6200000e0000 */
[----:B------:R-:W-:Y:S02]  /*5440*/  IMAD.MOV.U32 R4, RZ, RZ, R8 ;  /* 0x000000ffff047224 */ /* 0x000fe400078e0008 */
[----:B------:R-:W-:Y:S01]  /*5450*/  IMAD.MOV.U32 R7, RZ, RZ, R9 ;  /* 0x000000ffff077224 */ /* 0x000fe200078e0009 */
[----:B------:R2:W3:Y:S04]  /*5460*/  SHFL.DOWN PT, R5, R8, 0x1, 0x1f ;  /* 0x08201f0008057f89 */ /* 0x0004e800000e0000 */
[----:B------:R2:W4:Y:S01]  /*5470*/  SHFL.DOWN PT, R6, R9, 0x1, 0x1f ;  /* 0x08201f0009067f89 */ /* 0x00052200000e0000 */
[----:B-1----:R-:W-:-:S04]  /*5480*/  FSETP.GEU.AND P0, PT, R10, R3, PT ;  /* 0x000000030a00720b */ /* 0x002fc80003f0e000 */
[----:B0-----:R-:W-:-:S13]  /*5490*/  ISETP.GT.OR P0, PT, R13, 0x1e, !P0 ;  /* 0x0000001e0d00780c */ /* 0x001fda0004704670 */
[----:B--234-:R-:W-:Y:S05]  /*54a0*/  @P0 BRA `(.L_x_492) ;  /* 0x00000000002c0947 */ /* 0x01cfea0003800000 */
        /* <DEDUP_REMOVED lines=11> */
.L_x_492:
[----:B------:R-:W-:Y:S05]  /*5560*/  BSYNC.RECONVERGENT B1 ;  /* 0x0000000000017941 */ /* 0x000fea0003800200 */
.L_x_491:
        /* <DEDUP_REMOVED lines=21> */
.L_x_494:
[----:B------:R-:W-:Y:S05]  /*56c0*/  BSYNC.RECONVERGENT B1 ;  /* 0x0000000000017941 */ /* 0x000fea0003800200 */
.L_x_493:
        /* <DEDUP_REMOVED lines=21> */
.L_x_496:
[----:B------:R-:W-:Y:S05]  /*5820*/  BSYNC.RECONVERGENT B1 ;  /* 0x0000000000017941 */ /* 0x000fea0003800200 */
.L_x_495:
        /* <DEDUP_REMOVED lines=21> */
.L_x_498:
[----:B------:R-:W-:Y:S05]  /*5980*/  BSYNC.RECONVERGENT B1 ;  /* 0x0000000000017941 */ /* 0x000fea0003800200 */
.L_x_497:
        /* <DEDUP_REMOVED lines=22> */
.L_x_500:
[----:B------:R-:W-:Y:S05]  /*5af0*/  BSYNC.RECONVERGENT B1 ;  /* 0x0000000000017941 */ /* 0x000fea0003800200 */
.L_x_499:
        /* <DEDUP_REMOVED lines=12> */
.L_x_502:
[----:B------:R-:W-:Y:S05]  /*5bc0*/  BSYNC.RECONVERGENT B1 ;  /* 0x0000000000017941 */ /* 0x000fea0003800200 */
.L_x_501:
        /* <DEDUP_REMOVED lines=31> */
.L_x_504:
[----:B------:R-:W-:Y:S05]  /*5dc0*/  BSYNC.RECONVERGENT B1 ;  /* 0x0000000000017941 */ /* 0x000fea0003800200 */
.L_x_503:
        /* <DEDUP_REMOVED lines=18> */
.L_x_506:
[----:B------:R-:W-:Y:S05]  /*5ef0*/  BSYNC.RECONVERGENT B1 ;  /* 0x0000000000017941 */ /* 0x000fea0003800200 */
.L_x_505:
        /* <DEDUP_REMOVED lines=18> */
.L_x_508:
[----:B------:R-:W-:Y:S05]  /*6020*/  BSYNC.RECONVERGENT B1 ;  /* 0x0000000000017941 */ /* 0x000fea0003800200 */
.L_x_507:
        /* <DEDUP_REMOVED lines=18> */
.L_x_510:
[----:B------:R-:W-:Y:S05]  /*6150*/  BSYNC.RECONVERGENT B1 ;  /* 0x0000000000017941 */ /* 0x000fea0003800200 */
.L_x_509:
        /* <DEDUP_REMOVED lines=18> */
.L_x_512:
[----:B------:R-:W-:Y:S05]  /*6280*/  BSYNC.RECONVERGENT B1 ;  /* 0x0000000000017941 */ /* 0x000fea0003800200 */
.L_x_511:
        /* <DEDUP_REMOVED lines=18> */
.L_x_514:
[----:B------:R-:W-:Y:S05]  /*63b0*/  BSYNC.RECONVERGENT B1 ;  /* 0x0000000000017941 */ /* 0x000fea0003800200 */
.L_x_513:
[----:B------:R-:W-:Y:S01]  /*63c0*/  FSETP.GEU.AND P0, PT, R7, R0, PT ;  /* 0x000000000700720b */ /* 0x000fe20003f0e000 */
[----:B------:R-:W-:Y:S02]  /*63d0*/  IMAD.MOV.U32 R2, RZ, RZ, R7 ;  /* 0x000000ffff027224 */ /* 0x000fe400078e0007 */
[----:B------:R-:W-:Y:S02]  /*63e0*/  IMAD.MOV.U32 R3, RZ, RZ, R9 ;  /* 0x000000ffff037224 */ /* 0x000fe400078e0009 */
[----:B------:R-:W-:-:S08]  /*63f0*/  IMAD.MOV.U32 R4, RZ, RZ, R8 ;  /* 0x000000ffff047224 */ /* 0x000fd000078e0008 */
        /* <DEDUP_REMOVED lines=13> */
.L_x_397:
[----:B------:R-:W-:Y:S05]  /*64d0*/  BSYNC.RECONVERGENT B0 ;  /* 0x0000000000007941 */ /* 0x000fea0003800200 */
.L_x_364:
[----:B------:R-:W-:Y:S05]  /*64e0*/  @P1 EXIT ;  /* 0x000000000000194d */ /* 0x000fea0003800000 */
[----:B0-----:R-:W0:Y:S01]  /*64f0*/  LDC.64 R6, c[0x0][0x388] ;  /* 0x0000e200ff067b82 */ /* 0x001e220000000a00 */
[----:B------:R-:W-:Y:S02]  /*6500*/  IMAD.MOV.U32 R5, RZ, RZ, R4 ;  /* 0x000000ffff057224 */ /* 0x000fe400078e0004 */
[----:B------:R-:W-:-:S05]  /*6510*/  IMAD.MOV.U32 R4, RZ, RZ, R3 ;  /* 0x000000ffff047224 */ /* 0x000fca00078e0003 */
[----:B0-----:R-:W-:Y:S04]  /*6520*/  STG.E.64 desc[UR10][R6.64+0x8], R4 ;  /* 0x0000080406007986 */ /* 0x001fe8000c101b0a */
[----:B------:R-:W-:Y:S01]  /*6530*/  STG.E desc[UR10][R6.64], R2 ;  /* 0x0000000206007986 */ /* 0x000fe2000c10190a */
[----:B------:R-:W-:Y:S05]  /*6540*/  EXIT ;  /* 0x000000000000794d */ /* 0x000fea0003800000 */
.L_x_515:
        /* <DEDUP_REMOVED lines=11> */
.L_x_1182:


//--------------------- .text._ZN6thrust24THRUST_300001_SM_1000_NS8cuda_cub4core6detail13_kernel_agentINS1_8__reduce10DrainAgentIlEEJN3cub18CUB_300001_SM_10009GridQueueIyEElEEEvDpT0_ --------------------------
	.section	.text._ZN6thrust24THRUST_300001_SM_1000_NS8cuda_cub4core6detail13_kernel_agentINS1_8__reduce10DrainAgentIlEEJN3cub18CUB_300001_SM_10009GridQueueIyEElEEEvDpT0_,"ax",@progbits
	.align	128
        .global         _ZN6thrust24THRUST_300001_SM_1000_NS8cuda_cub4core6detail13_kernel_agentINS1_8__reduce10DrainAgentIlEEJN3cub18CUB_300001_SM_10009GridQueueIyEElEEEvDpT0_
        .type           _ZN6thrust24THRUST_300001_SM_1000_NS8cuda_cub4core6detail13_kernel_agentINS1_8__reduce10DrainAgentIlEEJN3cub18CUB_300001_SM_10009GridQueueIyEElEEEvDpT0_,@function
        .size           _ZN6thrust24THRUST_300001_SM_1000_NS8cuda_cub4core6detail13_kernel_agentINS1_8__reduce10DrainAgentIlEEJN3cub18CUB_300001_SM_10009GridQueueIyEElEEEvDpT0_,(.L_x_1183 - _ZN6thrust24THRUST_300001_SM_1000_NS8cuda_cub4core6detail13_kernel_agentINS1_8__reduce10DrainAgentIlEEJN3cub18CUB_300001_SM_10009GridQueueIyEElEEEvDpT0_)
        .other          _ZN6thrust24THRUST_300001_SM_1000_NS8cuda_cub4core6detail13_kernel_agentINS1_8__reduce10DrainAgentIlEEJN3cub18CUB_300001_SM_10009GridQueueIyEElEEEvDpT0_,@"STO_CUDA_ENTRY STV_DEFAULT"
_ZN6thrust24THRUST_300001_SM_1000_NS8cuda_cub4core6detail13_kernel_agentINS1_8__reduce10DrainAgentIlEEJN3cub18CUB_300001_SM_10009GridQueueIyEElEEEvDpT0_:
.text._ZN6thrust24THRUST_300001_SM_1000_NS8cuda_cub4core6detail13_kernel_agentINS1_8__reduce10DrainAgentIlEEJN3cub18CUB_300001_SM_10009GridQueueIyEElEEEvDpT0_:
[----:B------:R-:W-:Y:S08]  /*0000*/  LDC R1, c[0x0][0x37c] ;  /* 0x0000df00ff017b82 */ /* 0x000ff00000000800 */
[----:B------:R-:W0:Y:S01]  /*0010*/  LDC.64 R2, c[0x0][0x380] ;  /* 0x0000e000ff027b82 */ /* 0x000e220000000a00 */
[----:B------:R-:W0:Y:S07]  /*0020*/  LDCU.64 UR4, c[0x0][0x358] ;  /* 0x00006b00ff0477ac */ /* 0x000e2e0008000a00 */
[----:B------:R-:W1:Y:S01]  /*0030*/  LDC.64 R4, c[0x0][0x388] ;  /* 0x0000e200ff047b82 */ /* 0x000e620000000a00 */
[----:B0-----:R-:W-:Y:S04]  /*0040*/  STG.E.64 desc[UR4][R2.64+0x8], RZ ;  /* 0x000008ff02007986 */ /* 0x001fe8000c101b04 */
[----:B-1----:R-:W-:Y:S01]  /*0050*/  STG.E.64 desc[UR4][R2.64], R4 ;  /* 0x0000000402007986 */ /* 0x002fe2000c101b04 */
[----:B------:R-:W-:Y:S05]  /*0060*/  EXIT ;  /* 0x000000000000794d */ /* 0x000fea0003800000 */
.L_x_516:
        /* <DEDUP_REMOVED lines=9> */
.L_x_1183:


//--------------------- .text._ZN6thrust24THRUST_300001_SM_1000_NS8cuda_cub4core6detail13_kernel_agentINS1_8__reduce11ReduceAgentINS0_12zip_iteratorIN4cuda3std3__45tupleIJNS0_6detail15normal_iteratorINS0_10device_ptrIfEEEENS0_17counting_iteratorIlNS0_11use_defaultESI_SI_EEEEEEEPNSB_IJflEEESM_lNS1_9__extrema9arg_min_fIflNSA_4lessIfEEEEEEJSL_SN_lN3cub18CUB_300001_SM_100013GridEvenShareIlEENSV_9GridQueueIyEESS_EEEvDpT0_ --------------------------
	.section	.text._ZN6thrust24THRUST_300001_SM_1000_NS8cuda_cub4core6detail13_kernel_agentINS1_8__reduce11ReduceAgentINS0_12zip_iteratorIN4cuda3std3__45tupleIJNS0_6detail15normal_iteratorINS0_10device_ptrIfEEEENS0_17counting_iteratorIlNS0_11use_defaultESI_SI_EEEEEEEPNSB_IJflEEESM_lNS1_9__extrema9arg_min_fIflNSA_4lessIfEEEEEEJSL_SN_lN3cub18CUB_300001_SM_100013GridEvenShareIlEENSV_9GridQueueIyEESS_EEEvDpT0_,"ax",@progbits
	.align	128
        .global         _ZN6thrust24THRUST_300001_SM_1000_NS8cuda_cub4core6detail13_kernel_agentINS1_8__reduce11ReduceAgentINS0_12zip_iteratorIN4cuda3std3__45tupleIJNS0_6detail15normal_iteratorINS0_10device_ptrIfEEEENS0_17counting_iteratorIlNS0_11use_defaultESI_SI_EEEEEEEPNSB_IJflEEESM_lNS1_9__extrema9arg_min_fIflNSA_4lessIfEEEEEEJSL_SN_lN3cub18CUB_300001_SM_100013GridEvenShareIlEENSV_9GridQueueIyEESS_EEEvDpT0_
        .type           _ZN6thrust24THRUST_300001_SM_1000_NS8cuda_cub4core6detail13_kernel_agentINS1_8__reduce11ReduceAgentINS0_12zip_iteratorIN4cuda3std3__45tupleIJNS0_6detail15normal_iteratorINS0_10device_ptrIfEEEENS0_17counting_iteratorIlNS0_11use_defaultESI_SI_EEEEEEEPNSB_IJflEEESM_lNS1_9__extrema9arg_min_fIflNSA_4lessIfEEEEEEJSL_SN_lN3cub18CUB_300001_SM_100013GridEvenShareIlEENSV_9GridQueueIyEESS_EEEvDpT0_,@function
        .size           _ZN6thrust24THRUST_300001_SM_1000_NS8cuda_cub4core6detail13_kernel_agentINS1_8__reduce11ReduceAgentINS0_12zip_iteratorIN4cuda3std3__45tupleIJNS0_6detail15normal_iteratorINS0_10device_ptrIfEEEENS0_17counting_iteratorIlNS0_11use_defaultESI_SI_EEEEEEEPNSB_IJflEEESM_lNS1_9__extrema9arg_min_fIflNSA_4lessIfEEEEEEJSL_SN_lN3cub18CUB_300001_SM_100013GridEvenShareIlEENSV_9GridQueueIyEESS_EEEvDpT0_,(.L_x_1184 - _ZN6thrust24THRUST_300001_SM_1000_NS8cuda_cub4core6detail13_kernel_agentINS1_8__reduce11ReduceAgentINS0_12zip_iteratorIN4cuda3std3__45tupleIJNS0_6detail15normal_iteratorINS0_10device_ptrIfEEEENS0_17counting_iteratorIlNS0_11use_defaultESI_SI_EEEEEEEPNSB_IJflEEESM_lNS1_9__extrema9arg_min_fIflNSA_4lessIfEEEEEEJSL_SN_lN3cub18CUB_300001_SM_100013GridEvenShareIlEENSV_9GridQueueIyEESS_EEEvDpT0_)
        .other          _ZN6thrust24THRUST_300001_SM_1000_NS8cuda_cub4core6detail13_kernel_agentINS1_8__reduce11ReduceAgentINS0_12zip_iteratorIN4cuda3std3__45tupleIJNS0_6detail15normal_iteratorINS0_10device_ptrIfEEEENS0_17counting_iteratorIlNS0_11use_defaultESI_SI_EEEEEEEPNSB_IJflEEESM_lNS1_9__extrema9arg_min_fIflNSA_4lessIfEEEEEEJSL_SN_lN3cub18CUB_300001_SM_100013GridEvenShareIlEENSV_9GridQueueIyEESS_EEEvDpT0_,@"STO_CUDA_ENTRY STV_DEFAULT"
_ZN6thrust24THRUST_300001_SM_1000_NS8cuda_cub4core6detail13_kernel_agentINS1_8__reduce11ReduceAgentINS0_12zip_iteratorIN4cuda3std3__45tupleIJNS0_6detail15normal_iteratorINS0_10device_ptrIfEEEENS0_17counting_iteratorIlNS0_11use_defaultESI_SI_EEEEEEEPNSB_IJflEEESM_lNS1_9__extrema9arg_min_fIflNSA_4lessIfEEEEEEJSL_SN_lN3cub18CUB_300001_SM_100013GridEvenShareIlEENSV_9GridQueueIyEESS_EEEvDpT0_:
.text._ZN6thrust24THRUST_300001_SM_1000_NS8cuda_cub4core6detail13_kernel_agentINS1_8__reduce11ReduceAgentINS0_12zip_iteratorIN4cuda3std3__45tupleIJNS0_6detail15normal_iteratorINS0_10device_ptrIfEEEENS0_17counting_iteratorIlNS0_11use_defaultESI_SI_EEEEEEEPNSB_IJflEEESM_lNS1_9__extrema9arg_min_fIflNSA_4lessIfEEEEEEJSL_SN_lN3cub18CUB_300001_SM_100013GridEvenShareIlEENSV_9GridQueueIyEESS_EEEvDpT0_:
[----:B------:R-:W-:Y:S01]  /*0000*/  LDC R1, c[0x0][0x37c] ;  /* 0x0000df00ff017b82 */ /* 0x000fe20000000800 */
[----:B------:R-:W0:Y:S01]  /*0010*/  S2R R0, SR_CTAID.X ;  /* 0x0000000000007919 */ /* 0x000e220000002500 */
[----:B------:R-:W1:Y:S01]  /*0020*/  LDCU.64 UR4, c[0x0][0x398] ;  /* 0x00007300ff0477ac */ /* 0x000e620008000a00 */
[----:B------:R-:W-:Y:S01]  /*0030*/  BSSY.RECONVERGENT B0, `(.L_x_517) ;  /* 0x00005a6000007945 */ /* 0x000fe20003800200 */
[----:B------:R-:W2:Y:S01]  /*0040*/  LDCU UR6, c[0x0][0x370] ;  /* 0x00006e00ff0677ac */ /* 0x000ea20008000800 */
[----:B------:R-:W3:Y:S01]  /*0050*/  LDCU.64 UR10, c[0x0][0x358] ;  /* 0x00006b00ff0a77ac */ /* 0x000ee20008000a00 */
[----:B-1----:R-:W-:Y:S02]  /*0060*/  IMAD.U32 R15, RZ, RZ, UR4 ;  /* 0x00000004ff0f7e24 */ /* 0x002fe4000f8e00ff */
[----:B------:R-:W-:Y:S01]  /*0070*/  IMAD.U32 R12, RZ, RZ, UR5 ;  /* 0x00000005ff0c7e24 */ /* 0x000fe2000f8e00ff */
[----:B--2---:R-:W-:Y:S01]  /*0080*/  UIMAD UR6, UR6, 0x500, URZ ;  /* 0x00000500060678a4 */ /* 0x004fe2000f8e02ff */
[----:B0-----:R-:W-:-:S05]  /*0090*/  IMAD R7, R0, 0x500, RZ ;  /* 0x0000050000077824 */ /* 0x001fca00078e02ff */
[----:B------:R-:W-:-:S04]  /*00a0*/  IADD3 R2, P1, PT, R7, 0x500, RZ ;  /* 0x0000050007027810 */ /* 0x000fc80007f3e0ff */
[----:B------:R-:W-:Y:S01]  /*00b0*/  ISETP.GT.U32.AND P0, PT, R2, R15, PT ;  /* 0x0000000f0200720c */ /* 0x000fe20003f04070 */
[----:B------:R-:W-:-:S05]  /*00c0*/  IMAD.X R3, RZ, RZ, RZ, P1 ;  /* 0x000000ffff037224 */ /* 0x000fca00008e06ff */
[----:B------:R-:W-:-:S13]  /*00d0*/  ISETP.GT.AND.EX P0, PT, R3, R12, PT, P0 ;  /* 0x0000000c0300720c */ /* 0x000fda0003f04300 */
[----:B---3--:R-:W-:Y:S05]  /*00e0*/  @!P0 BRA `(.L_x_518) ;  /* 0x0000003000288947 */ /* 0x008fea0003800000 */
[----:B------:R-:W0:Y:S01]  /*00f0*/  S2R R6, SR_TID.X ;  /* 0x0000000000067919 */ /* 0x000e220000002100 */
[----:B------:R-:W-:Y:S01]  /*0100*/  IMAD.IADD R9, R15, 0x1, -R7 ;  /* 0x000000010f097824 */ /* 0x000fe200078e0a07 */
[----:B------:R-:W-:Y:S01]  /*0110*/  BSSY.RECONVERGENT B1, `(.L_x_519) ;  /* 0x000000f000017945 */ /* 0x000fe20003800200 */
[----:B------:R-:W-:Y:S01]  /*0120*/  IMAD.MOV.U32 R8, RZ, RZ, RZ ;  /* 0x000000ffff087224 */ /* 0x000fe200078e00ff */
[----:B------:R-:W-:Y:S02]  /*0130*/  CS2R R10, SRZ ;  /* 0x00000000000a7805 */ /* 0x000fe4000001ff00 */
[----:B0-----:R-:W-:Y:S01]  /*0140*/  ISETP.GE.AND P0, PT, R6, R9, PT ;  /* 0x000000090600720c */ /* 0x001fe20003f06270 */
[----:B------:R-:W-:-:S12]  /*0150*/  IMAD.MOV.U32 R12, RZ, RZ, R6 ;  /* 0x000000ffff0c7224 */ /* 0x000fd800078e0006 */
[----:B------:R-:W-:Y:S05]  /*0160*/  @P0 BRA `(.L_x_520) ;  /* 0x0000000000240947 */ /* 0x000fea0003800000 */
[----:B------:R-:W0:Y:S01]  /*0170*/  LDCU.128 UR4, c[0x0][0x380] ;  /* 0x00007000ff0477ac */ /* 0x000e220008000c00 */
[----:B------:R-:W-:-:S05]  /*0180*/  IADD3 R10, P0, PT, R7, R6, RZ ;  /* 0x00000006070a7210 */ /* 0x000fca0007f1e0ff */
[----:B------:R-:W-:Y:S01]  /*0190*/  IMAD.X R11, RZ, RZ, RZ, P0 ;  /* 0x000000ffff0b7224 */ /* 0x000fe200000e06ff */
[----:B0-----:R-:W-:-:S04]  /*01a0*/  LEA R2, P1, R10, UR4, 0x2 ;  /* 0x000000040a027c11 */ /* 0x001fc8000f8210ff */
[----:B------:R-:W-:-:S05]  /*01b0*/  LEA.HI.X R3, R10, UR5, R11, 0x2, P1 ;  /* 0x000000050a037c11 */ /* 0x000fca00088f140b */
[----:B------:R0:W5:Y:S01]  /*01c0*/  LDG.E R8, desc[UR10][R2.64] ;  /* 0x0000000a02087981 */ /* 0x000162000c1e1900 */
[----:B------:R-:W-:Y:S01]  /*01d0*/  IADD3 R10, P0, PT, R10, UR6, RZ ;  /* 0x000000060a0a7c10 */ /* 0x000fe2000ff1e0ff */
[----:B------:R-:W-:-:S03]  /*01e0*/  VIADD R12, R6, 0x100 ;  /* 0x00000100060c7836 */ /* 0x000fc60000000000 */
[----:B------:R-:W-:-:S09]  /*01f0*/  IADD3.X R11, PT, PT, R11, UR7, RZ, P0, !PT ;  /* 0x000000070b0b7c10 */ /* 0x000fd200087fe4ff */
.L_x_520:
[----:B------:R-:W-:Y:S05]  /*0200*/  BSYNC.RECONVERGENT B1 ;  /* 0x0000000000017941 */ /* 0x000fea0003800200 */
.L_x_519:
[----:B------:R-:W-:Y:S01]  /*0210*/  ISETP.GE.AND P0, PT, R12, R9, PT ;  /* 0x000000090c00720c */ /* 0x000fe20003f06270 */
[----:B------:R-:W-:-:S12]  /*0220*/  BSSY.RECONVERGENT B1, `(.L_x_521) ;  /* 0x0000097000017945 */ /* 0x000fd80003800200 */
[----:B------:R-:W-:Y:S05]  /*0230*/  @P0 BRA `(.L_x_522) ;  /* 0x0000000800540947 */ /* 0x000fea0003800000 */
[----:B0-----:R-:W-:Y:S01]  /*0240*/  LOP3.LUT R2, RZ, R12, RZ, 0x33, !PT ;  /* 0x0000000cff027212 */ /* 0x001fe200078e33ff */
[----:B------:R-:W-:Y:S03]  /*0250*/  BSSY.RECONVERGENT B2, `(.L_x_523) ;  /* 0x000002c000027945 */ /* 0x000fe60003800200 */
[----:B------:R-:W-:-:S04]  /*0260*/  IADD3 R15, PT, PT, -R7, R15, R2 ;  /* 0x0000000f070f7210 */ /* 0x000fc80007ffe102 */
[----:B------:R-:W-:-:S04]  /*0270*/  LOP3.LUT R2, R15, 0x300, RZ, 0xc0, !PT ;  /* 0x000003000f027812 */ /* 0x000fc800078ec0ff */
[----:B------:R-:W-:-:S13]  /*0280*/  ISETP.NE.AND P0, PT, R2, 0x300, PT ;  /* 0x000003000200780c */ /* 0x000fda0003f05270 */
[----:B------:R-:W-:Y:S05]  /*0290*/  @!P0 BRA `(.L_x_524) ;  /* 0x00000000009c8947 */ /* 0x000fea0003800000 */
[----:B------:R-:W0:Y:S01]  /*02a0*/  LDCU.128 UR4, c[0x0][0x380] ;  /* 0x00007000ff0477ac */ /* 0x000e220008000c00 */
[----:B------:R-:W-:Y:S02]  /*02b0*/  IADD3 R14, P0, PT, R7, R12, RZ ;  /* 0x0000000c070e7210 */ /* 0x000fe40007f1e0ff */
[----:B------:R-:W-:-:S03]  /*02c0*/  LEA.HI R2, R15, 0x1, RZ, 0x18 ;  /* 0x000000010f027811 */ /* 0x000fc600078fc0ff */
[----:B------:R-:W-:Y:S01]  /*02d0*/  IMAD.X R3, RZ, RZ, RZ, P0 ;  /* 0x000000ffff037224 */ /* 0x000fe200000e06ff */
[----:B------:R-:W-:-:S05]  /*02e0*/  LOP3.LUT R2, R2, 0x3, RZ, 0xc0, !PT ;  /* 0x0000000302027812 */ /* 0x000fca00078ec0ff */
[----:B------:R-:W-:Y:S01]  /*02f0*/  IMAD.MOV R4, RZ, RZ, -R2 ;  /* 0x000000ffff047224 */ /* 0x000fe200078e0a02 */
[C---:B0-----:R-:W-:Y:S02]  /*0300*/  IADD3 R16, P1, PT, R14.reuse, UR6, RZ ;  /* 0x000000060e107c10 */ /* 0x041fe4000ff3e0ff */
[C---:B------:R-:W-:Y:S02]  /*0310*/  LEA R13, P2, R14.reuse, UR4, 0x2 ;  /* 0x000000040e0d7c11 */ /* 0x040fe4000f8410ff */
[----:B------:R-:W-:Y:S02]  /*0320*/  IADD3.X R18, PT, PT, R3, UR7, RZ, P1, !PT ;  /* 0x0000000703127c10 */ /* 0x000fe40008ffe4ff */
[----:B------:R-:W-:-:S09]  /*0330*/  LEA.HI.X R14, R14, UR5, R3, 0x2, P2 ;  /* 0x000000050e0e7c11 */ /* 0x000fd200090f1403 */
.L_x_527:
[----:B------:R-:W-:Y:S02]  /*0340*/  IMAD.MOV.U32 R2, RZ, RZ, R13 ;  /* 0x000000ffff027224 */ /* 0x000fe400078e000d */
[----:B------:R-:W-:-:S05]  /*0350*/  IMAD.MOV.U32 R3, RZ, RZ, R14 ;  /* 0x000000ffff037224 */ /* 0x000fca00078e000e */
[----:B------:R-:W2:Y:S01]  /*0360*/  LDG.E R17, desc[UR10][R2.64] ;  /* 0x0000000a02117981 */ /* 0x000ea2000c1e1900 */
[----:B------:R-:W-:Y:S01]  /*0370*/  VIADD R4, R4, 0x1 ;  /* 0x0000000104047836 */ /* 0x000fe20000000000 */
[----:B------:R-:W-:Y:S01]  /*0380*/  BSSY.RECONVERGENT B3, `(.L_x_525) ;  /* 0x0000013000037945 */ /* 0x000fe20003800200 */
[----:B------:R-:W-:-:S03]  /*0390*/  IADD3 R13, P3, PT, R13, 0x400, RZ ;  /* 0x000004000d0d7810 */ /* 0x000fc60007f7e0ff */
[----:B------:R-:W-:Y:S02]  /*03a0*/  ISETP.NE.AND P2, PT, R4, RZ, PT ;  /* 0x000000ff0400720c */ /* 0x000fe40003f45270 */
[----:B--2--5:R-:W-:-:S13]  /*03b0*/  FSETP.GEU.AND P0, PT, R8, R17, PT ;  /* 0x000000110800720b */ /* 0x024fda0003f0e000 */
[----:B------:R-:W-:Y:S05]  /*03c0*/  @!P0 BRA `(.L_x_526) ;  /* 0x0000000000388947 */ /* 0x000fea0003800000 */
[----:B------:R-:W-:Y:S01]  /*03d0*/  FSETP.GEU.AND P4, PT, R17, R8, PT ;  /* 0x000000081100720b */ /* 0x000fe20003f8e000 */
[----:B------:R-:W-:Y:S02]  /*03e0*/  IMAD.MOV.U32 R3, RZ, RZ, R10 ;  /* 0x000000ffff037224 */ /* 0x000fe400078e000a */
[----:B------:R-:W-:Y:S02]  /*03f0*/  IMAD.MOV.U32 R5, RZ, RZ, R11 ;  /* 0x000000ffff057224 */ /* 0x000fe400078e000b */
[----:B------:R-:W-:Y:S02]  /*0400*/  IMAD.MOV.U32 R2, RZ, RZ, R8 ;  /* 0x000000ffff027224 */ /* 0x000fe400078e0008 */
[----:B------:R-:W-:Y:S02]  /*0410*/  IMAD.MOV.U32 R8, RZ, RZ, R17 ;  /* 0x000000ffff087224 */ /* 0x000fe400078e0011 */
[----:B------:R-:W-:Y:S02]  /*0420*/  IMAD.MOV.U32 R10, RZ, RZ, R16 ;  /* 0x000000ffff0a7224 */ /* 0x000fe400078e0010 */
[----:B------:R-:W-:-:S02]  /*0430*/  IMAD.MOV.U32 R11, RZ, RZ, R18 ;  /* 0x000000ffff0b7224 */ /* 0x000fc400078e0012 */
[CC--:B------:R-:W-:Y:S02]  /*0440*/  @P4 ISETP.GE.U32.AND P0, PT, R3.reuse, R16.reuse, PT ;  /* 0x000000100300420c */ /* 0x0c0fe40003f06070 */
[----:B------:R-:W-:Y:S02]  /*0450*/  @P4 ISETP.LT.U32.AND P1, PT, R3, R16, PT ;  /* 0x000000100300420c */ /* 0x000fe40003f21070 */
[CC--:B------:R-:W-:Y:S02]  /*0460*/  @P4 ISETP.GE.AND.EX P0, PT, R5.reuse, R18.reuse, PT, P0 ;  /* 0x000000120500420c */ /* 0x0c0fe40003f06300 */
[----:B------:R-:W-:Y:S02]  /*0470*/  @P4 ISETP.LT.AND.EX P1, PT, R5, R18, PT, P1 ;  /* 0x000000120500420c */ /* 0x000fe40003f21310 */
[----:B------:R-:W-:Y:S02]  /*0480*/  @P4 FSEL R8, R2, R17, !P0 ;  /* 0x0000001102084208 */ /* 0x000fe40004000000 */
[----:B------:R-:W-:-:S02]  /*0490*/  @P4 SEL R10, R3, R16, P1 ;  /* 0x00000010030a4207 */ /* 0x000fc40000800000 */
[----:B------:R-:W-:-:S07]  /*04a0*/  @P4 SEL R11, R5, R18, P1 ;  /* 0x00000012050b4207 */ /* 0x000fce0000800000 */
.L_x_526:
[----:B------:R-:W-:Y:S05]  /*04b0*/  BSYNC.RECONVERGENT B3 ;  /* 0x0000000000037941 */ /* 0x000fea0003800200 */
.L_x_525:
[----:B------:R-:W-:Y:S01]  /*04c0*/  IADD3 R16, P0, PT, R16, 0x100, RZ ;  /* 0x0000010010107810 */ /* 0x000fe20007f1e0ff */
[----:B------:R-:W-:Y:S02]  /*04d0*/  VIADD R12, R12, 0x100 ;  /* 0x000001000c0c7836 */ /* 0x000fe40000000000 */
[----:B------:R-:W-:Y:S02]  /*04e0*/  IMAD.X R14, RZ, RZ, R14, P3 ;  /* 0x000000ffff0e7224 */ /* 0x000fe400018e060e */
[----:B------:R-:W-:Y:S01]  /*04f0*/  IMAD.X R18, RZ, RZ, R18, P0 ;  /* 0x000000ffff127224 */ /* 0x000fe200000e0612 */
[----:B------:R-:W-:Y:S07]  /*0500*/  @P2 BRA `(.L_x_527) ;  /* 0xfffffffc008c2947 */ /* 0x000fee000383ffff */
.L_x_524:
[----:B------:R-:W-:Y:S05]  /*0510*/  BSYNC.RECONVERGENT B2 ;  /* 0x0000000000027941 */ /* 0x000fea0003800200 */
.L_x_523:
[----:B------:R-:W-:-:S13]  /*0520*/  ISETP.GE.U32.AND P0, PT, R15, 0x300, PT ;  /* 0x000003000f00780c */ /* 0x000fda0003f06070 */
[----:B------:R-:W-:Y:S05]  /*0530*/  @!P0 BRA `(.L_x_522) ;  /* 0x0000000400948947 */ /* 0x000fea0003800000 */
[----:B------:R-:W0:Y:S01]  /*0540*/  LDC.64 R4, c[0x0][0x380] ;  /* 0x0000e000ff047b82 */ /* 0x000e220000000a00 */
[----:B------:R-:W-:-:S07]  /*0550*/  VIADD R12, R12, 0x200 ;  /* 0x000002000c0c7836 */ /* 0x000fce0000000000 */
[----:B------:R-:W1:Y:S02]  /*0560*/  LDC.64 R2, c[0x0][0x388] ;  /* 0x0000e200ff027b82 */ /* 0x000e640000000a00 */
.L_x_536:
[----:B------:R-:W-:-:S05]  /*0570*/  VIADD R14, R12, 0xfffffe00 ;  /* 0xfffffe000c0e7836 */ /* 0x000fca0000000000 */
[----:B------:R-:W-:-:S04]  /*0580*/  IADD3 R19, P0, PT, R7, R14, RZ ;  /* 0x0000000e07137210 */ /* 0x000fc80007f1e0ff */
[----:B------:R-:W-:Y:S02]  /*0590*/  LEA.HI.X.SX32 R22, R14, RZ, 0x1, P0 ;  /* 0x000000ff0e167211 */ /* 0x000fe400000f0eff */
[----:B0-----:R-:W-:-:S04]  /*05a0*/  LEA R16, P0, R19, R4, 0x2 ;  /* 0x0000000413107211 */ /* 0x001fc800078010ff */
[----:B------:R-:W-:-:S05]  /*05b0*/  LEA.HI.X R17, R19, R5, R22, 0x2, P0 ;  /* 0x0000000513117211 */ /* 0x000fca00000f1416 */
[----:B------:R-:W2:Y:S04]  /*05c0*/  LDG.E R25, desc[UR10][R16.64] ;  /* 0x0000000a10197981 */ /* 0x000ea8000c1e1900 */
[----:B-----5:R0:W5:Y:S04]  /*05d0*/  LDG.E R15, desc[UR10][R16.64+0x400] ;  /* 0x0004000a100f7981 */ /* 0x020168000c1e1900 */
[----:B------:R0:W5:Y:S04]  /*05e0*/  LDG.E R13, desc[UR10][R16.64+0x800] ;  /* 0x0008000a100d7981 */ /* 0x000168000c1e1900 */
[----:B------:R0:W5:Y:S01]  /*05f0*/  LDG.E R14, desc[UR10][R16.64+0xc00] ;  /* 0x000c000a100e7981 */ /* 0x000162000c1e1900 */
[----:B-1----:R-:W-:Y:S01]  /*0600*/  IADD3 R23, P1, PT, R19, R2, RZ ;  /* 0x0000000213177210 */ /* 0x002fe20007f3e0ff */
[----:B------:R-:W-:Y:S01]  /*0610*/  BSSY.RECONVERGENT B2, `(.L_x_528) ;  /* 0x0000013000027945 */ /* 0x000fe20003800200 */
[----:B------:R-:W-:-:S02]  /*0620*/  IMAD.MOV.U32 R18, RZ, RZ, R10 ;  /* 0x000000ffff127224 */ /* 0x000fc400078e000a */
[----:B------:R-:W-:Y:S02]  /*0630*/  IMAD.MOV.U32 R21, RZ, RZ, R11 ;  /* 0x000000ffff157224 */ /* 0x000fe400078e000b */
[----:B------:R-:W-:Y:S02]  /*0640*/  IMAD.MOV.U32 R20, RZ, RZ, R8 ;  /* 0x000000ffff147224 */ /* 0x000fe400078e0008 */
[----:B------:R-:W-:Y:S02]  /*0650*/  VIADD R19, R12, 0xffffff00 ;  /* 0xffffff000c137836 */ /* 0x000fe40000000000 */
[----:B------:R-:W-:Y:S01]  /*0660*/  IMAD.X R22, R22, 0x1, R3, P1 ;  /* 0x0000000116167824 */ /* 0x000fe200008e0603 */
[----:B--2---:R-:W-:-:S13]  /*0670*/  FSETP.GEU.AND P0, PT, R8, R25, PT ;  /* 0x000000190800720b */ /* 0x004fda0003f0e000 */
[----:B0-----:R-:W-:Y:S05]  /*0680*/  @!P0 BRA `(.L_x_529) ;  /* 0x00000000002c8947 */ /* 0x001fea0003800000 */
        /* <DEDUP_REMOVED lines=11> */
.L_x_529:
[----:B------:R-:W-:Y:S05]  /*0740*/  BSYNC.RECONVERGENT B2 ;  /* 0x0000000000027941 */ /* 0x000fea0003800200 */
.L_x_528:
[----:B-----5:R-:W-:Y:S01]  /*0750*/  FSETP.GEU.AND P0, PT, R20, R15, PT ;  /* 0x0000000f1400720b */ /* 0x020fe20003f0e000 */
[----:B------:R-:W-:Y:S01]  /*0760*/  BSSY.RECONVERGENT B2, `(.L_x_530) ;  /* 0x0000013000027945 */ /* 0x000fe20003800200 */
[----:B------:R-:W-:Y:S01]  /*0770*/  SHF.R.S32.HI R8, RZ, 0x1f, R19 ;  /* 0x0000001fff087819 */ /* 0x000fe20000011413 */
[----:B------:R-:W-:Y:S01]  /*0780*/  IMAD.MOV.U32 R11, RZ, RZ, R18 ;  /* 0x000000ffff0b7224 */ /* 0x000fe200078e0012 */
[----:B------:R-:W-:Y:S01]  /*0790*/  IADD3 R17, P1, P2, R19, R2, R7 ;  /* 0x0000000213117210 */ /* 0x000fe20007a3e007 */
[----:B------:R-:W-:-:S03]  /*07a0*/  IMAD.MOV.U32 R19, RZ, RZ, R21 ;  /* 0x000000ffff137224 */ /* 0x000fc600078e0015 */
[----:B------:R-:W-:Y:S01]  /*07b0*/  IADD3.X R10, PT, PT, R8, R3, RZ, P1, P2 ;  /* 0x00000003080a7210 */ /* 0x000fe20000fe44ff */
[----:B------:R-:W-:-:S04]  /*07c0*/  IMAD.MOV.U32 R8, RZ, RZ, R20 ;  /* 0x000000ffff087224 */ /* 0x000fc800078e0014 */
        /* <DEDUP_REMOVED lines=12> */
.L_x_531:
[----:B------:R-:W-:Y:S05]  /*0890*/  BSYNC.RECONVERGENT B2 ;  /* 0x0000000000027941 */ /* 0x000fea0003800200 */
.L_x_530:
[----:B------:R-:W-:Y:S01]  /*08a0*/  FSETP.GEU.AND P0, PT, R8, R13, PT ;  /* 0x0000000d0800720b */ /* 0x000fe20003f0e000 */
[C---:B------:R-:W-:Y:S01]  /*08b0*/  VIADD R10, R12.reuse, 0x100 ;  /* 0x000001000c0a7836 */ /* 0x040fe20000000000 */
[----:B------:R-:W-:Y:S01]  /*08c0*/  SHF.R.S32.HI R16, RZ, 0x1f, R12 ;  /* 0x0000001fff107819 */ /* 0x000fe2000001140c */
[----:B------:R-:W-:Y:S01]  /*08d0*/  BSSY.RECONVERGENT B2, `(.L_x_532) ;  /* 0x0000013000027945 */ /* 0x000fe20003800200 */
[----:B------:R-:W-:Y:S01]  /*08e0*/  IADD3 R20, P1, P2, R12, R2, R7 ;  /* 0x000000020c147210 */ /* 0x000fe20007a3e007 */
[----:B------:R-:W-:Y:S02]  /*08f0*/  IMAD.MOV.U32 R17, RZ, RZ, R11 ;  /* 0x000000ffff117224 */ /* 0x000fe400078e000b */
[----:B------:R-:W-:Y:S01]  /*0900*/  IMAD.MOV.U32 R18, RZ, RZ, R19 ;  /* 0x000000ffff127224 */ /* 0x000fe200078e0013 */
[----:B------:R-:W-:Y:S01]  /*0910*/  IADD3.X R22, PT, PT, R16, R3, RZ, P1, P2 ;  /* 0x0000000310167210 */ /* 0x000fe20000fe44ff */
[----:B------:R-:W-:Y:S01]  /*0920*/  IMAD.MOV.U32 R15, RZ, RZ, R8 ;  /* 0x000000ffff0f7224 */ /* 0x000fe200078e0008 */
[----:B------:R-:W-:-:S03]  /*0930*/  SHF.R.S32.HI R16, RZ, 0x1f, R10 ;  /* 0x0000001fff107819 */ /* 0x000fc6000001140a */
        /* <DEDUP_REMOVED lines=12> */
.L_x_533:
[----:B------:R-:W-:Y:S05]  /*0a00*/  BSYNC.RECONVERGENT B2 ;  /* 0x0000000000027941 */ /* 0x000fea0003800200 */
.L_x_532:
[----:B------:R-:W-:Y:S01]  /*0a10*/  FSETP.GEU.AND P0, PT, R15, R14, PT ;  /* 0x0000000e0f00720b */ /* 0x000fe20003f0e000 */
[----:B------:R-:W-:Y:S01]  /*0a20*/  BSSY.RECONVERGENT B2, `(.L_x_534) ;  /* 0x0000012000027945 */ /* 0x000fe20003800200 */
[----:B------:R-:W-:Y:S01]  /*0a30*/  IADD3 R20, P1, P2, R10, R2, R7 ;  /* 0x000000020a147210 */ /* 0x000fe20007a3e007 */
[----:B------:R-:W-:Y:S02]  /*0a40*/  IMAD.MOV.U32 R10, RZ, RZ, R17 ;  /* 0x000000ffff0a7224 */ /* 0x000fe400078e0011 */
[----:B------:R-:W-:Y:S01]  /*0a50*/  IMAD.MOV.U32 R11, RZ, RZ, R18 ;  /* 0x000000ffff0b7224 */ /* 0x000fe200078e0012 */
[----:B------:R-:W-:Y:S01]  /*0a60*/  IADD3.X R13, PT, PT, R16, R3, RZ, P1, P2 ;  /* 0x00000003100d7210 */ /* 0x000fe20000fe44ff */
[----:B------:R-:W-:-:S06]  /*0a70*/  IMAD.MOV.U32 R8, RZ, RZ, R15 ;  /* 0x000000ffff087224 */ /* 0x000fcc00078e000f */
        /* <DEDUP_REMOVED lines=12> */
.L_x_535:
[----:B------:R-:W-:Y:S05]  /*0b40*/  BSYNC.RECONVERGENT B2 ;  /* 0x0000000000027941 */ /* 0x000fea0003800200 */
.L_x_534:
[C---:B------:R-:W-:Y:S02]  /*0b50*/  VIADD R14, R12.reuse, 0x200 ;  /* 0x000002000c0e7836 */ /* 0x040fe40000000000 */
[----:B------:R-:W-:-:S03]  /*0b60*/  VIADD R12, R12, 0x400 ;  /* 0x000004000c0c7836 */ /* 0x000fc60000000000 */
[----:B------:R-:W-:-:S13]  /*0b70*/  ISETP.GE.AND P0, PT, R14, R9, PT ;  /* 0x000000090e00720c */ /* 0x000fda0003f06270 */
[----:B------:R-:W-:Y:S05]  /*0b80*/  @!P0 BRA `(.L_x_536) ;  /* 0xfffffff800788947 */ /* 0x000fea000383ffff */
.L_x_522:
[----:B------:R-:W-:Y:S05]  /*0b90*/  BSYNC.RECONVERGENT B1 ;  /* 0x0000000000017941 */ /* 0x000fea0003800200 */
.L_x_521:
[----:B------:R-:W-:-:S13]  /*0ba0*/  ISETP.GE.AND P0, PT, R9, 0x100, PT ;  /* 0x000001000900780c */ /* 0x000fda0003f06270 */
[----:B------:R-:W-:Y:S05]  /*0bb0*/  @!P0 BRA `(.L_x_537) ;  /* 0x00000010003c8947 */ /* 0x000fea0003800000 */
[----:B------:R-:W1:Y:S01]  /*0bc0*/  S2R R14, SR_LANEID ;  /* 0x00000000000e7919 */ /* 0x000e620000000000 */
[----:B------:R-:W-:Y:S01]  /*0bd0*/  BSSY.RECONVERGENT B1, `(.L_x_538) ;  /* 0x0000015000017945 */ /* 0x000fe20003800200 */
[----:B------:R-:W-:Y:S01]  /*0be0*/  IMAD.MOV.U32 R4, RZ, RZ, R10 ;  /* 0x000000ffff047224 */ /* 0x000fe200078e000a */
[----:B0----5:R-:W0:Y:S01]  /*0bf0*/  SHFL.DOWN PT, R3, R8, 0x1, 0x1f ;  /* 0x08201f0008037f89 */ /* 0x021e2200000e0000 */
[----:B------:R-:W-:Y:S02]  /*0c00*/  IMAD.MOV.U32 R9, RZ, RZ, R11 ;  /* 0x000000ffff097224 */ /* 0x000fe400078e000b */
[----:B------:R-:W-:Y:S01]  /*0c10*/  IMAD.MOV.U32 R2, RZ, RZ, R8 ;  /* 0x000000ffff027224 */ /* 0x000fe200078e0008 */
[----:B------:R2:W3:Y:S04]  /*0c20*/  SHFL.DOWN PT, R5, R10, 0x1, 0x1f ;  /* 0x08201f000a057f89 */ /* 0x0004e800000e0000 */
[----:B------:R2:W4:Y:S01]  /*0c30*/  SHFL.DOWN PT, R12, R11, 0x1, 0x1f ;  /* 0x08201f000b0c7f89 */ /* 0x00052200000e0000 */
[----:B0-----:R-:W-:-:S04]  /*0c40*/  FSETP.GEU.AND P0, PT, R8, R3, PT ;  /* 0x000000030800720b */ /* 0x001fc80003f0e000 */
[----:B-1----:R-:W-:-:S13]  /*0c50*/  ISETP.GT.OR P0, PT, R14, 0x1e, !P0 ;  /* 0x0000001e0e00780c */ /* 0x002fda0004704670 */
        /* <DEDUP_REMOVED lines=12> */
.L_x_539:
[----:B------:R-:W-:Y:S05]  /*0d20*/  BSYNC.RECONVERGENT B1 ;  /* 0x0000000000017941 */ /* 0x000fea0003800200 */
.L_x_538:
        /* <DEDUP_REMOVED lines=21> */
.L_x_541:
[----:B------:R-:W-:Y:S05]  /*0e80*/  BSYNC.RECONVERGENT B1 ;  /* 0x0000000000017941 */ /* 0x000fea0003800200 */
.L_x_540:
        /* <DEDUP_REMOVED lines=21> */
.L_x_543:
[----:B------:R-:W-:Y:S05]  /*0fe0*/  BSYNC.RECONVERGENT B1 ;  /* 0x0000000000017941 */ /* 0x000fea0003800200 */
.L_x_542:
        /* <DEDUP_REMOVED lines=21> */
.L_x_545:
[----:B------:R-:W-:Y:S05]  /*1140*/  BSYNC.RECONVERGENT B1 ;  /* 0x0000000000017941 */ /* 0x000fea0003800200 */
.L_x_544:
        /* <DEDUP_REMOVED lines=22> */
.L_x_547:
[----:B------:R-:W-:Y:S05]  /*12b0*/  BSYNC.RECONVERGENT B1 ;  /* 0x0000000000017941 */ /* 0x000fea0003800200 */
.L_x_546:
[----:B------:R-:W-:Y:S04]  /*12c0*/  BSSY.RECONVERGENT B1, `(.L_x_548) ;  /* 0x000000c000017945 */ /* 0x000fe80003800200 */
[----:B------:R-:W-:Y:S05]  /*12d0*/  @P3 BRA `(.L_x_549) ;  /* 0x0000000000283947 */ /* 0x000fea0003800000 */
[----:B------:R-:W0:Y:S01]  /*12e0*/  S2R R8, SR_CgaCtaId ;  /* 0x0000000000087919 */ /* 0x000e220000008800 */
[----:B------:R-:W-:Y:S01]  /*12f0*/  MOV R7, 0x400 ;  /* 0x0000040000077802 */ /* 0x000fe20000000f00 */
[----:B------:R-:W-:Y:S01]  /*1300*/  IMAD.MOV.U32 R9, RZ, RZ, R2 ;  /* 0x000000ffff097224 */ /* 0x000fe200078e0002 */
[----:B------:R-:W-:-:S04]  /*1310*/  SHF.R.U32.HI R5, RZ, 0x1, R6 ;  /* 0x00000001ff057819 */ /* 0x000fc80000011606 */
[----:B------:R-:W-:Y:S02]  /*1320*/  LOP3.LUT R5, R5, 0x1f0, RZ, 0xc0, !PT ;  /* 0x000001f005057812 */ /* 0x000fe400078ec0ff */
[----:B0-----:R-:W-:-:S05]  /*1330*/  LEA R8, R8, R7, 0x18 ;  /* 0x0000000708087211 */ /* 0x001fca00078ec0ff */
[----:B------:R-:W-:Y:S02]  /*1340*/  IMAD.IADD R5, R5, 0x1, R8 ;  /* 0x0000000105057824 */ /* 0x000fe400078e0208 */
[----:B------:R-:W-:-:S03]  /*1350*/  IMAD.MOV.U32 R8, RZ, RZ, R3 ;  /* 0x000000ffff087224 */ /* 0x000fc600078e0003 */
[----:B------:R0:W-:Y:S04]  /*1360*/  STS [R5+0x8], R4 ;  /* 0x0000080405007388 */ /* 0x0001e80000000800 */
[----:B------:R0:W-:Y:S02]  /*1370*/  STS.64 [R5+0x10], R8 ;  /* 0x0000100805007388 */ /* 0x0001e40000000a00 */
.L_x_549:
[----:B------:R-:W-:Y:S05]  /*1380*/  BSYNC.RECONVERGENT B1 ;  /* 0x0000000000017941 */ /* 0x000fea0003800200 */
.L_x_548:
[----:B------:R-:W-:Y:S01]  /*1390*/  BAR.SYNC.DEFER_BLOCKING 0x0 ;  /* 0x0000000000007b1d */ /* 0x000fe20000010000 */
[----:B------:R-:W-:-:S13]  /*13a0*/  ISETP.NE.AND P2, PT, R6, RZ, PT ;  /* 0x000000ff0600720c */ /* 0x000fda0003f45270 */
[----:B------:R-:W-:Y:S05]  /*13b0*/  @P2 BRA `(.L_x_550) ;  /* 0x0000004400b42947 */ /* 0x000fea0003800000 */
[----:B------:R-:W1:Y:S01]  /*13c0*/  S2R R6, SR_CgaCtaId ;  /* 0x0000000000067919 */ /* 0x000e620000008800 */
[----:B0-----:R-:W-:Y:S01]  /*13d0*/  MOV R9, 0x400 ;  /* 0x0000040000097802 */ /* 0x001fe20000000f00 */
[----:B------:R-:W-:Y:S01]  /*13e0*/  BSSY.RECONVERGENT B1, `(.L_x_551) ;  /* 0x000001a000017945 */ /* 0x000fe20003800200 */
[----:B------:R-:W-:Y:S02]  /*13f0*/  IMAD.MOV.U32 R12, RZ, RZ, R4 ;  /* 0x000000ffff0c7224 */ /* 0x000fe400078e0004 */
[----:B------:R-:W-:Y:S01]  /*1400*/  IMAD.MOV.U32 R7, RZ, RZ, R2 ;  /* 0x000000ffff077224 */ /* 0x000fe200078e0002 */
[----:B-1----:R-:W-:Y:S01]  /*1410*/  LEA R9, R6, R9, 0x18 ;  /* 0x0000000906097211 */ /* 0x002fe200078ec0ff */
[----:B------:R-:W-:-:S04]  /*1420*/  IMAD.MOV.U32 R6, RZ, RZ, R3 ;  /* 0x000000ffff067224 */ /* 0x000fc800078e0003 */
        /* <DEDUP_REMOVED lines=21> */
.L_x_552:
[----:B------:R-:W-:Y:S05]  /*1580*/  BSYNC.RECONVERGENT B1 ;  /* 0x0000000000017941 */ /* 0x000fea0003800200 */
.L_x_551:
        /* <DEDUP_REMOVED lines=18> */
.L_x_554:
[----:B------:R-:W-:Y:S05]  /*16b0*/  BSYNC.RECONVERGENT B1 ;  /* 0x0000000000017941 */ /* 0x000fea0003800200 */
.L_x_553:
        /* <DEDUP_REMOVED lines=18> */
.L_x_556:
[----:B------:R-:W-:Y:S05]  /*17e0*/  BSYNC.RECONVERGENT B1 ;  /* 0x0000000000017941 */ /* 0x000fea0003800200 */
.L_x_555:
        /* <DEDUP_REMOVED lines=18> */
.L_x_558:
[----:B------:R-:W-:Y:S05]  /*1910*/  BSYNC.RECONVERGENT B1 ;  /* 0x0000000000017941 */ /* 0x000fea0003800200 */
.L_x_557:
        /* <DEDUP_REMOVED lines=18> */
.L_x_560:
[----:B------:R-:W-:Y:S05]  /*1a40*/  BSYNC.RECONVERGENT B1 ;  /* 0x0000000000017941 */ /* 0x000fea0003800200 */
.L_x_559:
        /* <DEDUP_REMOVED lines=18> */
.L_x_562:
[----:B------:R-:W-:Y:S05]  /*1b70*/  BSYNC.RECONVERGENT B1 ;  /* 0x0000000000017941 */ /* 0x000fea0003800200 */
.L_x_561:
        /* <DEDUP_REMOVED lines=12> */
[CC--:B------:R-:W-:Y:S02]  /*1c40*/  ISETP.LT.U32.AND P1, PT, R11.reuse, R8.reuse, PT ;  /* 0x000000080b00720c */ /* 0x0c0fe40003f21070 */
[CC--:B------:R-:W-:Y:S02]  /*1c50*/  ISETP.GE.AND.EX P0, PT, R10.reuse, R9.reuse, PT, P0 ;  /* 0x000000090a00720c */ /* 0x0c0fe40003f06300 */
[----:B------:R-:W-:Y:S02]  /*1c60*/  ISETP.LT.AND.EX P1, PT, R10, R9, PT, P1 ;  /* 0x000000090a00720c */ /* 0x000fe40003f21310 */
[----:B------:R-:W-:Y:S02]  /*1c70*/  FSEL R4, R6, R5, !P0 ;  /* 0x0000000506047208 */ /* 0x000fe40004000000 */
[----:B------:R-:W-:-:S02]  /*1c80*/  SEL R3, R11, R8, P1 ;  /* 0x000000080b037207 */ /* 0x000fc40000800000 */
[----:B------:R-:W-:Y:S01]  /*1c90*/  SEL R2, R10, R9, P1 ;  /* 0x000000090a027207 */ /* 0x000fe20000800000 */
[----:B------:R-:W-:Y:S06]  /*1ca0*/  BRA `(.L_x_550) ;  /* 0x0000003c00787947 */ /* 0x000fec0003800000 */
.L_x_537:
[----:B0-----:R-:W-:Y:S01]  /*1cb0*/  LOP3.LUT R2, R6, 0x3e0, RZ, 0xc0, !PT ;  /* 0x000003e006027812 */ /* 0x001fe200078ec0ff */
[----:B------:R-:W-:Y:S01]  /*1cc0*/  BSSY.RECONVERGENT B1, `(.L_x_563) ;  /* 0x000001b000017945 */ /* 0x000fe20003800200 */
[----:B------:R-:W-:Y:S02]  /*1cd0*/  IMAD.MOV.U32 R14, RZ, RZ, R10 ;  /* 0x000000ffff0e7224 */ /* 0x000fe400078e000a */
[----:B------:R-:W-:Y:S02]  /*1ce0*/  IMAD.MOV.U32 R16, RZ, RZ, R11 ;  /* 0x000000ffff107224 */ /* 0x000fe400078e000b */
[----:B------:R-:W-:Y:S01]  /*1cf0*/  VIADD R4, R2, 0x20 ;  /* 0x0000002002047836 */ /* 0x000fe20000000000 */
[----:B------:R-:W-:-:S04]  /*1d00*/  LOP3.LUT R2, RZ, R2, RZ, 0x33, !PT ;  /* 0x00000002ff027212 */ /* 0x000fc800078e33ff */
[----:B------:R-:W-:Y:S01]  /*1d10*/  ISETP.GT.AND P0, PT, R4, R9, PT ;  /* 0x000000090400720c */ /* 0x000fe20003f04270 */
[----:B------:R-:W-:Y:S02]  /*1d20*/  IMAD.IADD R2, R9, 0x1, R2 ;  /* 0x0000000109027824 */ /* 0x000fe400078e0202 */
[----:B-----5:R-:W-:-:S03]  /*1d30*/  IMAD.MOV.U32 R4, RZ, RZ, R8 ;  /* 0x000000ffff047224 */ /* 0x020fc600078e0008 */
        /* <DEDUP_REMOVED lines=19> */
.L_x_564:
[----:B------:R-:W-:Y:S05]  /*1e70*/  BSYNC.RECONVERGENT B1 ;  /* 0x0000000000017941 */ /* 0x000fea0003800200 */
.L_x_563:
        /* <DEDUP_REMOVED lines=22> */
.L_x_566:
[----:B------:R-:W-:Y:S05]  /*1fe0*/  BSYNC.RECONVERGENT B1 ;  /* 0x0000000000017941 */ /* 0x000fea0003800200 */
.L_x_565:
        /* <DEDUP_REMOVED lines=22> */
.L_x_568:
[----:B------:R-:W-:Y:S05]  /*2150*/  BSYNC.RECONVERGENT B1 ;  /* 0x0000000000017941 */ /* 0x000fea0003800200 */
.L_x_567:
        /* <DEDUP_REMOVED lines=22> */
.L_x_570:
[----:B------:R-:W-:Y:S05]  /*22c0*/  BSYNC.RECONVERGENT B1 ;  /* 0x0000000000017941 */ /* 0x000fea0003800200 */
.L_x_569:
        /* <DEDUP_REMOVED lines=23> */
.L_x_572:
[----:B------:R-:W-:Y:S05]  /*2440*/  BSYNC.RECONVERGENT B1 ;  /* 0x0000000000017941 */ /* 0x000fea0003800200 */
.L_x_571:
[----:B------:R-:W-:Y:S04]  /*2450*/  BSSY.RECONVERGENT B1, `(.L_x_573) ;  /* 0x000000c000017945 */ /* 0x000fe80003800200 */
[----:B------:R-:W-:Y:S05]  /*2460*/  @P3 BRA `(.L_x_574) ;  /* 0x0000000000283947 */ /* 0x000fea0003800000 */
[----:B------:R-:W0:Y:S01]  /*2470*/  S2R R8, SR_CgaCtaId ;  /* 0x0000000000087919 */ /* 0x000e220000008800 */
[----:B------:R-:W-:Y:S01]  /*2480*/  MOV R7, 0x400 ;  /* 0x0000040000077802 */ /* 0x000fe20000000f00 */
[----:B------:R-:W-:Y:S01]  /*2490*/  IMAD.MOV.U32 R10, RZ, RZ, R3 ;  /* 0x000000ffff0a7224 */ /* 0x000fe200078e0003 */
[----:B------:R-:W-:Y:S01]  /*24a0*/  SHF.R.U32.HI R5, RZ, 0x1, R6 ;  /* 0x00000001ff057819 */ /* 0x000fe20000011606 */
[----:B------:R-:W-:-:S03]  /*24b0*/  IMAD.MOV.U32 R11, RZ, RZ, R2 ;  /* 0x000000ffff0b7224 */ /* 0x000fc600078e0002 */
[----:B------:R-:W-:Y:S02]  /*24c0*/  LOP3.LUT R5, R5, 0x1f0, RZ, 0xc0, !PT ;  /* 0x000001f005057812 */ /* 0x000fe400078ec0ff */
[----:B0-----:R-:W-:-:S05]  /*24d0*/  LEA R8, R8, R7, 0x18 ;  /* 0x0000000708087211 */ /* 0x001fca00078ec0ff */
[----:B------:R-:W-:-:S05]  /*24e0*/  IMAD.IADD R5, R5, 0x1, R8 ;  /* 0x0000000105057824 */ /* 0x000fca00078e0208 */
[----:B------:R0:W-:Y:S04]  /*24f0*/  STS.64 [R5+0x10], R10 ;  /* 0x0000100a05007388 */ /* 0x0001e80000000a00 */
[----:B------:R0:W-:Y:S02]  /*2500*/  STS [R5+0x8], R4 ;  /* 0x0000080405007388 */ /* 0x0001e40000000800 */
.L_x_574:
[----:B------:R-:W-:Y:S05]  /*2510*/  BSYNC.RECONVERGENT B1 ;  /* 0x0000000000017941 */ /* 0x000fea0003800200 */
.L_x_573:
[----:B------:R-:W-:Y:S01]  /*2520*/  BAR.SYNC.DEFER_BLOCKING 0x0 ;  /* 0x0000000000007b1d */ /* 0x000fe20000010000 */
[----:B------:R-:W-:-:S13]  /*2530*/  ISETP.NE.AND P2, PT, R6, RZ, PT ;  /* 0x000000ff0600720c */ /* 0x000fda0003f45270 */
[----:B------:R-:W-:Y:S05]  /*2540*/  @P2 BRA `(.L_x_550) ;  /* 0x0000003400502947 */ /* 0x000fea0003800000 */
[C---:B------:R-:W-:Y:S01]  /*2550*/  ISETP.GE.AND P0, PT, R9.reuse, 0x21, PT ;  /* 0x000000210900780c */ /* 0x040fe20003f06270 */
[----:B0-----:R-:W-:Y:S01]  /*2560*/  IMAD.MOV.U32 R5, RZ, RZ, R4 ;  /* 0x000000ffff057224 */ /* 0x001fe200078e0004 */
[C---:B------:R-:W-:Y:S01]  /*2570*/  ISETP.GE.AND P5, PT, R9.reuse, 0x41, PT ;  /* 0x000000410900780c */ /* 0x040fe20003fa6270 */
[----:B------:R-:W-:Y:S01]  /*2580*/  IMAD.MOV.U32 R11, RZ, RZ, R3 ;  /* 0x000000ffff0b7224 */ /* 0x000fe200078e0003 */
[C---:B------:R-:W-:Y:S01]  /*2590*/  ISETP.GE.AND P4, PT, R9.reuse, 0x61, PT ;  /* 0x000000610900780c */ /* 0x040fe20003f86270 */
[----:B------:R-:W-:Y:S01]  /*25a0*/  IMAD.MOV.U32 R8, RZ, RZ, R2 ;  /* 0x000000ffff087224 */ /* 0x000fe200078e0002 */
[----:B------:R-:W-:-:S07]  /*25b0*/  ISETP.GE.AND P3, PT, R9, 0x81, PT ;  /* 0x000000810900780c */ /* 0x000fce0003f66270 */
[----:B------:R-:W-:Y:S06]  /*25c0*/  @!P0 BRA `(.L_x_575) ;  /* 0x00000000005c8947 */ /* 0x000fec0003800000 */
        /* <DEDUP_REMOVED lines=22> */
.L_x_576:
[----:B------:R-:W-:Y:S05]  /*2730*/  BSYNC.RECONVERGENT B1 ;  /* 0x0000000000017941 */ /* 0x000fea0003800200 */
.L_x_575:
[----:B------:R-:W-:Y:S02]  /*2740*/  IMAD.MOV.U32 R2, RZ, RZ, R5 ;  /* 0x000000ffff027224 */ /* 0x000fe400078e0005 */
[----:B------:R-:W-:Y:S02]  /*2750*/  IMAD.MOV.U32 R7, RZ, RZ, R11 ;  /* 0x000000ffff077224 */ /* 0x000fe400078e000b */
[----:B------:R-:W-:Y:S01]  /*2760*/  IMAD.MOV.U32 R6, RZ, RZ, R8 ;  /* 0x000000ffff067224 */ /* 0x000fe200078e0008 */
        /* <DEDUP_REMOVED lines=23> */
.L_x_578:
[----:B------:R-:W-:Y:S05]  /*28e0*/  BSYNC.RECONVERGENT B1 ;  /* 0x0000000000017941 */ /* 0x000fea0003800200 */
.L_x_577:
[C---:B------:R-:W-:Y:S01]  /*28f0*/  ISETP.GE.AND P1, PT, R9.reuse, 0xa1, PT ;  /* 0x000000a10900780c */ /* 0x040fe20003f26270 */
[----:B------:R-:W-:Y:S01]  /*2900*/  IMAD.MOV.U32 R3, RZ, RZ, R2 ;  /* 0x000000ffff037224 */ /* 0x000fe200078e0002 */
[C---:B------:R-:W-:Y:S01]  /*2910*/  ISETP.GE.AND P5, PT, R9.reuse, 0xc1, PT ;  /* 0x000000c10900780c */ /* 0x040fe20003fa6270 */
[----:B------:R-:W-:Y:S01]  /*2920*/  IMAD.MOV.U32 R8, RZ, RZ, R6 ;  /* 0x000000ffff087224 */ /* 0x000fe200078e0006 */
[----:B------:R-:W-:Y:S01]  /*2930*/  ISETP.GE.AND P6, PT, R9, 0xe1, PT ;  /* 0x000000e10900780c */ /* 0x000fe20003fc6270 */
[----:B------:R-:W-:Y:S01]  /*2940*/  IMAD.MOV.U32 R9, RZ, RZ, R7 ;  /* 0x000000ffff097224 */ /* 0x000fe200078e0007 */
[----:B------:R-:W-:Y:S11]  /*2950*/  @!P4 BRA `(.L_x_579) ;  /* 0x00000000005cc947 */ /* 0x000ff60003800000 */
        /* <DEDUP_REMOVED lines=13> */
[----:B0-----:R-:W-:Y:S01]  /*2a30*/  @P4 ISETP.GE.U32.AND P0, PT, R7, R10, PT ;  /* 0x0000000a0700420c */ /* 0x001fe20003f06070 */
[----:B------:R-:W-:Y:S02]  /*2a40*/  IMAD.MOV.U32 R9, RZ, RZ, R10 ;  /* 0x000000ffff097224 */ /* 0x000fe400078e000a */
[----:B------:R-:W-:Y:S01]  /*2a50*/  IMAD.MOV.U32 R8, RZ, RZ, R11 ;  /* 0x000000ffff087224 */ /* 0x000fe200078e000b */
[----:B------:R-:W-:-:S04]  /*2a60*/  @P4 ISETP.GE.AND.EX P0, PT, R6, R11, PT, P0 ;  /* 0x0000000b0600420c */ /* 0x000fc80003f06300 */
[----:B------:R-:W-:Y:S02]  /*2a70*/  @P4 FSEL R3, R2, R5, !P0 ;  /* 0x0000000502034208 */ /* 0x000fe40004000000 */
[----:B------:R-:W-:-:S04]  /*2a80*/  @P4 ISETP.LT.U32.AND P0, PT, R7, R10, PT ;  /* 0x0000000a0700420c */ /* 0x000fc80003f01070 */
[----:B------:R-:W-:-:S04]  /*2a90*/  @P4 ISETP.LT.AND.EX P0, PT, R6, R11, PT, P0 ;  /* 0x0000000b0600420c */ /* 0x000fc80003f01300 */
[----:B------:R-:W-:Y:S02]  /*2aa0*/  @P4 SEL R9, R7, R10, P0 ;  /* 0x0000000a07094207 */ /* 0x000fe40000000000 */
[----:B------:R-:W-:-:S07]  /*2ab0*/  @P4 SEL R8, R6, R11, P0 ;  /* 0x0000000b06084207 */ /* 0x000fce0000000000 */
.L_x_580:
[----:B------:R-:W-:Y:S05]  /*2ac0*/  BSYNC.RECONVERGENT B1 ;  /* 0x0000000000017941 */ /* 0x000fea0003800200 */
.L_x_579:
        /* <DEDUP_REMOVED lines=26> */
.L_x_582:
[----:B------:R-:W-:Y:S05]  /*2c70*/  BSYNC.RECONVERGENT B1 ;  /* 0x0000000000017941 */ /* 0x000fea0003800200 */
.L_x_581:
        /* <DEDUP_REMOVED lines=8> */
[----:B0-----:R-:W-:Y:S01]  /*2d00*/  LEA R8, R4, R3, 0x18 ;  /* 0x0000000304087211 */ /* 0x001fe200078ec0ff */
[----:B------:R-:W-:Y:S02]  /*2d10*/  IMAD.MOV.U32 R3, RZ, RZ, R2 ;  /* 0x000000ffff037224 */ /* 0x000fe400078e0002 */
[----:B------:R-:W-:Y:S02]  /*2d20*/  IMAD.MOV.U32 R4, RZ, RZ, R6 ;  /* 0x000000ffff047224 */ /* 0x000fe400078e0006 */
        /* <DEDUP_REMOVED lines=15> */
.L_x_584:
[----:B------:R-:W-:Y:S05]  /*2e20*/  BSYNC.RECONVERGENT B1 ;  /* 0x0000000000017941 */ /* 0x000fea0003800200 */
.L_x_583:
        /* <DEDUP_REMOVED lines=26> */
.L_x_586:
[----:B------:R-:W-:Y:S05]  /*2fd0*/  BSYNC.RECONVERGENT B1 ;  /* 0x0000000000017941 */ /* 0x000fea0003800200 */
.L_x_585:
[----:B------:R-:W-:Y:S02]  /*2fe0*/  IMAD.MOV.U32 R4, RZ, RZ, R5 ;  /* 0x000000ffff047224 */ /* 0x000fe400078e0005 */
[----:B------:R-:W-:Y:S02]  /*2ff0*/  IMAD.MOV.U32 R3, RZ, RZ, R7 ;  /* 0x000000ffff037224 */ /* 0x000fe400078e0007 */
[----:B------:R-:W-:Y:S01]  /*3000*/  IMAD.MOV.U32 R2, RZ, RZ, R8 ;  /* 0x000000ffff027224 */ /* 0x000fe200078e0008 */
[----:B------:R-:W-:Y:S06]  /*3010*/  @!P6 BRA `(.L_x_550) ;  /* 0x00000028009ce947 */ /* 0x000fec0003800000 */
[----:B------:R-:W0:Y:S01]  /*3020*/  S2R R3, SR_CgaCtaId ;  /* 0x0000000000037919 */ /* 0x000e220000008800 */
[----:B------:R-:W-:Y:S01]  /*3030*/  MOV R2, 0x400 ;  /* 0x0000040000027802 */ /* 0x000fe20000000f00 */
[----:B------:R-:W-:-:S03]  /*3040*/  IMAD.MOV.U32 R4, RZ, RZ, R5 ;  /* 0x000000ffff047224 */ /* 0x000fc600078e0005 */
        /* <DEDUP_REMOVED lines=20> */
.L_x_518:
[----:B------:R-:W0:Y:S01]  /*3190*/  S2R R5, SR_TID.X ;  /* 0x0000000000057919 */ /* 0x000e220000002100 */
[----:B------:R-:W1:Y:S02]  /*31a0*/  LDCU.128 UR12, c[0x0][0x380] ;  /* 0x00007000ff0c77ac */ /* 0x000e640008000c00 */
[----:B-1----:R-:W-:Y:S02]  /*31b0*/  IMAD.U32 R10, RZ, RZ, UR12 ;  /* 0x0000000cff0a7e24 */ /* 0x002fe4000f8e00ff */
[----:B------:R-:W-:Y:S01]  /*31c0*/  IMAD.U32 R11, RZ, RZ, UR13 ;  /* 0x0000000dff0b7e24 */ /* 0x000fe2000f8e00ff */
[----:B0-----:R-:W-:-:S05]  /*31d0*/  IADD3 R2, P0, PT, R7, R5, RZ ;  /* 0x0000000507027210 */ /* 0x001fca0007f1e0ff */
[----:B------:R-:W-:Y:S01]  /*31e0*/  IMAD.X R3, RZ, RZ, RZ, P0 ;  /* 0x000000ffff037224 */ /* 0x000fe200000e06ff */
[----:B------:R-:W-:-:S04]  /*31f0*/  LEA R8, P0, R2, R10, 0x2 ;  /* 0x0000000a02087211 */ /* 0x000fc800078010ff */
[----:B------:R-:W-:-:S05]  /*3200*/  LEA.HI.X R9, R2, R11, R3, 0x2, P0 ;  /* 0x0000000b02097211 */ /* 0x000fca00000f1403 */
[----:B------:R-:W2:Y:S04]  /*3210*/  LDG.E R3, desc[UR10][R8.64] ;  /* 0x0000000a08037981 */ /* 0x000ea8000c1e1900 */
[----:B------:R-:W2:Y:S04]  /*3220*/  LDG.E R4, desc[UR10][R8.64+0x400] ;  /* 0x0004000a08047981 */ /* 0x000ea8000c1e1900 */
[----:B------:R-:W3:Y:S04]  /*3230*/  LDG.E R6, desc[UR10][R8.64+0x800] ;  /* 0x0008000a08067981 */ /* 0x000ee8000c1e1900 */
[----:B------:R-:W4:Y:S04]  /*3240*/  LDG.E R16, desc[UR10][R8.64+0xc00] ;  /* 0x000c000a08107981 */ /* 0x000f28000c1e1900 */
[----:B------:R0:W5:Y:S01]  /*3250*/  LDG.E R2, desc[UR10][R8.64+0x1000] ;  /* 0x0010000a08027981 */ /* 0x000162000c1e1900 */
[----:B------:R-:W-:Y:S01]  /*3260*/  IMAD.U32 R13, RZ, RZ, UR14 ;  /* 0x0000000eff0d7e24 */ /* 0x000fe2000f8e00ff */
[----:B------:R-:W-:Y:S01]  /*3270*/  UMOV UR4, URZ ;  /* 0x000000ff00047c82 */ /* 0x000fe20008000000 */
[----:B------:R-:W-:Y:S01]  /*3280*/  IMAD.U32 R14, RZ, RZ, UR15 ;  /* 0x0000000fff0e7e24 */ /* 0x000fe2000f8e00ff */
[----:B------:R-:W-:Y:S01]  /*3290*/  BSSY.RECONVERGENT B1, `(.L_x_587) ;  /* 0x0000013000017945 */ /* 0x000fe20003800200 */
[----:B------:R-:W-:-:S02]  /*32a0*/  ISETP.LE.U32.AND P0, PT, R15, UR6, PT ;  /* 0x000000060f007c0c */ /* 0x000fc4000bf03070 */
[----:B------:R-:W-:Y:S02]  /*32b0*/  IADD3 R17, P4, PT, R7, R13, RZ ;  /* 0x0000000d07117210 */ /* 0x000fe40007f9e0ff */
[----:B--2---:R-:W-:-:S04]  /*32c0*/  FSETP.GEU.AND P1, PT, R4, R3, PT ;  /* 0x000000030400720b */ /* 0x004fc80003f2e000 */
[----:B------:R-:W-:Y:S01]  /*32d0*/  FSEL R3, R4, R3, !P1 ;  /* 0x0000000304037208 */ /* 0x000fe20004800000 */
[----:B------:R-:W-:-:S03]  /*32e0*/  VIADD R4, R5, 0x200 ;  /* 0x0000020005047836 */ /* 0x000fc60000000000 */
[----:B---3--:R-:W-:-:S04]  /*32f0*/  FSETP.GEU.AND P2, PT, R6, R3, PT ;  /* 0x000000030600720b */ /* 0x008fc80003f4e000 */
[----:B------:R-:W-:Y:S01]  /*3300*/  FSEL R3, R6, R3, !P2 ;  /* 0x0000000306037208 */ /* 0x000fe20005000000 */
[----:B------:R-:W-:-:S03]  /*3310*/  VIADD R6, R5, 0x100 ;  /* 0x0000010005067836 */ /* 0x000fc60000000000 */
[----:B----4-:R-:W-:Y:S01]  /*3320*/  FSETP.GEU.AND P3, PT, R3, R16, PT ;  /* 0x000000100300720b */ /* 0x010fe20003f6e000 */
[----:B------:R-:W-:-:S04]  /*3330*/  IMAD.MOV.U32 R7, RZ, RZ, R3 ;  /* 0x000000ffff077224 */ /* 0x000fc800078e0003 */
[----:B------:R-:W-:-:S05]  /*3340*/  @P2 SEL R4, R6, R5, !P1 ;  /* 0x0000000506042207 */ /* 0x000fca0004800000 */
[----:B------:R-:W-:-:S03]  /*3350*/  IMAD.MOV.U32 R6, RZ, RZ, R4 ;  /* 0x000000ffff067224 */ /* 0x000fc600078e0004 */
[----:B0-----:R-:W-:Y:S05]  /*3360*/  @!P3 BRA `(.L_x_588) ;  /* 0x000000000014b947 */ /* 0x001fea0003800000 */
[----:B------:R-:W-:Y:S01]  /*3370*/  FSETP.GEU.AND P1, PT, R16, R3, PT ;  /* 0x000000031000720b */ /* 0x000fe20003f2e000 */
[----:B------:R-:W-:Y:S02]  /*3380*/  IMAD.MOV.U32 R7, RZ, RZ, R16 ;  /* 0x000000ffff077224 */ /* 0x000fe400078e0010 */
[----:B------:R-:W-:-:S10]  /*3390*/  VIADD R6, R5, 0x300 ;  /* 0x0000030005067836 */ /* 0x000fd40000000000 */
[----:B------:R-:W-:Y:S02]  /*33a0*/  @P1 IMAD.MOV.U32 R7, RZ, RZ, R3 ;  /* 0x000000ffff071224 */ /* 0x000fe400078e0003 */
[----:B------:R-:W-:-:S07]  /*33b0*/  @P1 IMAD.MOV.U32 R6, RZ, RZ, R4 ;  /* 0x000000ffff061224 */ /* 0x000fce00078e0004 */
.L_x_588:
[----:B------:R-:W-:Y:S05]  /*33c0*/  BSYNC.RECONVERGENT B1 ;  /* 0x0000000000017941 */ /* 0x000fea0003800200 */
.L_x_587:
[----:B-----5:R-:W-:Y:S01]  /*33d0*/  FSETP.GEU.AND P1, PT, R7, R2, PT ;  /* 0x000000020700720b */ /* 0x020fe20003f2e000 */
[----:B------:R-:W-:Y:S01]  /*33e0*/  IMAD.X R4, RZ, RZ, R14, P4 ;  /* 0x000000ffff047224 */ /* 0x000fe200020e060e */
[----:B------:R-:W-:Y:S01]  /*33f0*/  LOP3.LUT R3, R5, 0x400, RZ, 0xfc, !PT ;  /* 0x0000040005037812 */ /* 0x000fe200078efcff */
[----:B------:R-:W-:Y:S01]  /*3400*/  BSSY.RECONVERGENT B1, `(.L_x_589) ;  /* 0x0000014000017945 */ /* 0x000fe20003800200 */
[-C--:B------:R-:W-:Y:S01]  /*3410*/  IADD3 R19, P3, PT, R6, R17.reuse, RZ ;  /* 0x0000001106137210 */ /* 0x080fe20007f7e0ff */
[----:B------:R-:W-:Y:S01]  /*3420*/  IMAD.MOV.U32 R9, RZ, RZ, R7 ;  /* 0x000000ffff097224 */ /* 0x000fe200078e0007 */
[----:B------:R-:W-:Y:S02]  /*3430*/  IADD3 R16, P2, PT, R3, R17, RZ ;  /* 0x0000001103107210 */ /* 0x000fe40007f5e0ff */
[----:B------:R-:W-:Y:S01]  /*3440*/  IADD3.X R18, PT, PT, R4, UR4, RZ, P3, !PT ;  /* 0x0000000404127c10 */ /* 0x000fe20009ffe4ff */
[----:B------:R-:W-:Y:S01]  /*3450*/  IMAD.MOV.U32 R8, RZ, RZ, R19 ;  /* 0x000000ffff087224 */ /* 0x000fe200078e0013 */
[----:B------:R-:W-:Y:S01]  /*3460*/  ISETP.GE.U32.AND.EX P0, PT, RZ, R12, PT, P0 ;  /* 0x0000000cff00720c */ /* 0x000fe20003f06100 */
[----:B------:R-:W-:-:S02]  /*3470*/  IMAD.X R17, RZ, RZ, R4, P2 ;  /* 0x000000ffff117224 */ /* 0x000fc400010e0604 */
[----:B------:R-:W-:Y:S01]  /*3480*/  IMAD.MOV.U32 R4, RZ, RZ, R18 ;  /* 0x000000ffff047224 */ /* 0x000fe200078e0012 */
[----:B------:R-:W-:Y:S09]  /*3490*/  @!P1 BRA `(.L_x_590) ;  /* 0x0000000000289947 */ /* 0x000ff20003800000 */
[----:B------:R-:W-:Y:S01]  /*34a0*/  FSETP.GEU.AND P2, PT, R2, R7, PT ;  /* 0x000000070200720b */ /* 0x000fe20003f4e000 */
[----:B------:R-:W-:Y:S02]  /*34b0*/  IMAD.U32 R4, RZ, RZ, UR4 ;  /* 0x00000004ff047e24 */ /* 0x000fe4000f8e00ff */
[----:B------:R-:W-:Y:S02]  /*34c0*/  IMAD.MOV.U32 R9, RZ, RZ, R2 ;  /* 0x000000ffff097224 */ /* 0x000fe400078e0002 */
[----:B------:R-:W-:-:S08]  /*34d0*/  IMAD.MOV.U32 R8, RZ, RZ, R16 ;  /* 0x000000ffff087224 */ /* 0x000fd000078e0010 */
[----:B------:R-:W-:-:S04]  /*34e0*/  @P2 ISETP.GE.U32.AND P1, PT, R6, R3, PT ;  /* 0x000000030600220c */ /* 0x000fc80003f26070 */
[----:B------:R-:W-:Y:S01]  /*34f0*/  @P2 ISETP.GE.AND.EX P1, PT, R4, RZ, PT, P1 ;  /* 0x000000ff0400220c */ /* 0x000fe20003f26310 */
[----:B------:R-:W-:-:S03]  /*3500*/  IMAD.MOV.U32 R4, RZ, RZ, R17 ;  /* 0x000000ffff047224 */ /* 0x000fc600078e0011 */
[----:B------:R-:W-:Y:S02]  /*3510*/  @P2 FSEL R9, R7, R2, !P1 ;  /* 0x0000000207092208 */ /* 0x000fe40004800000 */
[----:B------:R-:W-:Y:S02]  /*3520*/  @P2 SEL R8, R19, R16, !P1 ;  /* 0x0000001013082207 */ /* 0x000fe40004800000 */
[----:B------:R-:W-:-:S07]  /*3530*/  @P2 SEL R4, R18, R17, !P1 ;  /* 0x0000001112042207 */ /* 0x000fce0004800000 */
.L_x_590:
[----:B------:R-:W-:Y:S05]  /*3540*/  BSYNC.RECONVERGENT B1 ;  /* 0x0000000000017941 */ /* 0x000fea0003800200 */
.L_x_589:
[----:B------:R-:W-:Y:S05]  /*3550*/  @P0 BRA `(.L_x_591) ;  /* 0x0000001400200947 */ /* 0x000fea0003800000 */
[----:B------:R-:W0:Y:S01]  /*3560*/  LDCU.64 UR8, c[0x0][0x3e8] ;  /* 0x00007d00ff0877ac */ /* 0x000e220008000a00 */
[----:B------:R-:W-:Y:S01]  /*3570*/  ISETP.NE.AND P0, PT, R5, RZ, PT ;  /* 0x000000ff0500720c */ /* 0x000fe20003f05270 */
[----:B------:R-:W-:Y:S01]  /*3580*/  BSSY.RECONVERGENT B1, `(.L_x_592) ;  /* 0x0000012000017945 */ /* 0x000fe20003800200 */
[----:B------:R-:W-:Y:S01]  /*3590*/  UMOV UR4, 0x8 ;  /* 0x0000000800047882 */ /* 0x000fe20000000000 */
[----:B------:R-:W-:Y:S02]  /*35a0*/  UMOV UR5, 0x0 ;  /* 0x0000000000057882 */ /* 0x000fe40000000000 */
[----:B0-----:R-:W-:-:S04]  /*35b0*/  UIMAD.WIDE.U32 UR4, UR8, 0x1, UR4 ;  /* 0x00000001080478a5 */ /* 0x001fc8000f8e0004 */
[----:B------:R-:W-:Y:S02]  /*35c0*/  UIADD3 UR7, UPT, UPT, UR5, UR9, URZ ;  /* 0x0000000905077290 */ /* 0x000fe4000fffe0ff */
[----:B------:R-:W-:Y:S02]  /*35d0*/  IMAD.U32 R7, RZ, RZ, UR5 ;  /* 0x00000005ff077e24 */ /* 0x000fe4000f8e00ff */
[----:B------:R-:W-:Y:S02]  /*35e0*/  IMAD.U32 R6, RZ, RZ, UR4 ;  /* 0x00000004ff067e24 */ /* 0x000fe4000f8e00ff */
[----:B------:R-:W-:Y:S01]  /*35f0*/  IMAD.U32 R7, RZ, RZ, UR7 ;  /* 0x00000007ff077e24 */ /* 0x000fe2000f8e00ff */
[----:B------:R-:W-:Y:S06]  /*3600*/  @P0 BRA `(.L_x_593) ;  /* 0x0000000000240947 */ /* 0x000fec0003800000 */
[----:B------:R-:W-:Y:S02]  /*3610*/  IMAD.MOV.U32 R16, RZ, RZ, 0x500 ;  /* 0x00000500ff107424 */ /* 0x000fe400078e00ff */
[----:B------:R-:W-:-:S05]  /*3620*/  IMAD.MOV.U32 R17, RZ, RZ, 0x0 ;  /* 0x00000000ff117424 */ /* 0x000fca00078e00ff */
[----:B------:R-:W2:Y:S01]  /*3630*/  ATOMG.E.ADD.64.STRONG.GPU PT, R2, desc[UR10][R6.64], R16 ;  /* 0x80000010060279a8 */ /* 0x000ea200081ef50a */
[----:B------:R-:W0:Y:S01]  /*3640*/  S2UR UR5, SR_CgaCtaId ;  /* 0x00000000000579c3 */ /* 0x000e220000008800 */
[----:B------:R-:W-:Y:S02]  /*3650*/  UMOV UR4, 0x400 ;  /* 0x0000040000047882 */ /* 0x000fe40000000000 */
[----:B0-----:R-:W-:Y:S01]  /*3660*/  ULEA UR4, UR5, UR4, 0x18 ;  /* 0x0000000405047291 */ /* 0x001fe2000f8ec0ff */
[----:B--2---:R-:W-:-:S05]  /*3670*/  IADD3 R2, P0, PT, R2, UR6, RZ ;  /* 0x0000000602027c10 */ /* 0x004fca000ff1e0ff */
[----:B------:R-:W-:-:S05]  /*3680*/  IMAD.X R3, RZ, RZ, R3, P0 ;  /* 0x000000ffff037224 */ /* 0x000fca00000e0603 */
[----:B------:R0:W-:Y:S03]  /*3690*/  STS.64 [UR4+0x98], R2 ;  /* 0x00009802ff007988 */ /* 0x0001e60008000a04 */
.L_x_593:
[----:B------:R-:W-:Y:S05]  /*36a0*/  BSYNC.RECONVERGENT B1 ;  /* 0x0000000000017941 */ /* 0x000fea0003800200 */
.L_x_592:
[----:B------:R-:W1:Y:S08]  /*36b0*/  S2UR UR5, SR_CgaCtaId ;  /* 0x00000000000579c3 */ /* 0x000e700000008800 */
[----:B------:R-:W-:Y:S06]  /*36c0*/  BAR.SYNC.DEFER_BLOCKING 0x0 ;  /* 0x0000000000007b1d */ /* 0x000fec0000010000 */
[----:B------:R-:W-:-:S02]  /*36d0*/  UMOV UR4, 0x400 ;  /* 0x0000040000047882 */ /* 0x000fc40000000000 */
[----:B-1----:R-:W-:-:S06]  /*36e0*/  ULEA UR4, UR5, UR4, 0x18 ;  /* 0x0000000405047291 */ /* 0x002fcc000f8ec0ff */
[----:B------:R-:W-:-:S05]  /*36f0*/  IMAD.U32 R16, RZ, RZ, UR4 ;  /* 0x00000004ff107e24 */ /* 0x000fca000f8e00ff */
[----:B0-----:R-:W0:Y:S02]  /*3700*/  LDS.64 R2, [R16+0x98] ;  /* 0x0000980010027984 */ /* 0x001e240000000a00 */
[----:B0-----:R-:W-:-:S04]  /*3710*/  IADD3 R18, P1, PT, R2, 0x500, RZ ;  /* 0x0000050002127810 */ /* 0x001fc80007f3e0ff */
[----:B------:R-:W-:Y:S01]  /*3720*/  ISETP.GT.U32.AND P0, PT, R18, R15, PT ;  /* 0x0000000f1200720c */ /* 0x000fe20003f04070 */
[----:B------:R-:W-:-:S05]  /*3730*/  IMAD.X R17, RZ, RZ, R3, P1 ;  /* 0x000000ffff117224 */ /* 0x000fca00008e0603 */
[----:B------:R-:W-:-:S13]  /*3740*/  ISETP.GT.AND.EX P0, PT, R17, R12, PT, P0 ;  /* 0x0000000c1100720c */ /* 0x000fda0003f04300 */
[----:B------:R-:W-:Y:S05]  /*3750*/  @P0 BRA `(.L_x_594) ;  /* 0x0000000800340947 */ /* 0x000fea0003800000 */
[----:B------:R-:W-:Y:S01]  /*3760*/  BSSY.RECONVERGENT B1, `(.L_x_594) ;  /* 0x000008c000017945 */ /* 0x000fe20003800200 */
[----:B------:R-:W0:Y:S01]  /*3770*/  LDCU.64 UR8, c[0x0][0x398] ;  /* 0x00007300ff0877ac */ /* 0x000e220008000a00 */
[----:B------:R-:W1:Y:S02]  /*3780*/  LDCU.128 UR12, c[0x0][0x380] ;  /* 0x00007000ff0c77ac */ /* 0x000e640008000c00 */
.L_x_607:
[----:B------:R-:W-:Y:S01]  /*3790*/  IADD3 R22, P0, PT, R5, R2, RZ ;  /* 0x0000000205167210 */ /* 0x000fe20007f1e0ff */
[----:B-1----:R-:W-:Y:S02]  /*37a0*/  IMAD.U32 R10, RZ, RZ, UR12 ;  /* 0x0000000cff0a7e24 */ /* 0x002fe4000f8e00ff */
[----:B------:R-:W-:Y:S02]  /*37b0*/  IMAD.U32 R11, RZ, RZ, UR13 ;  /* 0x0000000dff0b7e24 */ /* 0x000fe4000f8e00ff */
[----:B------:R-:W-:Y:S01]  /*37c0*/  IMAD.X R15, RZ, RZ, R3, P0 ;  /* 0x000000ffff0f7224 */ /* 0x000fe200000e0603 */
[----:B------:R-:W-:-:S04]  /*37d0*/  LEA R18, P0, R22, R10, 0x2 ;  /* 0x0000000a16127211 */ /* 0x000fc800078010ff */
[----:B------:R-:W-:-:S05]  /*37e0*/  LEA.HI.X R19, R22, R11, R15, 0x2, P0 ;  /* 0x0000000b16137211 */ /* 0x000fca00000f140f */
[----:B------:R-:W2:Y:S04]  /*37f0*/  LDG.E R24, desc[UR10][R18.64] ;  /* 0x0000000a12187981 */ /* 0x000ea8000c1e1900 */
[----:B------:R1:W5:Y:S04]  /*3800*/  LDG.E R20, desc[UR10][R18.64+0x400] ;  /* 0x0004000a12147981 */ /* 0x000368000c1e1900 */
[----:B------:R1:W5:Y:S04]  /*3810*/  LDG.E R17, desc[UR10][R18.64+0x800] ;  /* 0x0008000a12117981 */ /* 0x000368000c1e1900 */
[----:B------:R1:W5:Y:S04]  /*3820*/  LDG.E R2, desc[UR10][R18.64+0xc00] ;  /* 0x000c000a12027981 */ /* 0x000368000c1e1900 */
[----:B------:R1:W5:Y:S01]  /*3830*/  LDG.E R12, desc[UR10][R18.64+0x1000] ;  /* 0x0010000a120c7981 */ /* 0x000362000c1e1900 */
[----:B------:R-:W-:Y:S01]  /*3840*/  IMAD.U32 R13, RZ, RZ, UR14 ;  /* 0x0000000eff0d7e24 */ /* 0x000fe2000f8e00ff */
[----:B------:R-:W-:Y:S01]  /*3850*/  BSSY.RECONVERGENT B2, `(.L_x_595) ;  /* 0x0000014000027945 */ /* 0x000fe20003800200 */
[----:B------:R-:W-:-:S02]  /*3860*/  IMAD.U32 R14, RZ, RZ, UR15 ;  /* 0x0000000fff0e7e24 */ /* 0x000fc4000f8e00ff */
[----:B------:R-:W-:Y:S01]  /*3870*/  IMAD.MOV.U32 R21, RZ, RZ, R9 ;  /* 0x000000ffff157224 */ /* 0x000fe200078e0009 */
[----:B------:R-:W-:Y:S01]  /*3880*/  IADD3 R3, P1, PT, R22, R13, RZ ;  /* 0x0000000d16037210 */ /* 0x000fe20007f3e0ff */
[----:B------:R-:W-:Y:S02]  /*3890*/  IMAD.MOV.U32 R22, RZ, RZ, R8 ;  /* 0x000000ffff167224 */ /* 0x000fe400078e0008 */
[----:B------:R-:W-:Y:S02]  /*38a0*/  IMAD.MOV.U32 R23, RZ, RZ, R4 ;  /* 0x000000ffff177224 */ /* 0x000fe400078e0004 */
[----:B------:R-:W-:Y:S01]  /*38b0*/  IMAD.X R15, R15, 0x1, R14, P1 ;  /* 0x000000010f0f7824 */ /* 0x000fe200008e060e */
[----:B--2---:R-:W-:-:S13]  /*38c0*/  FSETP.GEU.AND P0, PT, R9, R24, PT ;  /* 0x000000180900720b */ /* 0x004fda0003f0e000 */
[----:B-1----:R-:W-:Y:S05]  /*38d0*/  @!P0 BRA `(.L_x_596) ;  /* 0x00000000002c8947 */ /* 0x002fea0003800000 */
        /* <DEDUP_REMOVED lines=11> */
.L_x_596:
[----:B0-----:R-:W-:Y:S05]  /*3990*/  BSYNC.RECONVERGENT B2 ;  /* 0x0000000000027941 */ /* 0x001fea0003800200 */
.L_x_595:
[----:B-----5:R-:W-:Y:S01]  /*39a0*/  FSETP.GEU.AND P0, PT, R21, R20, PT ;  /* 0x000000141500720b */ /* 0x020fe20003f0e000 */
[----:B------:R-:W-:Y:S01]  /*39b0*/  BSSY.RECONVERGENT B2, `(.L_x_597) ;  /* 0x0000012000027945 */ /* 0x000fe20003800200 */
[----:B------:R-:W-:Y:S01]  /*39c0*/  IADD3 R9, P1, PT, R3, 0x100, RZ ;  /* 0x0000010003097810 */ /* 0x000fe20007f3e0ff */
[----:B------:R-:W-:Y:S02]  /*39d0*/  IMAD.MOV.U32 R4, RZ, RZ, R21 ;  /* 0x000000ffff047224 */ /* 0x000fe400078e0015 */
[----:B------:R-:W-:Y:S02]  /*39e0*/  IMAD.MOV.U32 R18, RZ, RZ, R22 ;  /* 0x000000ffff127224 */ /* 0x000fe400078e0016 */
[----:B------:R-:W-:Y:S02]  /*39f0*/  IMAD.X R8, RZ, RZ, R15, P1 ;  /* 0x000000ffff087224 */ /* 0x000fe400008e060f */
[----:B------:R-:W-:-:S04]  /*3a00*/  IMAD.MOV.U32 R19, RZ, RZ, R23 ;  /* 0x000000ffff137224 */ /* 0x000fc800078e0017 */
        /* <DEDUP_REMOVED lines=12> */
.L_x_598:
[----:B------:R-:W-:Y:S05]  /*3ad0*/  BSYNC.RECONVERGENT B2 ;  /* 0x0000000000027941 */ /* 0x000fea0003800200 */
.L_x_597:
[----:B------:R-:W-:Y:S01]  /*3ae0*/  FSETP.GEU.AND P0, PT, R4, R17, PT ;  /* 0x000000110400720b */ /* 0x000fe20003f0e000 */
        /* <DEDUP_REMOVED lines=18> */
.L_x_600:
[----:B------:R-:W-:Y:S05]  /*3c10*/  BSYNC.RECONVERGENT B2 ;  /* 0x0000000000027941 */ /* 0x000fea0003800200 */
.L_x_599:
        /* <DEDUP_REMOVED lines=19> */
.L_x_602:
[----:B------:R-:W-:Y:S05]  /*3d50*/  BSYNC.RECONVERGENT B2 ;  /* 0x0000000000027941 */ /* 0x000fea0003800200 */
.L_x_601:
        /* <DEDUP_REMOVED lines=19> */
.L_x_604:
[----:B------:R-:W-:Y:S05]  /*3e90*/  BSYNC.RECONVERGENT B2 ;  /* 0x0000000000027941 */ /* 0x000fea0003800200 */
.L_x_603:
[----:B------:R-:W-:Y:S01]  /*3ea0*/  BAR.SYNC.DEFER_BLOCKING 0x0 ;  /* 0x0000000000007b1d */ /* 0x000fe20000010000 */
[----:B------:R-:W-:-:S05]  /*3eb0*/  ISETP.NE.AND P0, PT, R5, RZ, PT ;  /* 0x000000ff0500720c */ /* 0x000fca0003f05270 */
[----:B------:R-:W-:Y:S08]  /*3ec0*/  BSSY.RECONVERGENT B2, `(.L_x_605) ;  /* 0x000000c000027945 */ /* 0x000ff00003800200 */
[----:B------:R-:W-:Y:S05]  /*3ed0*/  @P0 BRA `(.L_x_606) ;  /* 0x0000000000280947 */ /* 0x000fea0003800000 */
[----:B------:R-:W-:Y:S02]  /*3ee0*/  IMAD.MOV.U32 R18, RZ, RZ, 0x500 ;  /* 0x00000500ff127424 */ /* 0x000fe400078e00ff */
[----:B------:R-:W-:-:S05]  /*3ef0*/  IMAD.MOV.U32 R19, RZ, RZ, 0x0 ;  /* 0x00000000ff137424 */ /* 0x000fca00078e00ff */
[----:B------:R-:W2:Y:S01]  /*3f00*/  ATOMG.E.ADD.64.STRONG.GPU PT, R2, desc[UR10][R6.64], R18 ;  /* 0x80000012060279a8 */ /* 0x000ea200081ef50a */
[----:B------:R-:W0:Y:S01]  /*3f10*/  S2UR UR5, SR_CgaCtaId ;  /* 0x00000000000579c3 */ /* 0x000e220000008800 */
[----:B------:R-:W-:Y:S02]  /*3f20*/  UMOV UR4, 0x400 ;  /* 0x0000040000047882 */ /* 0x000fe40000000000 */
[----:B0-----:R-:W-:-:S06]  /*3f30*/  ULEA UR4, UR5, UR4, 0x18 ;  /* 0x0000000405047291 */ /* 0x001fcc000f8ec0ff */
[----:B------:R-:W-:Y:S01]  /*3f40*/  IMAD.U32 R16, RZ, RZ, UR4 ;  /* 0x00000004ff107e24 */ /* 0x000fe2000f8e00ff */
[----:B--2---:R-:W-:-:S05]  /*3f50*/  IADD3 R2, P0, PT, R2, UR6, RZ ;  /* 0x0000000602027c10 */ /* 0x004fca000ff1e0ff */
[----:B------:R-:W-:-:S05]  /*3f60*/  IMAD.X R3, RZ, RZ, R3, P0 ;  /* 0x000000ffff037224 */ /* 0x000fca00000e0603 */
[----:B------:R0:W-:Y:S03]  /*3f70*/  STS.64 [R16+0x98], R2 ;  /* 0x0000980210007388 */ /* 0x0001e60000000a00 */
.L_x_606:
[----:B------:R-:W-:Y:S05]  /*3f80*/  BSYNC.RECONVERGENT B2 ;  /* 0x0000000000027941 */ /* 0x000fea0003800200 */
.L_x_605:
[----:B------:R-:W-:Y:S01]  /*3f90*/  BAR.SYNC.DEFER_BLOCKING 0x0 ;  /* 0x0000000000007b1d */ /* 0x000fe20000010000 */
[----:B------:R-:W-:Y:S02]  /*3fa0*/  IMAD.U32 R15, RZ, RZ, UR8 ;  /* 0x00000008ff0f7e24 */ /* 0x000fe4000f8e00ff */
[----:B------:R-:W-:-:S03]  /*3fb0*/  IMAD.U32 R12, RZ, RZ, UR9 ;  /* 0x00000009ff0c7e24 */ /* 0x000fc6000f8e00ff */
[----:B0-----:R-:W0:Y:S02]  /*3fc0*/  LDS.64 R2, [R16+0x98] ;  /* 0x0000980010027984 */ /* 0x001e240000000a00 */
[----:B0-----:R-:W-:-:S04]  /*3fd0*/  IADD3 R18, P1, PT, R2, 0x500, RZ ;  /* 0x0000050002127810 */ /* 0x001fc80007f3e0ff */
[----:B------:R-:W-:Y:S01]  /*3fe0*/  ISETP.GT.U32.AND P0, PT, R18, R15, PT ;  /* 0x0000000f1200720c */ /* 0x000fe20003f04070 */
[----:B------:R-:W-:-:S05]  /*3ff0*/  IMAD.X R17, RZ, RZ, R3, P1 ;  /* 0x000000ffff117224 */ /* 0x000fca00008e0603 */
[----:B------:R-:W-:-:S13]  /*4000*/  ISETP.GT.AND.EX P0, PT, R17, R12, PT, P0 ;  /* 0x0000000c1100720c */ /* 0x000fda0003f04300 */
[----:B------:R-:W-:Y:S05]  /*4010*/  @!P0 BRA `(.L_x_607) ;  /* 0xfffffff400dc8947 */ /* 0x000fea000383ffff */
[----:B------:R-:W-:Y:S05]  /*4020*/  BSYNC.RECONVERGENT B1 ;  /* 0x0000000000017941 */ /* 0x000fea0003800200 */
.L_x_594:
[----:B------:R-:W-:Y:S01]  /*4030*/  ISETP.GE.U32.AND P0, PT, R2, R15, PT ;  /* 0x0000000f0200720c */ /* 0x000fe20003f06070 */
[----:B------:R-:W-:Y:S03]  /*4040*/  BSSY.RECONVERGENT B1, `(.L_x_591) ;  /* 0x0000099000017945 */ /* 0x000fe60003800200 */
[----:B------:R-:W-:-:S13]  /*4050*/  ISETP.GE.AND.EX P0, PT, R3, R12, PT, P0 ;  /* 0x0000000c0300720c */ /* 0x000fda0003f06300 */
[----:B------:R-:W-:Y:S05]  /*4060*/  @P0 BRA `(.L_x_608) ;  /* 0x0000000800580947 */ /* 0x000fea0003800000 */
[----:B------:R-:W-:-:S05]  /*4070*/  IMAD.IADD R12, R15, 0x1, -R2 ;  /* 0x000000010f0c7824 */ /* 0x000fca00078e0a02 */
[----:B------:R-:W-:-:S13]  /*4080*/  ISETP.GE.AND P0, PT, R5, R12, PT ;  /* 0x0000000c0500720c */ /* 0x000fda0003f06270 */
[----:B------:R-:W-:Y:S05]  /*4090*/  @P0 BRA `(.L_x_608) ;  /* 0x00000008004c0947 */ /* 0x000fea0003800000 */
[----:B------:R-:W-:Y:S01]  /*40a0*/  LOP3.LUT R16, RZ, R5, RZ, 0x33, !PT ;  /* 0x00000005ff107212 */ /* 0x000fe200078e33ff */
[----:B------:R-:W-:Y:S03]  /*40b0*/  BSSY.RECONVERGENT B2, `(.L_x_609) ;  /* 0x000002d000027945 */ /* 0x000fe60003800200 */
[----:B------:R-:W-:Y:S01]  /*40c0*/  IADD3 R16, PT, PT, -R2, R15, R16 ;  /* 0x0000000f02107210 */ /* 0x000fe20007ffe110 */
[----:B------:R-:W-:-:S03]  /*40d0*/  IMAD.MOV.U32 R15, RZ, RZ, R5 ;  /* 0x000000ffff0f7224 */ /* 0x000fc600078e0005 */
[----:B------:R-:W-:-:S04]  /*40e0*/  LOP3.LUT R6, R16, 0x300, RZ, 0xc0, !PT ;  /* 0x0000030010067812 */ /* 0x000fc800078ec0ff */
[----:B------:R-:W-:-:S13]  /*40f0*/  ISETP.NE.AND P0, PT, R6, 0x300, PT ;  /* 0x000003000600780c */ /* 0x000fda0003f05270 */
[----:B------:R-:W-:Y:S05]  /*4100*/  @!P0 BRA `(.L_x_610) ;  /* 0x00000000009c8947 */ /* 0x000fea0003800000 */
[----:B------:R-:W-:Y:S01]  /*4110*/  IADD3 R18, P0, PT, R5, R2, RZ ;  /* 0x0000000205127210 */ /* 0x000fe20007f1e0ff */
[----:B------:R-:W-:Y:S01]  /*4120*/  IMAD.MOV.U32 R15, RZ, RZ, R5 ;  /* 0x000000ffff0f7224 */ /* 0x000fe200078e0005 */
[----:B------:R-:W-:Y:S02]  /*4130*/  LEA.HI R6, R16, 0x1, RZ, 0x18 ;  /* 0x0000000110067811 */ /* 0x000fe400078fc0ff */
[C---:B------:R-:W-:Y:S01]  /*4140*/  LEA R17, P1, R18.reuse, R10, 0x2 ;  /* 0x0000000a12117211 */ /* 0x040fe200078210ff */
[----:B------:R-:W-:Y:S01]  /*4150*/  IMAD.X R7, RZ, RZ, R3, P0 ;  /* 0x000000ffff077224 */ /* 0x000fe200000e0603 */
[----:B------:R-:W-:Y:S02]  /*4160*/  IADD3 R20, P0, PT, R18, R13, RZ ;  /* 0x0000000d12147210 */ /* 0x000fe40007f1e0ff */
[----:B------:R-:W-:Y:S02]  /*4170*/  LOP3.LUT R6, R6, 0x3, RZ, 0xc0, !PT ;  /* 0x0000000306067812 */ /* 0x000fe400078ec0ff */
[----:B------:R-:W-:Y:S01]  /*4180*/  LEA.HI.X R18, R18, R11, R7, 0x2, P1 ;  /* 0x0000000b12127211 */ /* 0x000fe200008f1407 */
[----:B------:R-:W-:-:S02]  /*4190*/  IMAD.X R14, R7, 0x1, R14, P0 ;  /* 0x00000001070e7824 */ /* 0x000fc400000e060e */
[----:B------:R-:W-:-:S07]  /*41a0*/  IMAD.MOV R10, RZ, RZ, -R6 ;  /* 0x000000ffff0a7224 */ /* 0x000fce00078e0a06 */
.L_x_613:
[----:B------:R-:W-:Y:S02]  /*41b0*/  IMAD.MOV.U32 R6, RZ, RZ, R17 ;  /* 0x000000ffff067224 */ /* 0x000fe400078e0011 */
[----:B------:R-:W-:-:S05]  /*41c0*/  IMAD.MOV.U32 R7, RZ, RZ, R18 ;  /* 0x000000ffff077224 */ /* 0x000fca00078e0012 */
[----:B------:R-:W2:Y:S01]  /*41d0*/  LDG.E R22, desc[UR10][R6.64] ;  /* 0x0000000a06167981 */ /* 0x000ea2000c1e1900 */
[----:B------:R-:W-:Y:S01]  /*41e0*/  VIADD R10, R10, 0x1 ;  /* 0x000000010a0a7836 */ /* 0x000fe20000000000 */
[----:B------:R-:W-:Y:S01]  /*41f0*/  BSSY.RECONVERGENT B3, `(.L_x_611) ;  /* 0x0000013000037945 */ /* 0x000fe20003800200 */
[----:B------:R-:W-:-:S03]  /*4200*/  IADD3 R17, P3, PT, R17, 0x400, RZ ;  /* 0x0000040011117810 */ /* 0x000fc60007f7e0ff */
[----:B------:R-:W-:Y:S02]  /*4210*/  ISETP.NE.AND P2, PT, R10, RZ, PT ;  /* 0x000000ff0a00720c */ /* 0x000fe40003f45270 */
[----:B--2---:R-:W-:-:S13]  /*4220*/  FSETP.GEU.AND P0, PT, R9, R22, PT ;  /* 0x000000160900720b */ /* 0x004fda0003f0e000 */
        /* <DEDUP_REMOVED lines=15> */
.L_x_612:
[----:B------:R-:W-:Y:S05]  /*4320*/  BSYNC.RECONVERGENT B3 ;  /* 0x0000000000037941 */ /* 0x000fea0003800200 */
.L_x_611:
[----:B------:R-:W-:Y:S01]  /*4330*/  IADD3 R20, P0, PT, R20, 0x100, RZ ;  /* 0x0000010014147810 */ /* 0x000fe20007f1e0ff */
[----:B------:R-:W-:Y:S02]  /*4340*/  VIADD R15, R15, 0x100 ;  /* 0x000001000f0f7836 */ /* 0x000fe40000000000 */
[----:B------:R-:W-:Y:S02]  /*4350*/  IMAD.X R18, RZ, RZ, R18, P3 ;  /* 0x000000ffff127224 */ /* 0x000fe400018e0612 */
[----:B------:R-:W-:Y:S01]  /*4360*/  IMAD.X R14, RZ, RZ, R14, P0 ;  /* 0x000000ffff0e7224 */ /* 0x000fe200000e060e */
[----:B------:R-:W-:Y:S07]  /*4370*/  @P2 BRA `(.L_x_613) ;  /* 0xfffffffc008c2947 */ /* 0x000fee000383ffff */
.L_x_610:
[----:B------:R-:W-:Y:S05]  /*4380*/  BSYNC.RECONVERGENT B2 ;  /* 0x0000000000027941 */ /* 0x000fea0003800200 */
.L_x_609:
[----:B------:R-:W-:-:S13]  /*4390*/  ISETP.GE.U32.AND P0, PT, R16, 0x300, PT ;  /* 0x000003001000780c */ /* 0x000fda0003f06070 */
[----:B------:R-:W-:Y:S05]  /*43a0*/  @!P0 BRA `(.L_x_608) ;  /* 0x0000000400888947 */ /* 0x000fea0003800000 */
[----:B------:R-:W0:Y:S01]  /*43b0*/  LDC.64 R10, c[0x0][0x380] ;  /* 0x0000e000ff0a7b82 */ /* 0x000e220000000a00 */
[----:B------:R-:W-:-:S07]  /*43c0*/  VIADD R13, R15, 0x200 ;  /* 0x000002000f0d7836 */ /* 0x000fce0000000000 */
[----:B------:R-:W1:Y:S02]  /*43d0*/  LDC.64 R6, c[0x0][0x388] ;  /* 0x0000e200ff067b82 */ /* 0x000e640000000a00 */
.L_x_622:
[----:B------:R-:W-:-:S05]  /*43e0*/  VIADD R15, R13, 0xfffffe00 ;  /* 0xfffffe000d0f7836 */ /* 0x000fca0000000000 */
[----:B------:R-:W-:-:S05]  /*43f0*/  IADD3 R21, P0, PT, R15, R2, RZ ;  /* 0x000000020f157210 */ /* 0x000fca0007f1e0ff */
[----:B------:R-:W-:Y:S01]  /*4400*/  IMAD.X R22, RZ, RZ, R3, P0 ;  /* 0x000000ffff167224 */ /* 0x000fe200000e0603 */
[----:B0-----:R-:W-:-:S04]  /*4410*/  LEA R16, P0, R21, R10, 0x2 ;  /* 0x0000000a15107211 */ /* 0x001fc800078010ff */
[----:B------:R-:W-:-:S05]  /*4420*/  LEA.HI.X R17, R21, R11, R22, 0x2, P0 ;  /* 0x0000000b15117211 */ /* 0x000fca00000f1416 */
[----:B------:R-:W2:Y:S04]  /*4430*/  LDG.E R24, desc[UR10][R16.64] ;  /* 0x0000000a10187981 */ /* 0x000ea8000c1e1900 */
[----:B------:R0:W5:Y:S04]  /*4440*/  LDG.E R18, desc[UR10][R16.64+0x400] ;  /* 0x0004000a10127981 */ /* 0x000168000c1e1900 */
        /* <DEDUP_REMOVED lines=22> */
.L_x_615:
[----:B------:R-:W-:Y:S05]  /*45b0*/  BSYNC.RECONVERGENT B2 ;  /* 0x0000000000027941 */ /* 0x000fea0003800200 */
.L_x_614:
[----:B-----5:R-:W-:Y:S01]  /*45c0*/  FSETP.GEU.AND P0, PT, R19, R18, PT ;  /* 0x000000121300720b */ /* 0x020fe20003f0e000 */
[----:B------:R-:W-:Y:S01]  /*45d0*/  BSSY.RECONVERGENT B2, `(.L_x_616) ;  /* 0x0000013000027945 */ /* 0x000fe20003800200 */
[----:B------:R-:W-:Y:S01]  /*45e0*/  IADD3 R16, P1, P2, R2, R6, R23 ;  /* 0x0000000602107210 */ /* 0x000fe20007a3e017 */
[----:B------:R-:W-:Y:S02]  /*45f0*/  VIADD R17, R13, 0x100 ;  /* 0x000001000d117836 */ /* 0x000fe40000000000 */
[----:B------:R-:W-:Y:S01]  /*4600*/  IMAD.MOV.U32 R9, RZ, RZ, R19 ;  /* 0x000000ffff097224 */ /* 0x000fe200078e0013 */
[----:B------:R-:W-:Y:S01]  /*4610*/  IADD3.X R23, PT, PT, R3, R7, RZ, P1, P2 ;  /* 0x0000000703177210 */ /* 0x000fe20000fe44ff */
[----:B------:R-:W-:Y:S02]  /*4620*/  IMAD.MOV.U32 R4, RZ, RZ, R21 ;  /* 0x000000ffff047224 */ /* 0x000fe400078e0015 */
        /* <DEDUP_REMOVED lines=13> */
.L_x_617:
[----:B------:R-:W-:Y:S05]  /*4700*/  BSYNC.RECONVERGENT B2 ;  /* 0x0000000000027941 */ /* 0x000fea0003800200 */
.L_x_616:
[----:B------:R-:W-:Y:S01]  /*4710*/  FSETP.GEU.AND P0, PT, R9, R14, PT ;  /* 0x0000000e0900720b */ /* 0x000fe20003f0e000 */
[----:B------:R-:W-:Y:S01]  /*4720*/  BSSY.RECONVERGENT B2, `(.L_x_618) ;  /* 0x0000013000027945 */ /* 0x000fe20003800200 */
[CC--:B------:R-:W-:Y:S01]  /*4730*/  IADD3 R19, P1, P4, R2.reuse, R6.reuse, R13 ;  /* 0x0000000602137210 */ /* 0x0c0fe20007c3e00d */
[----:B------:R-:W-:Y:S01]  /*4740*/  IMAD.MOV.U32 R16, RZ, RZ, R9 ;  /* 0x000000ffff107224 */ /* 0x000fe200078e0009 */
[----:B------:R-:W-:Y:S01]  /*4750*/  IADD3 R20, P2, P3, R2, R6, R17 ;  /* 0x0000000602147210 */ /* 0x000fe20007b5e011 */
        /* <DEDUP_REMOVED lines=15> */
.L_x_619:
[----:B------:R-:W-:Y:S05]  /*4850*/  BSYNC.RECONVERGENT B2 ;  /* 0x0000000000027941 */ /* 0x000fea0003800200 */
.L_x_618:
[----:B------:R-:W-:Y:S01]  /*4860*/  FSETP.GEU.AND P0, PT, R16, R15, PT ;  /* 0x0000000f1000720b */ /* 0x000fe20003f0e000 */
[----:B------:R-:W-:Y:S01]  /*4870*/  BSSY.RECONVERGENT B2, `(.L_x_620) ;  /* 0x0000011000027945 */ /* 0x000fe20003800200 */
[----:B------:R-:W-:Y:S01]  /*4880*/  IADD3.X R19, PT, PT, R3, R7, RZ, P2, P3 ;  /* 0x0000000703137210 */ /* 0x000fe200017e64ff */
        /* <DEDUP_REMOVED lines=15> */
.L_x_621:
[----:B------:R-:W-:Y:S05]  /*4980*/  BSYNC.RECONVERGENT B2 ;  /* 0x0000000000027941 */ /* 0x000fea0003800200 */
.L_x_620:
[C---:B------:R-:W-:Y:S02]  /*4990*/  VIADD R15, R13.reuse, 0x200 ;  /* 0x000002000d0f7836 */ /* 0x040fe40000000000 */
[----:B------:R-:W-:-:S03]  /*49a0*/  VIADD R13, R13, 0x400 ;  /* 0x000004000d0d7836 */ /* 0x000fc60000000000 */
[----:B------:R-:W-:-:S13]  /*49b0*/  ISETP.GE.AND P0, PT, R15, R12, PT ;  /* 0x0000000c0f00720c */ /* 0x000fda0003f06270 */
[----:B------:R-:W-:Y:S05]  /*49c0*/  @!P0 BRA `(.L_x_622) ;  /* 0xfffffff800848947 */ /* 0x000fea000383ffff */
.L_x_608:
[----:B------:R-:W-:Y:S05]  /*49d0*/  BSYNC.RECONVERGENT B1 ;  /* 0x0000000000017941 */ /* 0x000fea0003800200 */
.L_x_591:
        /* <DEDUP_REMOVED lines=22> */
.L_x_624:
[----:B------:R-:W-:Y:S05]  /*4b40*/  BSYNC.RECONVERGENT B1 ;  /* 0x0000000000017941 */ /* 0x000fea0003800200 */
.L_x_623:
        /* <DEDUP_REMOVED lines=21> */
.L_x_626:
[----:B------:R-:W-:Y:S05]  /*4ca0*/  BSYNC.RECONVERGENT B1 ;  /* 0x0000000000017941 */ /* 0x000fea0003800200 */
.L_x_625:
        /* <DEDUP_REMOVED lines=21> */
.L_x_628:
[----:B------:R-:W-:Y:S05]  /*4e00*/  BSYNC.RECONVERGENT B1 ;  /* 0x0000000000017941 */ /* 0x000fea0003800200 */
.L_x_627:
        /* <DEDUP_REMOVED lines=21> */
.L_x_630:
[----:B------:R-:W-:Y:S05]  /*4f60*/  BSYNC.RECONVERGENT B1 ;  /* 0x0000000000017941 */ /* 0x000fea0003800200 */
.L_x_629:
        /* <DEDUP_REMOVED lines=22> */
.L_x_632:
[----:B------:R-:W-:Y:S05]  /*50d0*/  BSYNC.RECONVERGENT B1 ;  /* 0x0000000000017941 */ /* 0x000fea0003800200 */
.L_x_631:
[----:B------:R-:W-:Y:S04]  /*50e0*/  BSSY.RECONVERGENT B1, `(.L_x_633) ;  /* 0x000000c000017945 */ /* 0x000fe80003800200 */
[----:B------:R-:W-:Y:S05]  /*50f0*/  @P3 BRA `(.L_x_634) ;  /* 0x0000000000283947 */ /* 0x000fea0003800000 */
[----:B------:R-:W0:Y:S01]  /*5100*/  S2R R8, SR_CgaCtaId ;  /* 0x0000000000087919 */ /* 0x000e220000008800 */
[----:B------:R-:W-:Y:S02]  /*5110*/  MOV R7, 0x400 ;  /* 0x0000040000077802 */ /* 0x000fe40000000f00 */
[----:B------:R-:W-:-:S04]  /*5120*/  SHF.R.U32.HI R6, RZ, 0x1, R5 ;  /* 0x00000001ff067819 */ /* 0x000fc80000011605 */
[----:B------:R-:W-:Y:S02]  /*5130*/  LOP3.LUT R6, R6, 0x1f0, RZ, 0xc0, !PT ;  /* 0x000001f006067812 */ /* 0x000fe400078ec0ff */
[----:B0-----:R-:W-:-:S05]  /*5140*/  LEA R7, R8, R7, 0x18 ;  /* 0x0000000708077211 */ /* 0x001fca00078ec0ff */
[----:B------:R-:W-:Y:S02]  /*5150*/  IMAD.IADD R9, R6, 0x1, R7 ;  /* 0x0000000106097824 */ /* 0x000fe400078e0207 */
[----:B------:R-:W-:Y:S02]  /*5160*/  IMAD.MOV.U32 R6, RZ, RZ, R3 ;  /* 0x000000ffff067224 */ /* 0x000fe400078e0003 */
[----:B------:R-:W-:Y:S01]  /*5170*/  IMAD.MOV.U32 R7, RZ, RZ, R2 ;  /* 0x000000ffff077224 */ /* 0x000fe200078e0002 */
[----:B------:R0:W-:Y:S04]  /*5180*/  STS [R9+0x8], R4 ;  /* 0x0000080409007388 */ /* 0x0001e80000000800 */
[----:B------:R0:W-:Y:S02]  /*5190*/  STS.64 [R9+0x10], R6 ;  /* 0x0000100609007388 */ /* 0x0001e40000000a00 */
.L_x_634:
[----:B------:R-:W-:Y:S05]  /*51a0*/  BSYNC.RECONVERGENT B1 ;  /* 0x0000000000017941 */ /* 0x000fea0003800200 */
.L_x_633:
        /* <DEDUP_REMOVED lines=24> */
[CC--:B------:R-:W-:Y:S02]  /*5330*/  @P3 ISETP.LT.U32.AND P1, PT, R3.reuse, R10.reuse, PT ;  /* 0x0000000a0300320c */ /* 0x0c0fe40003f21070 */
[CC--:B------:R-:W-:Y:S02]  /*5340*/  @P3 ISETP.GE.AND.EX P0, PT, R2.reuse, R11.reuse, PT, P0 ;  /* 0x0000000b0200320c */ /* 0x0c0fe40003f06300 */
[----:B------:R-:W-:Y:S02]  /*5350*/  @P3 ISETP.LT.AND.EX P1, PT, R2, R11, PT, P1 ;  /* 0x0000000b0200320c */ /* 0x000fe40003f21310 */
[----:B------:R-:W-:Y:S02]  /*5360*/  @P3 FSEL R12, R4, R13, !P0 ;  /* 0x0000000d040c3208 */ /* 0x000fe40004000000 */
[----:B------:R-:W-:-:S02]  /*5370*/  @P3 SEL R10, R3, R10, P1 ;  /* 0x0000000a030a3207 */ /* 0x000fc40000800000 */
[----:B------:R-:W-:-:S07]  /*5380*/  @P3 SEL R14, R2, R11, P1 ;  /* 0x0000000b020e3207 */ /* 0x000fce0000800000 */
.L_x_636:
[----:B------:R-:W-:Y:S05]  /*5390*/  BSYNC.RECONVERGENT B1 ;  /* 0x0000000000017941 */ /* 0x000fea0003800200 */
.L_x_635:
        /* <DEDUP_REMOVED lines=11> */
[-C--:B------:R-:W-:Y:S02]  /*5450*/  @P3 ISETP.LT.U32.AND P1, PT, R10, R2.reuse, PT ;  /* 0x000000020a00320c */ /* 0x080fe40003f21070 */
[CC--:B------:R-:W-:Y:S02]  /*5460*/  @P3 ISETP.GE.AND.EX P0, PT, R14.reuse, R3.reuse, PT, P0 ;  /* 0x000000030e00320c */ /* 0x0c0fe40003f06300 */
[----:B------:R-:W-:Y:S02]  /*5470*/  @P3 ISETP.LT.AND.EX P1, PT, R14, R3, PT, P1 ;  /* 0x000000030e00320c */ /* 0x000fe40003f21310 */
[----:B------:R-:W-:Y:S02]  /*5480*/  @P3 FSEL R4, R12, R15, !P0 ;  /* 0x0000000f0c043208 */ /* 0x000fe40004000000 */
[----:B------:R-:W-:-:S02]  /*5490*/  @P3 SEL R11, R10, R2, P1 ;  /* 0x000000020a0b3207 */ /* 0x000fc40000800000 */
[----:B------:R-:W-:-:S07]  /*54a0*/  @P3 SEL R3, R14, R3, P1 ;  /* 0x000000030e033207 */ /* 0x000fce0000800000 */
.L_x_638:
[----:B------:R-:W-:Y:S05]  /*54b0*/  BSYNC.RECONVERGENT B1 ;  /* 0x0000000000017941 */ /* 0x000fea0003800200 */
.L_x_637:
        /* <DEDUP_REMOVED lines=18> */
.L_x_640:
[----:B------:R-:W-:Y:S05]  /*55e0*/  BSYNC.RECONVERGENT B1 ;  /* 0x0000000000017941 */ /* 0x000fea0003800200 */
.L_x_639:
        /* <DEDUP_REMOVED lines=18> */
.L_x_642:
[----:B------:R-:W-:Y:S05]  /*5710*/  BSYNC.RECONVERGENT B1 ;  /* 0x0000000000017941 */ /* 0x000fea0003800200 */
.L_x_641:
        /* <DEDUP_REMOVED lines=18> */
.L_x_644:
[----:B------:R-:W-:Y:S05]  /*5840*/  BSYNC.RECONVERGENT B1 ;  /* 0x0000000000017941 */ /* 0x000fea0003800200 */
.L_x_643:
        /* <DEDUP_REMOVED lines=18> */
.L_x_646:
[----:B------:R-:W-:Y:S05]  /*5970*/  BSYNC.RECONVERGENT B1 ;  /* 0x0000000000017941 */ /* 0x000fea0003800200 */
.L_x_645:
        /* <DEDUP_REMOVED lines=17> */
.L_x_550:
[----:B------:R-:W-:Y:S05]  /*5a90*/  BSYNC.RECONVERGENT B0 ;  /* 0x0000000000007941 */ /* 0x000fea0003800200 */
.L_x_517:
[----:B------:R-:W-:Y:S05]  /*5aa0*/  @P2 EXIT ;  /* 0x000000000000294d */ /* 0x000fea0003800000 */
[----:B0-----:R-:W0:Y:S01]  /*5ab0*/  LDC.64 R6, c[0x0][0x390] ;  /* 0x0000e400ff067b82 */ /* 0x001e220000000a00 */
[----:B------:R-:W-:-:S04]  /*5ac0*/  LOP3.LUT R3, R3, R2, RZ, 0x3c, !PT ;  /* 0x0000000203037212 */ /* 0x000fc800078e3cff */
[----:B------:R-:W-:-:S04]  /*5ad0*/  LOP3.LUT R2, R3, R2, RZ, 0x3c, !PT ;  /* 0x0000000203027212 */ /* 0x000fc800078e3cff */
[----:B------:R-:W-:Y:S01]  /*5ae0*/  LOP3.LUT R3, R3, R2, RZ, 0x3c, !PT ;  /* 0x0000000203037212 */ /* 0x000fe200078e3cff */
[----:B0-----:R-:W-:-:S05]  /*5af0*/  IMAD.WIDE.U32 R6, R0, 0x10, R6 ;  /* 0x0000001000067825 */ /* 0x001fca00078e0006 */
[----:B------:R-:W-:Y:S04]  /*5b00*/  STG.E.64 desc[UR10][R6.64+0x8], R2 ;  /* 0x0000080206007986 */ /* 0x000fe8000c101b0a */
[----:B------:R-:W-:Y:S01]  /*5b10*/  STG.E desc[UR10][R6.64], R4 ;  /* 0x0000000406007986 */ /* 0x000fe2000c10190a */
[----:B------:R-:W-:Y:S05]  /*5b20*/  EXIT ;  /* 0x000000000000794d */ /* 0x000fea0003800000 */
.L_x_647:
        /* <DEDUP_REMOVED lines=13> */
.L_x_1184:


//--------------------- .text._ZN6thrust24THRUST_300001_SM_1000_NS8cuda_cub4core6detail13_kernel_agentINS1_8__reduce11ReduceAgentINS0_12zip_iteratorIN4cuda3std3__45tupleIJNS0_6detail15normal_iteratorINS0_10device_ptrIfEEEENS0_17counting_iteratorIlNS0_11use_defaultESI_SI_EEEEEEEPNSB_IJflEEESM_lNS1_9__extrema9arg_min_fIflNSA_4lessIfEEEEEEJSL_SN_lSS_EEEvDpT0_ --------------------------
	.section	.text._ZN6thrust24THRUST_300001_SM_1000_NS8cuda_cub4core6detail13_kernel_agentINS1_8__reduce11ReduceAgentINS0_12zip_iteratorIN4cuda3std3__45tupleIJNS0_6detail15normal_iteratorINS0_10device_ptrIfEEEENS0_17counting_iteratorIlNS0_11use_defaultESI_SI_EEEEEEEPNSB_IJflEEESM_lNS1_9__extrema9arg_min_fIflNSA_4lessIfEEEEEEJSL_SN_lSS_EEEvDpT0_,"ax",@progbits
	.align	128
        .global         _ZN6thrust24THRUST_300001_SM_1000_NS8cuda_cub4core6detail13_kernel_agentINS1_8__reduce11ReduceAgentINS0_12zip_iteratorIN4cuda3std3__45tupleIJNS0_6detail15normal_iteratorINS0_10device_ptrIfEEEENS0_17counting_iteratorIlNS0_11use_defaultESI_SI_EEEEEEEPNSB_IJflEEESM_lNS1_9__extrema9arg_min_fIflNSA_4lessIfEEEEEEJSL_SN_lSS_EEEvDpT0_
        .type           _ZN6thrust24THRUST_300001_SM_1000_NS8cuda_cub4core6detail13_kernel_agentINS1_8__reduce11ReduceAgentINS0_12zip_iteratorIN4cuda3std3__45tupleIJNS0_6detail15normal_iteratorINS0_10device_ptrIfEEEENS0_17counting_iteratorIlNS0_11use_defaultESI_SI_EEEEEEEPNSB_IJflEEESM_lNS1_9__extrema9arg_min_fIflNSA_4lessIfEEEEEEJSL_SN_lSS_EEEvDpT0_,@function
        .size           _ZN6thrust24THRUST_300001_SM_1000_NS8cuda_cub4core6detail13_kernel_agentINS1_8__reduce11ReduceAgentINS0_12zip_iteratorIN4cuda3std3__45tupleIJNS0_6detail15normal_iteratorINS0_10device_ptrIfEEEENS0_17counting_iteratorIlNS0_11use_defaultESI_SI_EEEEEEEPNSB_IJflEEESM_lNS1_9__extrema9arg_min_fIflNSA_4lessIfEEEEEEJSL_SN_lSS_EEEvDpT0_,(.L_x_1185 - _ZN6thrust24THRUST_300001_SM_1000_NS8cuda_cub4core6detail13_kernel_agentINS1_8__reduce11ReduceAgentINS0_12zip_iteratorIN4cuda3std3__45tupleIJNS0_6detail15normal_iteratorINS0_10device_ptrIfEEEENS0_17counting_iteratorIlNS0_11use_defaultESI_SI_EEEEEEEPNSB_IJflEEESM_lNS1_9__extrema9arg_min_fIflNSA_4lessIfEEEEEEJSL_SN_lSS_EEEvDpT0_)
        .other          _ZN6thrust24THRUST_300001_SM_1000_NS8cuda_cub4core6detail13_kernel_agentINS1_8__reduce11ReduceAgentINS0_12zip_iteratorIN4cuda3std3__45tupleIJNS0_6detail15normal_iteratorINS0_10device_ptrIfEEEENS0_17counting_iteratorIlNS0_11use_defaultESI_SI_EEEEEEEPNSB_IJflEEESM_lNS1_9__extrema9arg_min_fIflNSA_4lessIfEEEEEEJSL_SN_lSS_EEEvDpT0_,@"STO_CUDA_ENTRY STV_DEFAULT"
_ZN6thrust24THRUST_300001_SM_1000_NS8cuda_cub4core6detail13_kernel_agentINS1_8__reduce11ReduceAgentINS0_12zip_iteratorIN4cuda3std3__45tupleIJNS0_6detail15normal_iteratorINS0_10device_ptrIfEEEENS0_17counting_iteratorIlNS0_11use_defaultESI_SI_EEEEEEEPNSB_IJflEEESM_lNS1_9__extrema9arg_min_fIflNSA_4lessIfEEEEEEJSL_SN_lSS_EEEvDpT0_:
.text._ZN6thrust24THRUST_300001_SM_1000_NS8cuda_cub4core6detail13_kernel_agentINS1_8__reduce11ReduceAgentINS0_12zip_iteratorIN4cuda3std3__45tupleIJNS0_6detail15normal_iteratorINS0_10device_ptrIfEEEENS0_17counting_iteratorIlNS0_11use_defaultESI_SI_EEEEEEEPNSB_IJflEEESM_lNS1_9__extrema9arg_min_fIflNSA_4lessIfEEEEEEJSL_SN_lSS_EEEvDpT0_:
[----:B------:R-:W-:Y:S01]  /*0000*/  LDC R1, c[0x0][0x37c] ;  /* 0x0000df00ff017b82 */ /* 0x000fe20000000800 */
[----:B------:R-:W0:Y:S02]  /*0010*/  LDCU.64 UR4, c[0x0][0x398] ;  /* 0x00007300ff0477ac */ /* 0x000e240008000a00 */
[----:B0-----:R-:W-:-:S04]  /*0020*/  ISETP.NE.U32.AND P0, PT, RZ, UR4, PT ;  /* 0x00000004ff007c0c */ /* 0x001fc8000bf05070 */
[----:B------:R-:W-:-:S13]  /*0030*/  ISETP.NE.AND.EX P0, PT, RZ, UR5, PT, P0 ;  /* 0x00000005ff007c0c */ /* 0x000fda000bf05300 */
[----:B------:R-:W-:Y:S05]  /*0040*/  @!P0 EXIT ;  /* 0x000000000000894d */ /* 0x000fea0003800000 */
[----:B------:R-:W-:Y:S01]  /*0050*/  UISETP.GT.U32.AND UP0, UPT, UR4, 0x4ff, UPT ;  /* 0x000004ff0400788c */ /* 0x000fe2000bf04070 */
[----:B------:R-:W-:Y:S01]  /*0060*/  BSSY.RECONVERGENT B0, `(.L_x_648) ;  /* 0x0000558000007945 */ /* 0x000fe20003800200 */
[----:B------:R-:W0:Y:S02]  /*0070*/  LDCU.64 UR8, c[0x0][0x358] ;  /* 0x00006b00ff0877ac */ /* 0x000e240008000a00 */
[----:B------:R-:W-:-:S09]  /*0080*/  UISETP.GT.AND.EX UP0, UPT, UR5, URZ, UPT, UP0 ;  /* 0x000000ff0500728c */ /* 0x000fd2000bf04300 */
        /* <DEDUP_REMOVED lines=9> */
[----:B------:R-:W1:Y:S01]  /*0120*/  LDC.64 R4, c[0x0][0x380] ;  /* 0x0000e000ff047b82 */ /* 0x000e620000000a00 */
[----:B------:R-:W2:Y:S01]  /*0130*/  LDCU.64 UR6, c[0x0][0x388] ;  /* 0x00007100ff0677ac */ /* 0x000ea20008000a00 */
[----:B-1----:R-:W-:-:S06]  /*0140*/  IMAD.WIDE.U32 R4, R0, 0x4, R4 ;  /* 0x0000000400047825 */ /* 0x002fcc00078e0004 */
[----:B0-----:R1:W5:Y:S01]  /*0150*/  LDG.E R4, desc[UR8][R4.64] ;  /* 0x0000000804047981 */ /* 0x001362000c1e1900 */
[C---:B--2---:R-:W-:Y:S01]  /*0160*/  IADD3 R3, P0, PT, R0.reuse, UR6, RZ ;  /* 0x0000000600037c10 */ /* 0x044fe2000ff1e0ff */
[----:B------:R-:W-:-:S04]  /*0170*/  VIADD R11, R0, 0x100 ;  /* 0x00000100000b7836 */ /* 0x000fc80000000000 */
[----:B------:R-:W-:-:S08]  /*0180*/  IMAD.X R2, RZ, RZ, UR7, P0 ;  /* 0x00000007ff027e24 */ /* 0x000fd000080e06ff */
.L_x_651:
[----:B0-----:R-:W-:Y:S05]  /*0190*/  BSYNC.RECONVERGENT B1 ;  /* 0x0000000000017941 */ /* 0x001fea0003800200 */
.L_x_650:
        /* <DEDUP_REMOVED lines=10> */
[----:B------:R-:W1:Y:S01]  /*0240*/  LDCU.64 UR6, c[0x0][0x388] ;  /* 0x00007100ff0677ac */ /* 0x000e620008000a00 */
[----:B------:R-:W-:-:S04]  /*0250*/  LEA.HI R5, R14, 0x1, RZ, 0x18 ;  /* 0x000000010e057811 */ /* 0x000fc800078fc0ff */
[----:B------:R-:W-:-:S05]  /*0260*/  LOP3.LUT R5, R5, 0x3, RZ, 0xc0, !PT ;  /* 0x0000000305057812 */ /* 0x000fca00078ec0ff */
[----:B------:R-:W-:Y:S01]  /*0270*/  IMAD.MOV R5, RZ, RZ, -R5 ;  /* 0x000000ffff057224 */ /* 0x000fe200078e0a05 */
[C---:B-1----:R-:W-:Y:S01]  /*0280*/  IADD3 R12, P0, PT, R11.reuse, UR6, RZ ;  /* 0x000000060b0c7c10 */ /* 0x042fe2000ff1e0ff */
[----:B0-----:R-:W-:-:S04]  /*0290*/  IMAD.WIDE.U32 R6, R11, 0x4, R6 ;  /* 0x000000040b067825 */ /* 0x001fc800078e0006 */
[----:B------:R-:W-:Y:S02]  /*02a0*/  IMAD.MOV.U32 R9, RZ, RZ, R6 ;  /* 0x000000ffff097224 */ /* 0x000fe400078e0006 */
[----:B------:R-:W-:Y:S02]  /*02b0*/  IMAD.MOV.U32 R10, RZ, RZ, R7 ;  /* 0x000000ffff0a7224 */ /* 0x000fe400078e0007 */
[----:B------:R-:W-:-:S07]  /*02c0*/  IMAD.X R13, RZ, RZ, UR7, P0 ;  /* 0x00000007ff0d7e24 */ /* 0x000fce00080e06ff */
.L_x_658:
        /* <DEDUP_REMOVED lines=17> */
[CC--:B------:R-:W-:Y:S02]  /*03e0*/  @P4 ISETP.LT.U32.AND P0, PT, R7.reuse, R12.reuse, PT ;  /* 0x0000000c0700420c */ /* 0x0c0fe40003f01070 */
[CC--:B------:R-:W-:Y:S02]  /*03f0*/  @P4 ISETP.GE.AND.EX P1, PT, R8.reuse, R13.reuse, PT, P1 ;  /* 0x0000000d0800420c */ /* 0x0c0fe40003f26310 */
[----:B------:R-:W-:Y:S02]  /*0400*/  @P4 ISETP.LT.AND.EX P0, PT, R8, R13, PT, P0 ;  /* 0x0000000d0800420c */ /* 0x000fe40003f01300 */
[----:B------:R-:W-:Y:S02]  /*0410*/  @P4 FSEL R4, R6, R15, !P1 ;  /* 0x0000000f06044208 */ /* 0x000fe40004800000 */
[----:B------:R-:W-:-:S02]  /*0420*/  @P4 SEL R3, R7, R12, P0 ;  /* 0x0000000c07034207 */ /* 0x000fc40000000000 */
[----:B------:R-:W-:-:S07]  /*0430*/  @P4 SEL R2, R8, R13, P0 ;  /* 0x0000000d08024207 */ /* 0x000fce0000000000 */
.L_x_657:
[----:B------:R-:W-:Y:S05]  /*0440*/  BSYNC.RECONVERGENT B3 ;  /* 0x0000000000037941 */ /* 0x000fea0003800200 */
.L_x_656:
[----:B------:R-:W-:Y:S01]  /*0450*/  IADD3 R12, P0, PT, R12, 0x100, RZ ;  /* 0x000001000c0c7810 */ /* 0x000fe20007f1e0ff */
[----:B------:R-:W-:Y:S02]  /*0460*/  VIADD R11, R11, 0x100 ;  /* 0x000001000b0b7836 */ /* 0x000fe40000000000 */
[----:B------:R-:W-:Y:S02]  /*0470*/  IMAD.X R10, RZ, RZ, R10, P3 ;  /* 0x000000ffff0a7224 */ /* 0x000fe400018e060a */
[----:B------:R-:W-:Y:S01]  /*0480*/  IMAD.X R13, RZ, RZ, R13, P0 ;  /* 0x000000ffff0d7224 */ /* 0x000fe200000e060d */
[----:B------:R-:W-:Y:S07]  /*0490*/  @P2 BRA `(.L_x_658) ;  /* 0xfffffffc008c2947 */ /* 0x000fee000383ffff */
.L_x_655:
[----:B------:R-:W-:Y:S05]  /*04a0*/  BSYNC.RECONVERGENT B2 ;  /* 0x0000000000027941 */ /* 0x000fea0003800200 */
.L_x_654:
[----:B------:R-:W-:-:S13]  /*04b0*/  ISETP.GE.U32.AND P0, PT, R14, 0x300, PT ;  /* 0x000003000e00780c */ /* 0x000fda0003f06070 */
[----:B------:R-:W-:Y:S05]  /*04c0*/  @!P0 BRA `(.L_x_653) ;  /* 0x00000004007c8947 */ /* 0x000fea0003800000 */
[----:B------:R-:W0:Y:S01]  /*04d0*/  LDC.64 R8, c[0x0][0x380] ;  /* 0x0000e000ff087b82 */ /* 0x000e220000000a00 */
[----:B------:R-:W-:-:S07]  /*04e0*/  VIADD R10, R11, 0x200 ;  /* 0x000002000b0a7836 */ /* 0x000fce0000000000 */
[----:B------:R-:W1:Y:S02]  /*04f0*/  LDC.64 R6, c[0x0][0x388] ;  /* 0x0000e200ff067b82 */ /* 0x000e640000000a00 */
.L_x_667:
[----:B------:R-:W-:-:S04]  /*0500*/  VIADD R15, R10, 0xfffffe00 ;  /* 0xfffffe000a0f7836 */ /* 0x000fc80000000000 */
[----:B0-----:R-:W-:-:S05]  /*0510*/  IMAD.WIDE R12, R15, 0x4, R8 ;  /* 0x000000040f0c7825 */ /* 0x001fca00078e0208 */
[----:B------:R-:W2:Y:S04]  /*0520*/  LDG.E R19, desc[UR8][R12.64] ;  /* 0x000000080c137981 */ /* 0x000ea8000c1e1900 */
[----:B-----5:R0:W5:Y:S04]  /*0530*/  LDG.E R21, desc[UR8][R12.64+0x400] ;  /* 0x000400080c157981 */ /* 0x020168000c1e1900 */
[----:B------:R0:W5:Y:S04]  /*0540*/  LDG.E R5, desc[UR8][R12.64+0x800] ;  /* 0x000800080c057981 */ /* 0x000168000c1e1900 */
[----:B------:R0:W5:Y:S01]  /*0550*/  LDG.E R11, desc[UR8][R12.64+0xc00] ;  /* 0x000c00080c0b7981 */ /* 0x000162000c1e1900 */
[----:B-1----:R-:W-:Y:S01]  /*0560*/  IADD3 R20, P1, PT, R15, R6, RZ ;  /* 0x000000060f147210 */ /* 0x002fe20007f3e0ff */
[----:B------:R-:W-:Y:S01]  /*0570*/  BSSY.RECONVERGENT B2, `(.L_x_659) ;  /* 0x0000013000027945 */ /* 0x000fe20003800200 */
[----:B------:R-:W-:-:S02]  /*0580*/  IMAD.MOV.U32 R17, RZ, RZ, R3 ;  /* 0x000000ffff117224 */ /* 0x000fc400078e0003 */
[----:B------:R-:W-:Y:S01]  /*0590*/  IMAD.MOV.U32 R18, RZ, RZ, R2 ;  /* 0x000000ffff127224 */ /* 0x000fe200078e0002 */
[----:B------:R-:W-:Y:S01]  /*05a0*/  LEA.HI.X.SX32 R15, R15, R7, 0x1, P1 ;  /* 0x000000070f0f7211 */ /* 0x000fe200008f0eff */
[----:B------:R-:W-:Y:S02]  /*05b0*/  IMAD.MOV.U32 R14, RZ, RZ, R4 ;  /* 0x000000ffff0e7224 */ /* 0x000fe400078e0004 */
[----:B------:R-:W-:Y:S01]  /*05c0*/  VIADD R16, R10, 0xffffff00 ;  /* 0xffffff000a107836 */ /* 0x000fe20000000000 */
[----:B--2---:R-:W-:-:S13]  /*05d0*/  FSETP.GEU.AND P0, PT, R4, R19, PT ;  /* 0x000000130400720b */ /* 0x004fda0003f0e000 */
[----:B0-----:R-:W-:Y:S05]  /*05e0*/  @!P0 BRA `(.L_x_660) ;  /* 0x00000000002c8947 */ /* 0x001fea0003800000 */
        /* <DEDUP_REMOVED lines=11> */
.L_x_660:
[----:B------:R-:W-:Y:S05]  /*06a0*/  BSYNC.RECONVERGENT B2 ;  /* 0x0000000000027941 */ /* 0x000fea0003800200 */
.L_x_659:
[----:B-----5:R-:W-:Y:S01]  /*06b0*/  FSETP.GEU.AND P0, PT, R14, R21, PT ;  /* 0x000000150e00720b */ /* 0x020fe20003f0e000 */
[----:B------:R-:W-:Y:S01]  /*06c0*/  BSSY.RECONVERGENT B2, `(.L_x_661) ;  /* 0x0000013000027945 */ /* 0x000fe20003800200 */
[----:B------:R-:W-:Y:S01]  /*06d0*/  IADD3 R12, P1, PT, R16, R6, RZ ;  /* 0x00000006100c7210 */ /* 0x000fe20007f3e0ff */
[----:B------:R-:W-:Y:S02]  /*06e0*/  VIADD R3, R10, 0x100 ;  /* 0x000001000a037836 */ /* 0x000fe40000000000 */
[----:B------:R-:W-:Y:S01]  /*06f0*/  IMAD.MOV.U32 R4, RZ, RZ, R17 ;  /* 0x000000ffff047224 */ /* 0x000fe200078e0011 */
[----:B------:R-:W-:Y:S01]  /*0700*/  LEA.HI.X.SX32 R13, R16, R7, 0x1, P1 ;  /* 0x00000007100d7211 */ /* 0x000fe200008f0eff */
        /* <DEDUP_REMOVED lines=14> */
.L_x_662:
[----:B------:R-:W-:Y:S05]  /*07f0*/  BSYNC.RECONVERGENT B2 ;  /* 0x0000000000027941 */ /* 0x000fea0003800200 */
.L_x_661:
[----:B------:R-:W-:Y:S01]  /*0800*/  FSETP.GEU.AND P0, PT, R2, R5, PT ;  /* 0x000000050200720b */ /* 0x000fe20003f0e000 */
[----:B------:R-:W-:Y:S01]  /*0810*/  BSSY.RECONVERGENT B2, `(.L_x_663) ;  /* 0x0000013000027945 */ /* 0x000fe20003800200 */
[CC--:B------:R-:W-:Y:S01]  /*0820*/  IADD3 R17, P1, PT, R10.reuse, R6.reuse, RZ ;  /* 0x000000060a117210 */ /* 0x0c0fe20007f3e0ff */
[----:B------:R-:W-:Y:S01]  /*0830*/  IMAD.MOV.U32 R13, RZ, RZ, R4 ;  /* 0x000000ffff0d7224 */ /* 0x000fe200078e0004 */
[----:B------:R-:W-:Y:S01]  /*0840*/  IADD3 R18, P2, PT, R3, R6, RZ ;  /* 0x0000000603127210 */ /* 0x000fe20007f5e0ff */
[----:B------:R-:W-:Y:S01]  /*0850*/  IMAD.MOV.U32 R14, RZ, RZ, R15 ;  /* 0x000000ffff0e7224 */ /* 0x000fe200078e000f */
[----:B------:R-:W-:Y:S01]  /*0860*/  LEA.HI.X.SX32 R16, R10, R7, 0x1, P1 ;  /* 0x000000070a107211 */ /* 0x000fe200008f0eff */
        /* <DEDUP_REMOVED lines=13> */
.L_x_664:
[----:B------:R-:W-:Y:S05]  /*0940*/  BSYNC.RECONVERGENT B2 ;  /* 0x0000000000027941 */ /* 0x000fea0003800200 */
.L_x_663:
[----:B------:R-:W-:Y:S01]  /*0950*/  FSETP.GEU.AND P0, PT, R12, R11, PT ;  /* 0x0000000b0c00720b */ /* 0x000fe20003f0e000 */
[----:B------:R-:W-:Y:S01]  /*0960*/  BSSY.RECONVERGENT B2, `(.L_x_665) ;  /* 0x0000011000027945 */ /* 0x000fe20003800200 */
[----:B------:R-:W-:Y:S01]  /*0970*/  LEA.HI.X.SX32 R5, R3, R7, 0x1, P2 ;  /* 0x0000000703057211 */ /* 0x000fe200010f0eff */
        /* <DEDUP_REMOVED lines=15> */
.L_x_666:
[----:B------:R-:W-:Y:S05]  /*0a70*/  BSYNC.RECONVERGENT B2 ;  /* 0x0000000000027941 */ /* 0x000fea0003800200 */
.L_x_665:
[C---:B------:R-:W-:Y:S02]  /*0a80*/  VIADD R5, R10.reuse, 0x200 ;  /* 0x000002000a057836 */ /* 0x040fe40000000000 */
[----:B------:R-:W-:-:S03]  /*0a90*/  VIADD R10, R10, 0x400 ;  /* 0x000004000a0a7836 */ /* 0x000fc60000000000 */
[----:B------:R-:W-:-:S13]  /*0aa0*/  ISETP.GE.AND P0, PT, R5, UR5, PT ;  /* 0x0000000505007c0c */ /* 0x000fda000bf06270 */
[----:B------:R-:W-:Y:S05]  /*0ab0*/  @!P0 BRA `(.L_x_667) ;  /* 0xfffffff800908947 */ /* 0x000fea000383ffff */
.L_x_653:
[----:B------:R-:W-:Y:S05]  /*0ac0*/  BSYNC.RECONVERGENT B1 ;  /* 0x0000000000017941 */ /* 0x000fea0003800200 */
.L_x_652:
[----:B------:R-:W0:Y:S02]  /*0ad0*/  LDCU UR4, c[0x0][0x398] ;  /* 0x00007300ff0477ac */ /* 0x000e240008000800 */
[----:B0-----:R-:W-:-:S09]  /*0ae0*/  UISETP.GE.AND UP0, UPT, UR4, 0x100, UPT ;  /* 0x000001000400788c */ /* 0x001fd2000bf06270 */
[----:B------:R-:W-:Y:S05]  /*0af0*/  BRA.U !UP0, `(.L_x_668) ;  /* 0x00000011083c7547 */ /* 0x000fea000b800000 */
[----:B------:R-:W0:Y:S01]  /*0b00*/  S2R R12, SR_LANEID ;  /* 0x00000000000c7919 */ /* 0x000e220000000000 */
[----:B------:R-:W-:Y:S01]  /*0b10*/  BSSY.RECONVERGENT B1, `(.L_x_669) ;  /* 0x0000015000017945 */ /* 0x000fe20003800200 */
[----:B------:R-:W-:Y:S01]  /*0b20*/  IMAD.MOV.U32 R8, RZ, RZ, R3 ;  /* 0x000000ffff087224 */ /* 0x000fe200078e0003 */
[----:B-----5:R-:W2:Y:S01]  /*0b30*/  SHFL.DOWN PT, R7, R4, 0x1, 0x1f ;  /* 0x08201f0004077f89 */ /* 0x020ea200000e0000 */
[----:B------:R-:W-:Y:S02]  /*0b40*/  IMAD.MOV.U32 R9, RZ, RZ, R2 ;  /* 0x000000ffff097224 */ /* 0x000fe400078e0002 */
[----:B-1----:R-:W-:Y:S01]  /*0b50*/  IMAD.MOV.U32 R5, RZ, RZ, R4 ;  /* 0x000000ffff057224 */ /* 0x002fe200078e0004 */
[----:B------:R1:W3:Y:S04]  /*0b60*/  SHFL.DOWN PT, R6, R3, 0x1, 0x1f ;  /* 0x08201f0003067f89 */ /* 0x0002e800000e0000 */
[----:B------:R1:W4:Y:S01]  /*0b70*/  SHFL.DOWN PT, R11, R2, 0x1, 0x1f ;  /* 0x08201f00020b7f89 */ /* 0x00032200000e0000 */
[----:B--2---:R-:W-:-:S04]  /*0b80*/  FSETP.GEU.AND P0, PT, R4, R7, PT ;  /* 0x000000070400720b */ /* 0x004fc80003f0e000 */
[----:B0-----:R-:W-:-:S13]  /*0b90*/  ISETP.GT.OR P0, PT, R12, 0x1e, !P0 ;  /* 0x0000001e0c00780c */ /* 0x001fda0004704670 */
[----:B-1-34-:R-:W-:Y:S05]  /*0ba0*/  @P0 BRA `(.L_x_670) ;  /* 0x00000000002c0947 */ /* 0x01afea0003800000 */
        /* <DEDUP_REMOVED lines=11> */
.L_x_670:
[----:B------:R-:W-:Y:S05]  /*0c60*/  BSYNC.RECONVERGENT B1 ;  /* 0x0000000000017941 */ /* 0x000fea0003800200 */
.L_x_669:
        /* <DEDUP_REMOVED lines=21> */
.L_x_672:
[----:B------:R-:W-:Y:S05]  /*0dc0*/  BSYNC.RECONVERGENT B1 ;  /* 0x0000000000017941 */ /* 0x000fea0003800200 */
.L_x_671:
        /* <DEDUP_REMOVED lines=21> */
.L_x_674:
[----:B------:R-:W-:Y:S05]  /*0f20*/  BSYNC.RECONVERGENT B1 ;  /* 0x0000000000017941 */ /* 0x000fea0003800200 */
.L_x_673:
        /* <DEDUP_REMOVED lines=21> */
.L_x_676:
[----:B------:R-:W-:Y:S05]  /*1080*/  BSYNC.RECONVERGENT B1 ;  /* 0x0000000000017941 */ /* 0x000fea0003800200 */
.L_x_675:
        /* <DEDUP_REMOVED lines=22> */
.L_x_678:
[----:B------:R-:W-:Y:S05]  /*11f0*/  BSYNC.RECONVERGENT B1 ;  /* 0x0000000000017941 */ /* 0x000fea0003800200 */
.L_x_677:
        /* <DEDUP_REMOVED lines=12> */
.L_x_680:
[----:B------:R-:W-:Y:S05]  /*12c0*/  BSYNC.RECONVERGENT B1 ;  /* 0x0000000000017941 */ /* 0x000fea0003800200 */
.L_x_679:
        /* <DEDUP_REMOVED lines=31> */
.L_x_683:
[----:B------:R-:W-:Y:S05]  /*14c0*/  BSYNC.RECONVERGENT B1 ;  /* 0x0000000000017941 */ /* 0x000fea0003800200 */
.L_x_682:
        /* <DEDUP_REMOVED lines=18> */
.L_x_685:
[----:B------:R-:W-:Y:S05]  /*15f0*/  BSYNC.RECONVERGENT B1 ;  /* 0x0000000000017941 */ /* 0x000fea0003800200 */
.L_x_684:
        /* <DEDUP_REMOVED lines=18> */
.L_x_687:
[----:B------:R-:W-:Y:S05]  /*1720*/  BSYNC.RECONVERGENT B1 ;  /* 0x0000000000017941 */ /* 0x000fea0003800200 */
.L_x_686:
        /* <DEDUP_REMOVED lines=18> */
.L_x_689:
[----:B------:R-:W-:Y:S05]  /*1850*/  BSYNC.RECONVERGENT B1 ;  /* 0x0000000000017941 */ /* 0x000fea0003800200 */
.L_x_688:
        /* <DEDUP_REMOVED lines=18> */
.L_x_691:
[----:B------:R-:W-:Y:S05]  /*1980*/  BSYNC.RECONVERGENT B1 ;  /* 0x0000000000017941 */ /* 0x000fea0003800200 */
.L_x_690:
        /* <DEDUP_REMOVED lines=18> */
.L_x_693:
[----:B------:R-:W-:Y:S05]  /*1ab0*/  BSYNC.RECONVERGENT B1 ;  /* 0x0000000000017941 */ /* 0x000fea0003800200 */
.L_x_692:
        /* <DEDUP_REMOVED lines=19> */
.L_x_668:
[----:B-1----:R-:W-:Y:S01]  /*1bf0*/  LOP3.LUT R5, R0, 0x3e0, RZ, 0xc0, !PT ;  /* 0x000003e000057812 */ /* 0x002fe200078ec0ff */
[----:B------:R-:W-:Y:S01]  /*1c00*/  BSSY.RECONVERGENT B1, `(.L_x_694) ;  /* 0x000001b000017945 */ /* 0x000fe20003800200 */
[----:B-----5:R-:W-:Y:S02]  /*1c10*/  IMAD.MOV.U32 R7, RZ, RZ, R4 ;  /* 0x000000ffff077224 */ /* 0x020fe400078e0004 */
[----:B------:R-:W-:Y:S02]  /*1c20*/  IMAD.MOV.U32 R13, RZ, RZ, R3 ;  /* 0x000000ffff0d7224 */ /* 0x000fe400078e0003 */
[----:B------:R-:W-:Y:S01]  /*1c30*/  VIADD R6, R5, 0x20 ;  /* 0x0000002005067836 */ /* 0x000fe20000000000 */
[----:B------:R-:W-:Y:S01]  /*1c40*/  LOP3.LUT R5, RZ, R5, RZ, 0x33, !PT ;  /* 0x00000005ff057212 */ /* 0x000fe200078e33ff */
[----:B------:R-:W-:-:S03]  /*1c50*/  IMAD.MOV.U32 R15, RZ, RZ, R2 ;  /* 0x000000ffff0f7224 */ /* 0x000fc600078e0002 */
[----:B------:R-:W-:Y:S01]  /*1c60*/  ISETP.GT.AND P0, PT, R6, UR4, PT ;  /* 0x0000000406007c0c */ /* 0x000fe2000bf04270 */
[----:B------:R-:W-:-:S05]  /*1c70*/  VIADD R5, R5, UR4 ;  /* 0x0000000405057c36 */ /* 0x000fca0008000000 */
        /* <DEDUP_REMOVED lines=19> */
.L_x_695:
[----:B------:R-:W-:Y:S05]  /*1db0*/  BSYNC.RECONVERGENT B1 ;  /* 0x0000000000017941 */ /* 0x000fea0003800200 */
.L_x_694:
        /* <DEDUP_REMOVED lines=22> */
.L_x_697:
[----:B------:R-:W-:Y:S05]  /*1f20*/  BSYNC.RECONVERGENT B1 ;  /* 0x0000000000017941 */ /* 0x000fea0003800200 */
.L_x_696:
        /* <DEDUP_REMOVED lines=22> */
.L_x_699:
[----:B------:R-:W-:Y:S05]  /*2090*/  BSYNC.RECONVERGENT B1 ;  /* 0x0000000000017941 */ /* 0x000fea0003800200 */
.L_x_698:
        /* <DEDUP_REMOVED lines=22> */
.L_x_701:
[----:B------:R-:W-:Y:S05]  /*2200*/  BSYNC.RECONVERGENT B1 ;  /* 0x0000000000017941 */ /* 0x000fea0003800200 */
.L_x_700:
        /* <DEDUP_REMOVED lines=23> */
.L_x_703:
[----:B------:R-:W-:Y:S05]  /*2380*/  BSYNC.RECONVERGENT B1 ;  /* 0x0000000000017941 */ /* 0x000fea0003800200 */
.L_x_702:
        /* <DEDUP_REMOVED lines=12> */
.L_x_705:
[----:B------:R-:W-:Y:S05]  /*2450*/  BSYNC.RECONVERGENT B1 ;  /* 0x0000000000017941 */ /* 0x000fea0003800200 */
.L_x_704:
        /* <DEDUP_REMOVED lines=30> */
.L_x_707:
[----:B------:R-:W-:Y:S05]  /*2640*/  BSYNC.RECONVERGENT B1 ;  /* 0x0000000000017941 */ /* 0x000fea0003800200 */
.L_x_706:
        /* <DEDUP_REMOVED lines=27> */
.L_x_709:
[----:B------:R-:W-:Y:S05]  /*2800*/  BSYNC.RECONVERGENT B1 ;  /* 0x0000000000017941 */ /* 0x000fea0003800200 */
.L_x_708:
        /* <DEDUP_REMOVED lines=27> */
.L_x_711:
[----:B------:R-:W-:Y:S05]  /*29c0*/  BSYNC.RECONVERGENT B1 ;  /* 0x0000000000017941 */ /* 0x000fea0003800200 */
.L_x_710:
        /* <DEDUP_REMOVED lines=27> */
.L_x_713:
[----:B------:R-:W-:Y:S05]  /*2b80*/  BSYNC.RECONVERGENT B1 ;  /* 0x0000000000017941 */ /* 0x000fea0003800200 */
.L_x_712:
        /* <DEDUP_REMOVED lines=27> */
.L_x_715:
[----:B------:R-:W-:Y:S05]  /*2d40*/  BSYNC.RECONVERGENT B1 ;  /* 0x0000000000017941 */ /* 0x000fea0003800200 */
.L_x_714:
        /* <DEDUP_REMOVED lines=27> */
.L_x_717:
[----:B------:R-:W-:Y:S05]  /*2f00*/  BSYNC.RECONVERGENT B1 ;  /* 0x0000000000017941 */ /* 0x000fea0003800200 */
.L_x_716:
        /* <DEDUP_REMOVED lines=28> */
.L_x_649:
[----:B------:R-:W1:Y:S01]  /*30d0*/  S2R R0, SR_TID.X ;  /* 0x0000000000007919 */ /* 0x000e620000002100 */
[----:B------:R-:W1:Y:S01]  /*30e0*/  LDC.64 R2, c[0x0][0x380] ;  /* 0x0000e000ff027b82 */ /* 0x000e620000000a00 */
[----:B------:R-:W2:Y:S01]  /*30f0*/  LDCU.64 UR6, c[0x0][0x388] ;  /* 0x00007100ff0677ac */ /* 0x000ea20008000a00 */
[----:B-1----:R-:W-:-:S05]  /*3100*/  IMAD.WIDE.U32 R2, R0, 0x4, R2 ;  /* 0x0000000400027825 */ /* 0x002fca00078e0002 */
[----:B0-----:R-:W3:Y:S04]  /*3110*/  LDG.E R4, desc[UR8][R2.64] ;  /* 0x0000000802047981 */ /* 0x001ee8000c1e1900 */
[----:B------:R-:W3:Y:S04]  /*3120*/  LDG.E R5, desc[UR8][R2.64+0x400] ;  /* 0x0004000802057981 */ /* 0x000ee8000c1e1900 */
[----:B------:R-:W4:Y:S04]  /*3130*/  LDG.E R6, desc[UR8][R2.64+0x800] ;  /* 0x0008000802067981 */ /* 0x000f28000c1e1900 */
[----:B------:R-:W2:Y:S04]  /*3140*/  LDG.E R7, desc[UR8][R2.64+0xc00] ;  /* 0x000c000802077981 */ /* 0x000ea8000c1e1900 */
[----:B------:R0:W5:Y:S01]  /*3150*/  LDG.E R9, desc[UR8][R2.64+0x1000] ;  /* 0x0010000802097981 */ /* 0x000162000c1e1900 */
[----:B------:R-:W-:Y:S01]  /*3160*/  BSSY.RECONVERGENT B1, `(.L_x_718) ;  /* 0x0000011000017945 */ /* 0x000fe20003800200 */
[----:B---3--:R-:W-:-:S04]  /*3170*/  FSETP.GEU.AND P0, PT, R5, R4, PT ;  /* 0x000000040500720b */ /* 0x008fc80003f0e000 */
[----:B------:R-:W-:Y:S01]  /*3180*/  FSEL R5, R5, R4, !P0 ;  /* 0x0000000405057208 */ /* 0x000fe20004000000 */
[----:B------:R-:W-:-:S03]  /*3190*/  VIADD R4, R0, 0x200 ;  /* 0x0000020000047836 */ /* 0x000fc60000000000 */
[----:B----4-:R-:W-:-:S04]  /*31a0*/  FSETP.GEU.AND P1, PT, R6, R5, PT ;  /* 0x000000050600720b */ /* 0x010fc80003f2e000 */
[----:B------:R-:W-:Y:S01]  /*31b0*/  FSEL R6, R6, R5, !P1 ;  /* 0x0000000506067208 */ /* 0x000fe20004800000 */
[----:B------:R-:W-:-:S03]  /*31c0*/  VIADD R5, R0, 0x100 ;  /* 0x0000010000057836 */ /* 0x000fc60000000000 */
[----:B--2---:R-:W-:Y:S01]  /*31d0*/  FSETP.GEU.AND P2, PT, R6, R7, PT ;  /* 0x000000070600720b */ /* 0x004fe20003f4e000 */
        /* <DEDUP_REMOVED lines=9> */
.L_x_719:
[----:B------:R-:W-:Y:S05]  /*3270*/  BSYNC.RECONVERGENT B1 ;  /* 0x0000000000017941 */ /* 0x000fea0003800200 */
.L_x_718:
[----:B-----5:R-:W-:Y:S01]  /*3280*/  FSETP.GEU.AND P0, PT, R10, R9, PT ;  /* 0x000000090a00720b */ /* 0x020fe20003f0e000 */
[----:B------:R-:W-:Y:S01]  /*3290*/  IMAD.MOV.U32 R15, RZ, RZ, RZ ;  /* 0x000000ffff0f7224 */ /* 0x000fe200078e00ff */
[----:B------:R-:W-:Y:S01]  /*32a0*/  LOP3.LUT R4, R0, 0x400, RZ, 0xfc, !PT ;  /* 0x0000040000047812 */ /* 0x000fe200078efcff */
[----:B------:R-:W-:Y:S01]  /*32b0*/  BSSY.RECONVERGENT B1, `(.L_x_720) ;  /* 0x0000012000017945 */ /* 0x000fe20003800200 */
[----:B------:R-:W-:Y:S01]  /*32c0*/  IADD3 R14, P2, PT, R5, UR6, RZ ;  /* 0x00000006050e7c10 */ /* 0x000fe2000ff5e0ff */
[----:B------:R-:W-:Y:S01]  /*32d0*/  IMAD.MOV.U32 R6, RZ, RZ, R10 ;  /* 0x000000ffff067224 */ /* 0x000fe200078e000a */
[----:B------:R-:W-:Y:S02]  /*32e0*/  IADD3 R11, P1, PT, R4, UR6, RZ ;  /* 0x00000006040b7c10 */ /* 0x000fe4000ff3e0ff */
[----:B------:R-:W-:Y:S01]  /*32f0*/  IADD3.X R13, PT, PT, R15, UR7, RZ, P2, !PT ;  /* 0x000000070f0d7c10 */ /* 0x000fe200097fe4ff */
[----:B------:R-:W-:Y:S02]  /*3300*/  IMAD.MOV.U32 R7, RZ, RZ, R14 ;  /* 0x000000ffff077224 */ /* 0x000fe400078e000e */
[----:B------:R-:W-:-:S02]  /*3310*/  IMAD.X R12, RZ, RZ, UR7, P1 ;  /* 0x00000007ff0c7e24 */ /* 0x000fc400088e06ff */
[----:B------:R-:W-:Y:S01]  /*3320*/  IMAD.MOV.U32 R8, RZ, RZ, R13 ;  /* 0x000000ffff087224 */ /* 0x000fe200078e000d */
[----:B------:R-:W-:Y:S06]  /*3330*/  @!P0 BRA `(.L_x_721) ;  /* 0x0000000000248947 */ /* 0x000fec0003800000 */
[----:B------:R-:W-:Y:S01]  /*3340*/  FSETP.GEU.AND P1, PT, R9, R10, PT ;  /* 0x0000000a0900720b */ /* 0x000fe20003f2e000 */
[----:B------:R-:W-:Y:S02]  /*3350*/  IMAD.MOV.U32 R6, RZ, RZ, R9 ;  /* 0x000000ffff067224 */ /* 0x000fe400078e0009 */
[----:B------:R-:W-:Y:S02]  /*3360*/  IMAD.MOV.U32 R7, RZ, RZ, R11 ;  /* 0x000000ffff077224 */ /* 0x000fe400078e000b */
[----:B------:R-:W-:-:S08]  /*3370*/  IMAD.MOV.U32 R8, RZ, RZ, R12 ;  /* 0x000000ffff087224 */ /* 0x000fd000078e000c */
[----:B------:R-:W-:-:S04]  /*3380*/  @P1 ISETP.GE.U32.AND P0, PT, R5, R4, PT ;  /* 0x000000040500120c */ /* 0x000fc80003f06070 */
[----:B------:R-:W-:-:S04]  /*3390*/  @P1 ISETP.GE.AND.EX P0, PT, R15, RZ, PT, P0 ;  /* 0x000000ff0f00120c */ /* 0x000fc80003f06300 */
[----:B------:R-:W-:Y:S02]  /*33a0*/  @P1 FSEL R6, R10, R9, !P0 ;  /* 0x000000090a061208 */ /* 0x000fe40004000000 */
[----:B------:R-:W-:Y:S02]  /*33b0*/  @P1 SEL R7, R14, R11, !P0 ;  /* 0x0000000b0e071207 */ /* 0x000fe40004000000 */
[----:B------:R-:W-:-:S07]  /*33c0*/  @P1 SEL R8, R13, R12, !P0 ;  /* 0x0000000c0d081207 */ /* 0x000fce0004000000 */
.L_x_721:
[----:B------:R-:W-:Y:S05]  /*33d0*/  BSYNC.RECONVERGENT B1 ;  /* 0x0000000000017941 */ /* 0x000fea0003800200 */
.L_x_720:
[----:B------:R-:W-:Y:S01]  /*33e0*/  UISETP.GE.U32.AND UP0, UPT, UR4, 0xa00, UPT ;  /* 0x00000a000400788c */ /* 0x000fe2000bf06070 */
[----:B------:R-:W-:Y:S02]  /*33f0*/  IMAD.MOV.U32 R9, RZ, RZ, 0x500 ;  /* 0x00000500ff097424 */ /* 0x000fe400078e00ff */
[----:B------:R-:W-:Y:S01]  /*3400*/  IMAD.MOV.U32 R10, RZ, RZ, RZ ;  /* 0x000000ffff0a7224 */ /* 0x000fe200078e00ff */
[----:B------:R-:W-:-:S09]  /*3410*/  UISETP.GE.U32.AND.EX UP0, UPT, UR5, URZ, UPT, UP0 ;  /* 0x000000ff0500728c */ /* 0x000fd2000bf06100 */
[----:B------:R-:W-:Y:S05]  /*3420*/  BRA.U !UP0, `(.L_x_722) ;  /* 0x0000000508c87547 */ /* 0x000fea000b800000 */
[----:B------:R-:W-:Y:S01]  /*3430*/  IMAD.MOV.U32 R9, RZ, RZ, 0x500 ;  /* 0x00000500ff097424 */ /* 0x000fe200078e00ff */
[----:B------:R-:W0:Y:S01]  /*3440*/  LDCU.64 UR6, c[0x0][0x388] ;  /* 0x00007100ff0677ac */ /* 0x000e220008000a00 */
[----:B------:R-:W-:Y:S01]  /*3450*/  IMAD.MOV.U32 R10, RZ, RZ, RZ ;  /* 0x000000ffff0a7224 */ /* 0x000fe200078e00ff */
[----:B------:R-:W1:Y:S06]  /*3460*/  LDCU.64 UR4, c[0x0][0x398] ;  /* 0x00007300ff0477ac */ /* 0x000e6c0008000a00 */
.L_x_733:
[----:B------:R-:W-:-:S04]  /*3470*/  LEA R14, P0, R9, R2, 0x2 ;  /* 0x00000002090e7211 */ /* 0x000fc800078010ff */
[----:B------:R-:W-:-:S05]  /*3480*/  LEA.HI.X R15, R9, R3, R10, 0x2, P0 ;  /* 0x00000003090f7211 */ /* 0x000fca00000f140a */
[----:B------:R-:W2:Y:S04]  /*3490*/  LDG.E R21, desc[UR8][R14.64] ;  /* 0x000000080e157981 */ /* 0x000ea8000c1e1900 */
[----:B------:R3:W5:Y:S04]  /*34a0*/  LDG.E R18, desc[UR8][R14.64+0x400] ;  /* 0x000400080e127981 */ /* 0x000768000c1e1900 */
[----:B------:R3:W5:Y:S04]  /*34b0*/  LDG.E R23, desc[UR8][R14.64+0x800] ;  /* 0x000800080e177981 */ /* 0x000768000c1e1900 */
[----:B------:R3:W5:Y:S04]  /*34c0*/  LDG.E R4, desc[UR8][R14.64+0xc00] ;  /* 0x000c00080e047981 */ /* 0x000768000c1e1900 */
[----:B------:R3:W5:Y:S01]  /*34d0*/  LDG.E R11, desc[UR8][R14.64+0x1000] ;  /* 0x001000080e0b7981 */ /* 0x000762000c1e1900 */
[----:B0-----:R-:W-:Y:S01]  /*34e0*/  IADD3 R12, P1, P2, R9, UR6, R0 ;  /* 0x00000006090c7c10 */ /* 0x001fe2000fa3e000 */
[----:B------:R-:W-:Y:S01]  /*34f0*/  BSSY.RECONVERGENT B1, `(.L_x_723) ;  /* 0x0000012000017945 */ /* 0x000fe20003800200 */
[----:B------:R-:W-:-:S02]  /*3500*/  IMAD.MOV.U32 R13, RZ, RZ, R6 ;  /* 0x000000ffff0d7224 */ /* 0x000fc400078e0006 */
[----:B------:R-:W-:Y:S01]  /*3510*/  IMAD.MOV.U32 R17, RZ, RZ, R7 ;  /* 0x000000ffff117224 */ /* 0x000fe200078e0007 */
[----:B------:R-:W-:Y:S01]  /*3520*/  IADD3.X R5, PT, PT, R10, UR7, RZ, P1, P2 ;  /* 0x000000070a057c10 */ /* 0x000fe20008fe44ff */
[----:B------:R-:W-:Y:S01]  /*3530*/  IMAD.MOV.U32 R19, RZ, RZ, R8 ;  /* 0x000000ffff137224 */ /* 0x000fe200078e0008 */
[----:B--2---:R-:W-:-:S13]  /*3540*/  FSETP.GEU.AND P0, PT, R6, R21, PT ;  /* 0x000000150600720b */ /* 0x004fda0003f0e000 */
[----:B---3--:R-:W-:Y:S05]  /*3550*/  @!P0 BRA `(.L_x_724) ;  /* 0x00000000002c8947 */ /* 0x008fea0003800000 */
        /* <DEDUP_REMOVED lines=11> */
.L_x_724:
[----:B-1----:R-:W-:Y:S05]  /*3610*/  BSYNC.RECONVERGENT B1 ;  /* 0x0000000000017941 */ /* 0x002fea0003800200 */
.L_x_723:
[----:B-----5:R-:W-:Y:S01]  /*3620*/  FSETP.GEU.AND P0, PT, R13, R18, PT ;  /* 0x000000120d00720b */ /* 0x020fe20003f0e000 */
[----:B------:R-:W-:Y:S01]  /*3630*/  BSSY.RECONVERGENT B1, `(.L_x_725) ;  /* 0x0000010000017945 */ /* 0x000fe20003800200 */
[----:B------:R-:W-:Y:S02]  /*3640*/  IMAD.MOV.U32 R6, RZ, RZ, R13 ;  /* 0x000000ffff067224 */ /* 0x000fe400078e000d */
[----:B------:R-:W-:Y:S02]  /*3650*/  IMAD.MOV.U32 R14, RZ, RZ, R17 ;  /* 0x000000ffff0e7224 */ /* 0x000fe400078e0011 */
[----:B------:R-:W-:-:S07]  /*3660*/  IMAD.MOV.U32 R16, RZ, RZ, R19 ;  /* 0x000000ffff107224 */ /* 0x000fce00078e0013 */
[----:B------:R-:W-:Y:S05]  /*3670*/  @!P0 BRA `(.L_x_726) ;  /* 0x00000000002c8947 */ /* 0x000fea0003800000 */
[----:B------:R-:W-:Y:S01]  /*3680*/  FSETP.GEU.AND P2, PT, R18, R13, PT ;  /* 0x0000000d1200720b */ /* 0x000fe20003f4e000 */
[----:B------:R-:W-:Y:S01]  /*3690*/  IMAD.MOV.U32 R6, RZ, RZ, R18 ;  /* 0x000000ffff067224 */ /* 0x000fe200078e0012 */
[----:B------:R-:W-:-:S05]  /*36a0*/  IADD3 R14, P1, PT, R12, 0x100, RZ ;  /* 0x000001000c0e7810 */ /* 0x000fca0007f3e0ff */
[----:B------:R-:W-:-:S06]  /*36b0*/  IMAD.X R16, RZ, RZ, R5, P1 ;  /* 0x000000ffff107224 */ /* 0x000fcc00008e0605 */
[CC--:B------:R-:W-:Y:S02]  /*36c0*/  @P2 ISETP.GE.U32.AND P0, PT, R17.reuse, R14.reuse, PT ;  /* 0x0000000e1100220c */ /* 0x0c0fe40003f06070 */
[----:B------:R-:W-:Y:S02]  /*36d0*/  @P2 ISETP.LT.U32.AND P1, PT, R17, R14, PT ;  /* 0x0000000e1100220c */ /* 0x000fe40003f21070 */
[CC--:B------:R-:W-:Y:S02]  /*36e0*/  @P2 ISETP.GE.AND.EX P0, PT, R19.reuse, R16.reuse, PT, P0 ;  /* 0x000000101300220c */ /* 0x0c0fe40003f06300 */
[----:B------:R-:W-:Y:S02]  /*36f0*/  @P2 ISETP.LT.AND.EX P1, PT, R19, R16, PT, P1 ;  /* 0x000000101300220c */ /* 0x000fe40003f21310 */
[----:B------:R-:W-:Y:S02]  /*3700*/  @P2 FSEL R6, R13, R18, !P0 ;  /* 0x000000120d062208 */ /* 0x000fe40004000000 */
[----:B------:R-:W-:-:S02]  /*3710*/  @P2 SEL R14, R17, R14, P1 ;  /* 0x0000000e110e2207 */ /* 0x000fc40000800000 */
[----:B------:R-:W-:-:S07]  /*3720*/  @P2 SEL R16, R19, R16, P1 ;  /* 0x0000001013102207 */ /* 0x000fce0000800000 */
.L_x_726:
[----:B------:R-:W-:Y:S05]  /*3730*/  BSYNC.RECONVERGENT B1 ;  /* 0x0000000000017941 */ /* 0x000fea0003800200 */
.L_x_725:
        /* <DEDUP_REMOVED lines=19> */
.L_x_728:
[----:B------:R-:W-:Y:S05]  /*3870*/  BSYNC.RECONVERGENT B1 ;  /* 0x0000000000017941 */ /* 0x000fea0003800200 */
.L_x_727:
        /* <DEDUP_REMOVED lines=19> */
.L_x_730:
[----:B------:R-:W-:Y:S05]  /*39b0*/  BSYNC.RECONVERGENT B1 ;  /* 0x0000000000017941 */ /* 0x000fea0003800200 */
.L_x_729:
[----:B------:R-:W-:Y:S01]  /*39c0*/  FSETP.GEU.AND P0, PT, R14, R11, PT ;  /* 0x0000000b0e00720b */ /* 0x000fe20003f0e000 */
        /* <DEDUP_REMOVED lines=16> */
.L_x_732:
[----:B------:R-:W-:Y:S05]  /*3ad0*/  BSYNC.RECONVERGENT B1 ;  /* 0x0000000000017941 */ /* 0x000fea0003800200 */
.L_x_731:
[----:B------:R-:W-:-:S04]  /*3ae0*/  IADD3 R4, P1, PT, R9, 0xa00, RZ ;  /* 0x00000a0009047810 */ /* 0x000fc80007f3e0ff */
[----:B------:R-:W-:Y:S01]  /*3af0*/  ISETP.GT.U32.AND P0, PT, R4, UR4, PT ;  /* 0x0000000404007c0c */ /* 0x000fe2000bf04070 */
[----:B------:R-:W-:Y:S01]  /*3b00*/  IMAD.X R4, RZ, RZ, R10, P1 ;  /* 0x000000ffff047224 */ /* 0x000fe200008e060a */
[----:B------:R-:W-:-:S04]  /*3b10*/  IADD3 R9, P1, PT, R9, 0x500, RZ ;  /* 0x0000050009097810 */ /* 0x000fc80007f3e0ff */
[----:B------:R-:W-:Y:S01]  /*3b20*/  ISETP.GT.AND.EX P0, PT, R4, UR5, PT, P0 ;  /* 0x0000000504007c0c */ /* 0x000fe2000bf04300 */
[----:B------:R-:W-:-:S12]  /*3b30*/  IMAD.X R10, RZ, RZ, R10, P1 ;  /* 0x000000ffff0a7224 */ /* 0x000fd800008e060a */
[----:B------:R-:W-:Y:S05]  /*3b40*/  @!P0 BRA `(.L_x_733) ;  /* 0xfffffff800488947 */ /* 0x000fea000383ffff */
.L_x_722:
        /* <DEDUP_REMOVED lines=8> */
[----:B------:R-:W-:Y:S01]  /*3bd0*/  BSSY.RECONVERGENT B2, `(.L_x_736) ;  /* 0x000002e000027945 */ /* 0x000fe20003800200 */
[----:B------:R-:W-:Y:S02]  /*3be0*/  IMAD.MOV.U32 R12, RZ, RZ, R0 ;  /* 0x000000ffff0c7224 */ /* 0x000fe400078e0000 */
[----:B------:R-:W-:-:S04]  /*3bf0*/  IADD3 R15, PT, PT, -R9, UR4, R2 ;  /* 0x00000004090f7c10 */ /* 0x000fc8000fffe102 */
[----:B------:R-:W-:-:S04]  /*3c00*/  LOP3.LUT R2, R15, 0x300, RZ, 0xc0, !PT ;  /* 0x000003000f027812 */ /* 0x000fc800078ec0ff */
[----:B------:R-:W-:-:S13]  /*3c10*/  ISETP.NE.AND P0, PT, R2, 0x300, PT ;  /* 0x000003000200780c */ /* 0x000fda0003f05270 */
[----:B------:R-:W-:Y:S05]  /*3c20*/  @!P0 BRA `(.L_x_737) ;  /* 0x0000000000a08947 */ /* 0x000fea0003800000 */
[----:B------:R-:W0:Y:S01]  /*3c30*/  LDCU.64 UR10, c[0x0][0x380] ;  /* 0x00007000ff0a77ac */ /* 0x000e220008000a00 */
[----:B------:R-:W-:Y:S01]  /*3c40*/  IADD3 R14, P0, PT, R0, R9, RZ ;  /* 0x00000009000e7210 */ /* 0x000fe20007f1e0ff */
[----:B------:R-:W-:Y:S01]  /*3c50*/  IMAD.MOV.U32 R12, RZ, RZ, R0 ;  /* 0x000000ffff0c7224 */ /* 0x000fe200078e0000 */
[----:B------:R-:W-:-:S03]  /*3c60*/  LEA.HI R2, R15, 0x1, RZ, 0x18 ;  /* 0x000000010f027811 */ /* 0x000fc600078fc0ff */
[----:B------:R-:W-:Y:S01]  /*3c70*/  IMAD.X R3, RZ, RZ, R10, P0 ;  /* 0x000000ffff037224 */ /* 0x000fe200000e060a */
[----:B------:R-:W-:Y:S02]  /*3c80*/  LOP3.LUT R2, R2, 0x3, RZ, 0xc0, !PT ;  /* 0x0000000302027812 */ /* 0x000fe400078ec0ff */
[----:B------:R-:W-:-:S03]  /*3c90*/  IADD3 R16, P0, PT, R14, UR6, RZ ;  /* 0x000000060e107c10 */ /* 0x000fc6000ff1e0ff */
[----:B------:R-:W-:Y:S01]  /*3ca0*/  IMAD.MOV R4, RZ, RZ, -R2 ;  /* 0x000000ffff047224 */ /* 0x000fe200078e0a02 */
[----:B------:R-:W-:Y:S02]  /*3cb0*/  IADD3.X R18, PT, PT, R3, UR7, RZ, P0, !PT ;  /* 0x0000000703127c10 */ /* 0x000fe400087fe4ff */
[----:B0-----:R-:W-:-:S04]  /*3cc0*/  LEA R13, P1, R14, UR10, 0x2 ;  /* 0x0000000a0e0d7c11 */ /* 0x001fc8000f8210ff */
[----:B------:R-:W-:-:S09]  /*3cd0*/  LEA.HI.X R14, R14, UR11, R3, 0x2, P1 ;  /* 0x0000000b0e0e7c11 */ /* 0x000fd200088f1403 */
.L_x_740:
        /* <DEDUP_REMOVED lines=23> */
.L_x_739:
[----:B------:R-:W-:Y:S05]  /*3e50*/  BSYNC.RECONVERGENT B3 ;  /* 0x0000000000037941 */ /* 0x000fea0003800200 */
.L_x_738:
[----:B------:R-:W-:Y:S01]  /*3e60*/  IADD3 R16, P0, PT, R16, 0x100, RZ ;  /* 0x0000010010107810 */ /* 0x000fe20007f1e0ff */
[----:B------:R-:W-:Y:S02]  /*3e70*/  VIADD R12, R12, 0x100 ;  /* 0x000001000c0c7836 */ /* 0x000fe40000000000 */
[----:B------:R-:W-:Y:S02]  /*3e80*/  IMAD.X R14, RZ, RZ, R14, P3 ;  /* 0x000000ffff0e7224 */ /* 0x000fe400018e060e */
[----:B------:R-:W-:Y:S01]  /*3e90*/  IMAD.X R18, RZ, RZ, R18, P0 ;  /* 0x000000ffff127224 */ /* 0x000fe200000e0612 */
[----:B------:R-:W-:Y:S07]  /*3ea0*/  @P2 BRA `(.L_x_740) ;  /* 0xfffffffc008c2947 */ /* 0x000fee000383ffff */
.L_x_737:
[----:B------:R-:W-:Y:S05]  /*3eb0*/  BSYNC.RECONVERGENT B2 ;  /* 0x0000000000027941 */ /* 0x000fea0003800200 */
.L_x_736:
[----:B------:R-:W-:-:S13]  /*3ec0*/  ISETP.GE.U32.AND P0, PT, R15, 0x300, PT ;  /* 0x000003000f00780c */ /* 0x000fda0003f06070 */
[----:B------:R-:W-:Y:S05]  /*3ed0*/  @!P0 BRA `(.L_x_735) ;  /* 0x0000000400888947 */ /* 0x000fea0003800000 */
[----:B------:R-:W0:Y:S01]  /*3ee0*/  LDC.64 R4, c[0x0][0x380] ;  /* 0x0000e000ff047b82 */ /* 0x000e220000000a00 */
[----:B------:R-:W-:-:S07]  /*3ef0*/  VIADD R12, R12, 0x200 ;  /* 0x000002000c0c7836 */ /* 0x000fce0000000000 */
[----:B------:R-:W1:Y:S02]  /*3f00*/  LDC.64 R2, c[0x0][0x388] ;  /* 0x0000e200ff027b82 */ /* 0x000e640000000a00 */
.L_x_749:
        /* <DEDUP_REMOVED lines=29> */
.L_x_742:
[----:B------:R-:W-:Y:S05]  /*40e0*/  BSYNC.RECONVERGENT B2 ;  /* 0x0000000000027941 */ /* 0x000fea0003800200 */
.L_x_741:
        /* <DEDUP_REMOVED lines=20> */
.L_x_744:
[----:B------:R-:W-:Y:S05]  /*4230*/  BSYNC.RECONVERGENT B2 ;  /* 0x0000000000027941 */ /* 0x000fea0003800200 */
.L_x_743:
        /* <DEDUP_REMOVED lines=20> */
.L_x_746:
[----:B------:R-:W-:Y:S05]  /*4380*/  BSYNC.RECONVERGENT B2 ;  /* 0x0000000000027941 */ /* 0x000fea0003800200 */
.L_x_745:
        /* <DEDUP_REMOVED lines=18> */
.L_x_748:
[----:B------:R-:W-:Y:S05]  /*44b0*/  BSYNC.RECONVERGENT B2 ;  /* 0x0000000000027941 */ /* 0x000fea0003800200 */
.L_x_747:
[C---:B------:R-:W-:Y:S02]  /*44c0*/  VIADD R14, R12.reuse, 0x200 ;  /* 0x000002000c0e7836 */ /* 0x040fe40000000000 */
[----:B------:R-:W-:-:S03]  /*44d0*/  VIADD R12, R12, 0x400 ;  /* 0x000004000c0c7836 */ /* 0x000fc60000000000 */
[----:B------:R-:W-:-:S13]  /*44e0*/  ISETP.GE.AND P0, PT, R14, R11, PT ;  /* 0x0000000b0e00720c */ /* 0x000fda0003f06270 */
[----:B------:R-:W-:Y:S05]  /*44f0*/  @!P0 BRA `(.L_x_749) ;  /* 0xfffffff800848947 */ /* 0x000fea000383ffff */
.L_x_735:
[----:B------:R-:W-:Y:S05]  /*4500*/  BSYNC.RECONVERGENT B1 ;  /* 0x0000000000017941 */ /* 0x000fea0003800200 */
.L_x_734:
        /* <DEDUP_REMOVED lines=22> */
.L_x_751:
[----:B------:R-:W-:Y:S05]  /*4670*/  BSYNC.RECONVERGENT B1 ;  /* 0x0000000000017941 */ /* 0x000fea0003800200 */
.L_x_750:
        /* <DEDUP_REMOVED lines=21> */
.L_x_753:
[----:B------:R-:W-:Y:S05]  /*47d0*/  BSYNC.RECONVERGENT B1 ;  /* 0x0000000000017941 */ /* 0x000fea0003800200 */
.L_x_752:
        /* <DEDUP_REMOVED lines=21> */
.L_x_755:
[----:B------:R-:W-:Y:S05]  /*4930*/  BSYNC.RECONVERGENT B1 ;  /* 0x0000000000017941 */ /* 0x000fea0003800200 */
.L_x_754:
        /* <DEDUP_REMOVED lines=21> */
.L_x_757:
[----:B------:R-:W-:Y:S05]  /*4a90*/  BSYNC.RECONVERGENT B1 ;  /* 0x0000000000017941 */ /* 0x000fea0003800200 */
.L_x_756:
        /* <DEDUP_REMOVED lines=22> */
.L_x_759:
[----:B------:R-:W-:Y:S05]  /*4c00*/  BSYNC.RECONVERGENT B1 ;  /* 0x0000000000017941 */ /* 0x000fea0003800200 */
.L_x_758:
        /* <DEDUP_REMOVED lines=12> */
.L_x_761:
[----:B------:R-:W-:Y:S05]  /*4cd0*/  BSYNC.RECONVERGENT B1 ;  /* 0x0000000000017941 */ /* 0x000fea0003800200 */
.L_x_760:
        /* <DEDUP_REMOVED lines=31> */
.L_x_763:
[----:B------:R-:W-:Y:S05]  /*4ed0*/  BSYNC.RECONVERGENT B1 ;  /* 0x0000000000017941 */ /* 0x000fea0003800200 */
.L_x_762:
        /* <DEDUP_REMOVED lines=18> */
.L_x_765:
[----:B------:R-:W-:Y:S05]  /*5000*/  BSYNC.RECONVERGENT B1 ;  /* 0x0000000000017941 */ /* 0x000fea0003800200 */
.L_x_764:
        /* <DEDUP_REMOVED lines=18> */
.L_x_767:
[----:B------:R-:W-:Y:S05]  /*5130*/  BSYNC.RECONVERGENT B1 ;  /* 0x0000000000017941 */ /* 0x000fea0003800200 */
.L_x_766:
        /* <DEDUP_REMOVED lines=18> */
.L_x_769:
[----:B------:R-:W-:Y:S05]  /*5260*/  BSYNC.RECONVERGENT B1 ;  /* 0x0000000000017941 */ /* 0x000fea0003800200 */
.L_x_768:
        /* <DEDUP_REMOVED lines=18> */
.L_x_771:
[----:B------:R-:W-:Y:S05]  /*5390*/  BSYNC.RECONVERGENT B1 ;  /* 0x0000000000017941 */ /* 0x000fea0003800200 */
.L_x_770:
        /* <DEDUP_REMOVED lines=18> */
.L_x_773:
[----:B------:R-:W-:Y:S05]  /*54c0*/  BSYNC.RECONVERGENT B1 ;  /* 0x0000000000017941 */ /* 0x000fea0003800200 */
.L_x_772:
        /* <DEDUP_REMOVED lines=17> */
.L_x_681:
[----:B------:R-:W-:Y:S05]  /*55e0*/  BSYNC.RECONVERGENT B0 ;  /* 0x0000000000007941 */ /* 0x000fea0003800200 */
.L_x_648:
[----:B------:R-:W-:Y:S05]  /*55f0*/  @P1 EXIT ;  /* 0x000000000000194d */ /* 0x000fea0003800000 */
[----:B0-----:R-:W0:Y:S01]  /*5600*/  LDC.64 R6, c[0x0][0x390] ;  /* 0x0000e400ff067b82 */ /* 0x001e220000000a00 */
[----:B------:R-:W-:Y:S02]  /*5610*/  IMAD.MOV.U32 R5, RZ, RZ, R4 ;  /* 0x000000ffff057224 */ /* 0x000fe400078e0004 */
[----:B------:R-:W-:-:S05]  /*5620*/  IMAD.MOV.U32 R4, RZ, RZ, R3 ;  /* 0x000000ffff047224 */ /* 0x000fca00078e0003 */
[----:B0-----:R-:W-:Y:S04]  /*5630*/  STG.E.64 desc[UR8][R6.64+0x8], R4 ;  /* 0x0000080406007986 */ /* 0x001fe8000c101b08 */
[----:B------:R-:W-:Y:S01]  /*5640*/  STG.E desc[UR8][R6.64], R2 ;  /* 0x0000000206007986 */ /* 0x000fe2000c101908 */
[----:B------:R-:W-:Y:S05]  /*5650*/  EXIT ;  /* 0x000000000000794d */ /* 0x000fea0003800000 */
.L_x_774:
        /* <DEDUP_REMOVED lines=10> */
.L_x_1185:


//--------------------- .text._ZN6thrust24THRUST_300001_SM_1000_NS8cuda_cub4core6detail13_kernel_agentINS1_8__reduce11ReduceAgentIPN4cuda3std3__45tupleIJflEEESC_SB_iNS1_9__extrema9arg_min_fIflNS9_4lessIfEEEEEEJSC_SC_iSH_EEEvDpT0_ --------------------------
	.section	.text._ZN6thrust24THRUST_300001_SM_1000_NS8cuda_cub4core6detail13_kernel_agentINS1_8__reduce11ReduceAgentIPN4cuda3std3__45tupleIJflEEESC_SB_iNS1_9__extrema9arg_min_fIflNS9_4lessIfEEEEEEJSC_SC_iSH_EEEvDpT0_,"ax",@progbits
	.align	128
        .global         _ZN6thrust24THRUST_300001_SM_1000_NS8cuda_cub4core6detail13_kernel_agentINS1_8__reduce11ReduceAgentIPN4cuda3std3__45tupleIJflEEESC_SB_iNS1_9__extrema9arg_min_fIflNS9_4lessIfEEEEEEJSC_SC_iSH_EEEvDpT0_
        .type           _ZN6thrust24THRUST_300001_SM_1000_NS8cuda_cub4core6detail13_kernel_agentINS1_8__reduce11ReduceAgentIPN4cuda3std3__45tupleIJflEEESC_SB_iNS1_9__extrema9arg_min_fIflNS9_4lessIfEEEEEEJSC_SC_iSH_EEEvDpT0_,@function
        .size           _ZN6thrust24THRUST_300001_SM_1000_NS8cuda_cub4core6detail13_kernel_agentINS1_8__reduce11ReduceAgentIPN4cuda3std3__45tupleIJflEEESC_SB_iNS1_9__extrema9arg_min_fIflNS9_4lessIfEEEEEEJSC_SC_iSH_EEEvDpT0_,(.L_x_1186 - _ZN6thrust24THRUST_300001_SM_1000_NS8cuda_cub4core6detail13_kernel_agentINS1_8__reduce11ReduceAgentIPN4cuda3std3__45tupleIJflEEESC_SB_iNS1_9__extrema9arg_min_fIflNS9_4lessIfEEEEEEJSC_SC_iSH_EEEvDpT0_)
        .other          _ZN6thrust24THRUST_300001_SM_1000_NS8cuda_cub4core6detail13_kernel_agentINS1_8__reduce11ReduceAgentIPN4cuda3std3__45tupleIJflEEESC_SB_iNS1_9__extrema9arg_min_fIflNS9_4lessIfEEEEEEJSC_SC_iSH_EEEvDpT0_,@"STO_CUDA_ENTRY STV_DEFAULT"
_ZN6thrust24THRUST_300001_SM_1000_NS8cuda_cub4core6detail13_kernel_agentINS1_8__reduce11ReduceAgentIPN4cuda3std3__45tupleIJflEEESC_SB_iNS1_9__extrema9arg_min_fIflNS9_4lessIfEEEEEEJSC_SC_iSH_EEEvDpT0_:
.text._ZN6thrust24THRUST_300001_SM_1000_NS8cuda_cub4core6detail13_kernel_agentINS1_8__reduce11ReduceAgentIPN4cuda3std3__45tupleIJflEEESC_SB_iNS1_9__extrema9arg_min_fIflNS9_4lessIfEEEEEEJSC_SC_iSH_EEEvDpT0_:
        /* <DEDUP_REMOVED lines=21> */
.L_x_778:
[----:B0-----:R-:W-:Y:S05]  /*0150*/  BSYNC.RECONVERGENT B1 ;  /* 0x0000000000017941 */ /* 0x001fea0003800200 */
.L_x_777:
        /* <DEDUP_REMOVED lines=15> */
.L_x_785:
        /* <DEDUP_REMOVED lines=24> */
.L_x_784:
[----:B------:R-:W-:Y:S05]  /*03d0*/  BSYNC.RECONVERGENT B3 ;  /* 0x0000000000037941 */ /* 0x000fea0003800200 */
.L_x_783:
[----:B------:R-:W-:Y:S02]  /*03e0*/  IMAD.X R7, RZ, RZ, R7, P3 ;  /* 0x000000ffff077224 */ /* 0x000fe400018e0607 */
[----:B------:R-:W-:Y:S01]  /*03f0*/  VIADD R4, R4, 0x100 ;  /* 0x0000010004047836 */ /* 0x000fe20000000000 */
[----:B------:R-:W-:Y:S06]  /*0400*/  @P2 BRA `(.L_x_785) ;  /* 0xfffffffc00902947 */ /* 0x000fec000383ffff */
.L_x_782:
[----:B------:R-:W-:Y:S05]  /*0410*/  BSYNC.RECONVERGENT B2 ;  /* 0x0000000000027941 */ /* 0x000fea0003800200 */
.L_x_781:
[----:B------:R-:W0:Y:S01]  /*0420*/  LDC.64 R6, c[0x0][0x380] ;  /* 0x0000e000ff067b82 */ /* 0x000e220000000a00 */
[----:B------:R-:W-:-:S13]  /*0430*/  ISETP.GE.U32.AND P0, PT, R14, 0x300, PT ;  /* 0x000003000e00780c */ /* 0x000fda0003f06070 */
[----:B------:R-:W-:Y:S05]  /*0440*/  @!P0 BRA `(.L_x_780) ;  /* 0x0000000400508947 */ /* 0x000fea0003800000 */
.L_x_794:
        /* <DEDUP_REMOVED lines=23> */
.L_x_787:
[----:B------:R-:W-:Y:S05]  /*05c0*/  BSYNC.RECONVERGENT B2 ;  /* 0x0000000000027941 */ /* 0x000fea0003800200 */
.L_x_786:
        /* <DEDUP_REMOVED lines=18> */
.L_x_789:
[----:B------:R-:W-:Y:S05]  /*06f0*/  BSYNC.RECONVERGENT B2 ;  /* 0x0000000000027941 */ /* 0x000fea0003800200 */
.L_x_788:
        /* <DEDUP_REMOVED lines=18> */
.L_x_791:
[----:B------:R-:W-:Y:S05]  /*0820*/  BSYNC.RECONVERGENT B2 ;  /* 0x0000000000027941 */ /* 0x000fea0003800200 */
.L_x_790:
        /* <DEDUP_REMOVED lines=18> */
.L_x_793:
[----:B------:R-:W-:Y:S05]  /*0950*/  BSYNC.RECONVERGENT B2 ;  /* 0x0000000000027941 */ /* 0x000fea0003800200 */
.L_x_792:
[----:B------:R-:W-:-:S05]  /*0960*/  VIADD R4, R4, 0x400 ;  /* 0x0000040004047836 */ /* 0x000fca0000000000 */
[----:B------:R-:W-:-:S13]  /*0970*/  ISETP.GE.AND P0, PT, R4, UR5, PT ;  /* 0x0000000504007c0c */ /* 0x000fda000bf06270 */
[----:B------:R-:W-:Y:S05]  /*0980*/  @!P0 BRA `(.L_x_794) ;  /* 0xfffffff800b08947 */ /* 0x000fea000383ffff */
.L_x_780:
[----:B------:R-:W-:Y:S05]  /*0990*/  BSYNC.RECONVERGENT B1 ;  /* 0x0000000000017941 */ /* 0x000fea0003800200 */
.L_x_779:
        /* <DEDUP_REMOVED lines=25> */
.L_x_797:
[----:B------:R-:W-:Y:S05]  /*0b30*/  BSYNC.RECONVERGENT B1 ;  /* 0x0000000000017941 */ /* 0x000fea0003800200 */
.L_x_796:
        /* <DEDUP_REMOVED lines=21> */
.L_x_799:
[----:B------:R-:W-:Y:S05]  /*0c90*/  BSYNC.RECONVERGENT B1 ;  /* 0x0000000000017941 */ /* 0x000fea0003800200 */
.L_x_798:
        /* <DEDUP_REMOVED lines=21> */
.L_x_801:
[----:B------:R-:W-:Y:S05]  /*0df0*/  BSYNC.RECONVERGENT B1 ;  /* 0x0000000000017941 */ /* 0x000fea0003800200 */
.L_x_800:
        /* <DEDUP_REMOVED lines=21> */
.L_x_803:
[----:B------:R-:W-:Y:S05]  /*0f50*/  BSYNC.RECONVERGENT B1 ;  /* 0x0000000000017941 */ /* 0x000fea0003800200 */
.L_x_802:
        /* <DEDUP_REMOVED lines=22> */
.L_x_805:
[----:B------:R-:W-:Y:S05]  /*10c0*/  BSYNC.RECONVERGENT B1 ;  /* 0x0000000000017941 */ /* 0x000fea0003800200 */
.L_x_804:
        /* <DEDUP_REMOVED lines=12> */
.L_x_807:
[----:B------:R-:W-:Y:S05]  /*1190*/  BSYNC.RECONVERGENT B1 ;  /* 0x0000000000017941 */ /* 0x000fea0003800200 */
.L_x_806:
        /* <DEDUP_REMOVED lines=31> */
.L_x_810:
[----:B------:R-:W-:Y:S05]  /*1390*/  BSYNC.RECONVERGENT B1 ;  /* 0x0000000000017941 */ /* 0x000fea0003800200 */
.L_x_809:
        /* <DEDUP_REMOVED lines=18> */
.L_x_812:
[----:B------:R-:W-:Y:S05]  /*14c0*/  BSYNC.RECONVERGENT B1 ;  /* 0x0000000000017941 */ /* 0x000fea0003800200 */
.L_x_811:
        /* <DEDUP_REMOVED lines=18> */
.L_x_814:
[----:B------:R-:W-:Y:S05]  /*15f0*/  BSYNC.RECONVERGENT B1 ;  /* 0x0000000000017941 */ /* 0x000fea0003800200 */
.L_x_813:
        /* <DEDUP_REMOVED lines=18> */
.L_x_816:
[----:B------:R-:W-:Y:S05]  /*1720*/  BSYNC.RECONVERGENT B1 ;  /* 0x0000000000017941 */ /* 0x000fea0003800200 */
.L_x_815:
        /* <DEDUP_REMOVED lines=18> */
.L_x_818:
[----:B------:R-:W-:Y:S05]  /*1850*/  BSYNC.RECONVERGENT B1 ;  /* 0x0000000000017941 */ /* 0x000fea0003800200 */
.L_x_817:
        /* <DEDUP_REMOVED lines=18> */
.L_x_820:
[----:B------:R-:W-:Y:S05]  /*1980*/  BSYNC.RECONVERGENT B1 ;  /* 0x0000000000017941 */ /* 0x000fea0003800200 */
.L_x_819:
        /* <DEDUP_REMOVED lines=19> */
.L_x_795:
        /* <DEDUP_REMOVED lines=28> */
.L_x_822:
[----:B------:R-:W-:Y:S05]  /*1c80*/  BSYNC.RECONVERGENT B1 ;  /* 0x0000000000017941 */ /* 0x000fea0003800200 */
.L_x_821:
        /* <DEDUP_REMOVED lines=22> */
.L_x_824:
[----:B------:R-:W-:Y:S05]  /*1df0*/  BSYNC.RECONVERGENT B1 ;  /* 0x0000000000017941 */ /* 0x000fea0003800200 */
.L_x_823:
        /* <DEDUP_REMOVED lines=22> */
.L_x_826:
[----:B------:R-:W-:Y:S05]  /*1f60*/  BSYNC.RECONVERGENT B1 ;  /* 0x0000000000017941 */ /* 0x000fea0003800200 */
.L_x_825:
        /* <DEDUP_REMOVED lines=22> */
.L_x_828:
[----:B------:R-:W-:Y:S05]  /*20d0*/  BSYNC.RECONVERGENT B1 ;  /* 0x0000000000017941 */ /* 0x000fea0003800200 */
.L_x_827:
        /* <DEDUP_REMOVED lines=23> */
.L_x_830:
[----:B------:R-:W-:Y:S05]  /*2250*/  BSYNC.RECONVERGENT B1 ;  /* 0x0000000000017941 */ /* 0x000fea0003800200 */
.L_x_829:
        /* <DEDUP_REMOVED lines=12> */
.L_x_832:
[----:B------:R-:W-:Y:S05]  /*2320*/  BSYNC.RECONVERGENT B1 ;  /* 0x0000000000017941 */ /* 0x000fea0003800200 */
.L_x_831:
        /* <DEDUP_REMOVED lines=30> */
.L_x_834:
[----:B------:R-:W-:Y:S05]  /*2510*/  BSYNC.RECONVERGENT B1 ;  /* 0x0000000000017941 */ /* 0x000fea0003800200 */
.L_x_833:
        /* <DEDUP_REMOVED lines=27> */
.L_x_836:
[----:B------:R-:W-:Y:S05]  /*26d0*/  BSYNC.RECONVERGENT B1 ;  /* 0x0000000000017941 */ /* 0x000fea0003800200 */
.L_x_835:
        /* <DEDUP_REMOVED lines=27> */
.L_x_838:
[----:B------:R-:W-:Y:S05]  /*2890*/  BSYNC.RECONVERGENT B1 ;  /* 0x0000000000017941 */ /* 0x000fea0003800200 */
.L_x_837:
        /* <DEDUP_REMOVED lines=27> */
.L_x_840:
[----:B------:R-:W-:Y:S05]  /*2a50*/  BSYNC.RECONVERGENT B1 ;  /* 0x0000000000017941 */ /* 0x000fea0003800200 */
.L_x_839:
        /* <DEDUP_REMOVED lines=27> */
.L_x_842:
[----:B------:R-:W-:Y:S05]  /*2c10*/  BSYNC.RECONVERGENT B1 ;  /* 0x0000000000017941 */ /* 0x000fea0003800200 */
.L_x_841:
        /* <DEDUP_REMOVED lines=27> */
.L_x_844:
[----:B------:R-:W-:Y:S05]  /*2dd0*/  BSYNC.RECONVERGENT B1 ;  /* 0x0000000000017941 */ /* 0x000fea0003800200 */
.L_x_843:
        /* <DEDUP_REMOVED lines=28> */
.L_x_776:
        /* <DEDUP_REMOVED lines=22> */
[-C--:B------:R-:W-:Y:S02]  /*3100*/  @P2 ISETP.LT.U32.AND P1, PT, R14, R8.reuse, PT ;  /* 0x000000080e00220c */ /* 0x080fe40003f21070 */
[CC--:B------:R-:W-:Y:S02]  /*3110*/  @P2 ISETP.GE.AND.EX P0, PT, R15.reuse, R9.reuse, PT, P0 ;  /* 0x000000090f00220c */ /* 0x0c0fe40003f06300 */
[----:B------:R-:W-:Y:S02]  /*3120*/  @P2 ISETP.LT.AND.EX P1, PT, R15, R9, PT, P1 ;  /* 0x000000090f00220c */ /* 0x000fe40003f21310 */
[----:B------:R-:W-:Y:S02]  /*3130*/  @P2 FSEL R19, R18, R11, !P0 ;  /* 0x0000000b12132208 */ /* 0x000fe40004000000 */
[----:B------:R-:W-:-:S02]  /*3140*/  @P2 SEL R11, R14, R8, P1 ;  /* 0x000000080e0b2207 */ /* 0x000fc40000800000 */
[----:B------:R-:W-:-:S03]  /*3150*/  @P2 SEL R14, R15, R9, P1 ;  /* 0x000000090f0e2207 */ /* 0x000fc60000800000 */
[----:B------:R-:W-:Y:S02]  /*3160*/  @P2 IMAD.MOV.U32 R8, RZ, RZ, R11 ;  /* 0x000000ffff082224 */ /* 0x000fe400078e000b */
[----:B------:R-:W-:-:S07]  /*3170*/  @P2 IMAD.MOV.U32 R9, RZ, RZ, R14 ;  /* 0x000000ffff092224 */ /* 0x000fce00078e000e */
.L_x_846:
[----:B------:R-:W-:Y:S05]  /*3180*/  BSYNC.RECONVERGENT B1 ;  /* 0x0000000000017941 */ /* 0x000fea0003800200 */
.L_x_845:
        /* <DEDUP_REMOVED lines=17> */
.L_x_848:
[----:B------:R-:W-:Y:S05]  /*32a0*/  BSYNC.RECONVERGENT B1 ;  /* 0x0000000000017941 */ /* 0x000fea0003800200 */
.L_x_847:
        /* <DEDUP_REMOVED lines=17> */
.L_x_850:
[----:B------:R-:W-:Y:S05]  /*33c0*/  BSYNC.RECONVERGENT B1 ;  /* 0x0000000000017941 */ /* 0x000fea0003800200 */
.L_x_849:
        /* <DEDUP_REMOVED lines=17> */
.L_x_852:
[----:B------:R-:W-:Y:S05]  /*34e0*/  BSYNC.RECONVERGENT B1 ;  /* 0x0000000000017941 */ /* 0x000fea0003800200 */
.L_x_851:
[----:B------:R-:W-:Y:S01]  /*34f0*/  UISETP.GE.U32.AND UP0, UPT, UR4, 0xa00, UPT ;  /* 0x00000a000400788c */ /* 0x000fe2000bf06070 */
[----:B------:R-:W-:-:S08]  /*3500*/  IMAD.MOV.U32 R5, RZ, RZ, 0x500 ;  /* 0x00000500ff057424 */ /* 0x000fd000078e00ff */
[----:B------:R-:W-:Y:S05]  /*3510*/  BRA.U !UP0, `(.L_x_853) ;  /* 0x0000000508b47547 */ /* 0x000fea000b800000 */
[----:B------:R-:W0:Y:S01]  /*3520*/  LDC.64 R6, c[0x0][0x380] ;  /* 0x0000e000ff067b82 */ /* 0x000e220000000a00 */
[----:B------:R-:W-:Y:S01]  /*3530*/  IMAD.MOV.U32 R5, RZ, RZ, 0x500 ;  /* 0x00000500ff057424 */ /* 0x000fe200078e00ff */
[----:B------:R-:W1:Y:S06]  /*3540*/  LDCU UR4, c[0x0][0x390] ;  /* 0x00007200ff0477ac */ /* 0x000e6c0008000800 */
.L_x_864:
[----:B------:R-:W-:-:S04]  /*3550*/  IMAD.IADD R17, R0, 0x1, R5 ;  /* 0x0000000100117824 */ /* 0x000fc800078e0205 */
[----:B0-----:R-:W-:-:S05]  /*3560*/  IMAD.WIDE.U32 R16, R17, 0x10, R6 ;  /* 0x0000001011107825 */ /* 0x001fca00078e0006 */
        /* <DEDUP_REMOVED lines=27> */
.L_x_855:
[----:B-1----:R-:W-:Y:S05]  /*3720*/  BSYNC.RECONVERGENT B1 ;  /* 0x0000000000017941 */ /* 0x002fea0003800200 */
.L_x_854:
        /* <DEDUP_REMOVED lines=17> */
.L_x_857:
[----:B------:R-:W-:Y:S05]  /*3840*/  BSYNC.RECONVERGENT B1 ;  /* 0x0000000000017941 */ /* 0x000fea0003800200 */
.L_x_856:
        /* <DEDUP_REMOVED lines=17> */
.L_x_859:
[----:B------:R-:W-:Y:S05]  /*3960*/  BSYNC.RECONVERGENT B1 ;  /* 0x0000000000017941 */ /* 0x000fea0003800200 */
.L_x_858:
        /* <DEDUP_REMOVED lines=17> */
.L_x_861:
[----:B------:R-:W-:Y:S05]  /*3a80*/  BSYNC.RECONVERGENT B1 ;  /* 0x0000000000017941 */ /* 0x000fea0003800200 */
.L_x_860:
        /* <DEDUP_REMOVED lines=17> */
.L_x_863:
[----:B------:R-:W-:Y:S05]  /*3ba0*/  BSYNC.RECONVERGENT B1 ;  /* 0x0000000000017941 */ /* 0x000fea0003800200 */
.L_x_862:
[C---:B------:R-:W-:Y:S02]  /*3bb0*/  VIADD R8, R5.reuse, 0xa00 ;  /* 0x00000a0005087836 */ /* 0x040fe40000000000 */
[----:B------:R-:W-:-:S03]  /*3bc0*/  VIADD R5, R5, 0x500 ;  /* 0x0000050005057836 */ /* 0x000fc60000000000 */
[----:B------:R-:W-:-:S13]  /*3bd0*/  ISETP.GT.AND P0, PT, R8, UR4, PT ;  /* 0x0000000408007c0c */ /* 0x000fda000bf04270 */
[----:B------:R-:W-:Y:S05]  /*3be0*/  @!P0 BRA `(.L_x_864) ;  /* 0xfffffff800588947 */ /* 0x000fea000383ffff */
.L_x_853:
[----:B------:R-:W-:-:S13]  /*3bf0*/  ISETP.GE.AND P0, PT, R5, UR4, PT ;  /* 0x0000000405007c0c */ /* 0x000fda000bf06270 */
        /* <DEDUP_REMOVED lines=12> */
[----:B------:R-:W0:Y:S01]  /*3cc0*/  LDC.64 R6, c[0x0][0x380] ;  /* 0x0000e000ff067b82 */ /* 0x000e220000000a00 */
[----:B------:R-:W-:Y:S01]  /*3cd0*/  LEA.HI R8, R16, 0x1, RZ, 0x18 ;  /* 0x0000000110087811 */ /* 0x000fe200078fc0ff */
[----:B------:R-:W-:Y:S02]  /*3ce0*/  IMAD.IADD R13, R0, 0x1, R5 ;  /* 0x00000001000d7824 */ /* 0x000fe400078e0205 */
[----:B------:R-:W-:Y:S01]  /*3cf0*/  IMAD.MOV.U32 R10, RZ, RZ, R0 ;  /* 0x000000ffff0a7224 */ /* 0x000fe200078e0000 */
[----:B------:R-:W-:-:S05]  /*3d00*/  LOP3.LUT R8, R8, 0x3, RZ, 0xc0, !PT ;  /* 0x0000000308087812 */ /* 0x000fca00078ec0ff */
[----:B------:R-:W-:-:S07]  /*3d10*/  IMAD.MOV R12, RZ, RZ, -R8 ;  /* 0x000000ffff0c7224 */ /* 0x000fce00078e0a08 */
.L_x_871:
[----:B0-----:R-:W-:-:S05]  /*3d20*/  IMAD.WIDE.U32 R8, R13, 0x10, R6 ;  /* 0x000000100d087825 */ /* 0x001fca00078e0006 */
[----:B------:R-:W2:Y:S01]  /*3d30*/  LDG.E.CONSTANT R19, desc[UR6][R8.64] ;  /* 0x0000000608137981 */ /* 0x000ea2000c1e9900 */
[----:B------:R-:W-:Y:S01]  /*3d40*/  VIADD R12, R12, 0x1 ;  /* 0x000000010c0c7836 */ /* 0x000fe20000000000 */
[----:B------:R-:W-:Y:S04]  /*3d50*/  BSSY.RECONVERGENT B3, `(.L_x_869) ;  /* 0x0000013000037945 */ /* 0x000fe80003800200 */
        /* <DEDUP_REMOVED lines=18> */
.L_x_870:
[----:B------:R-:W-:Y:S05]  /*3e80*/  BSYNC.RECONVERGENT B3 ;  /* 0x0000000000037941 */ /* 0x000fea0003800200 */
.L_x_869:
[----:B------:R-:W-:Y:S02]  /*3e90*/  VIADD R10, R10, 0x100 ;  /* 0x000001000a0a7836 */ /* 0x000fe40000000000 */
[----:B------:R-:W-:Y:S01]  /*3ea0*/  VIADD R13, R13, 0x100 ;  /* 0x000001000d0d7836 */ /* 0x000fe20000000000 */
[----:B------:R-:W-:Y:S06]  /*3eb0*/  @P2 BRA `(.L_x_871) ;  /* 0xfffffffc00982947 */ /* 0x000fec000383ffff */
.L_x_868:
[----:B------:R-:W-:Y:S05]  /*3ec0*/  BSYNC.RECONVERGENT B2 ;  /* 0x0000000000027941 */ /* 0x000fea0003800200 */
.L_x_867:
[----:B------:R-:W-:-:S13]  /*3ed0*/  ISETP.GE.U32.AND P0, PT, R16, 0x300, PT ;  /* 0x000003001000780c */ /* 0x000fda0003f06070 */
[----:B------:R-:W-:Y:S05]  /*3ee0*/  @!P0 BRA `(.L_x_866) ;  /* 0x0000000400808947 */ /* 0x000fea0003800000 */
[----:B------:R-:W0:Y:S01]  /*3ef0*/  LDCU.64 UR8, c[0x0][0x380] ;  /* 0x00007000ff0877ac */ /* 0x000e220008000a00 */
[----:B------:R-:W1:Y:S01]  /*3f00*/  LDC.64 R6, c[0x0][0x380] ;  /* 0x0000e000ff067b82 */ /* 0x000e620000000a00 */
[C---:B------:R-:W-:Y:S01]  /*3f10*/  IADD3 R9, P0, PT, R10.reuse, R5, RZ ;  /* 0x000000050a097210 */ /* 0x040fe20007f1e0ff */
[----:B------:R-:W-:-:S04]  /*3f20*/  IMAD.IADD R13, R10, 0x1, R5 ;  /* 0x000000010a0d7824 */ /* 0x000fc800078e0205 */
[----:B------:R-:W-:Y:S01]  /*3f30*/  IMAD.X R12, RZ, RZ, RZ, P0 ;  /* 0x000000ffff0c7224 */ /* 0x000fe200000e06ff */
[----:B0-----:R-:W-:-:S04]  /*3f40*/  LEA R8, P1, R9, UR8, 0x4 ;  /* 0x0000000809087c11 */ /* 0x001fc8000f8220ff */
[----:B------:R-:W-:Y:S02]  /*3f50*/  IADD3 R8, P0, PT, R8, 0x3008, RZ ;  /* 0x0000300808087810 */ /* 0x000fe40007f1e0ff */
[----:B------:R-:W-:-:S05]  /*3f60*/  LEA.HI.X R9, R9, UR9, R12, 0x4, P1 ;  /* 0x0000000909097c11 */ /* 0x000fca00088f240c */
[----:B------:R-:W-:-:S07]  /*3f70*/  IMAD.X R9, RZ, RZ, R9, P0 ;  /* 0x000000ffff097224 */ /* 0x000fce00000e0609 */
.L_x_880:
[----:B-1----:R-:W-:Y:S01]  /*3f80*/  IMAD.WIDE.U32 R14, R13, 0x10, R6 ;  /* 0x000000100d0e7825 */ /* 0x002fe200078e0006 */
[----:B------:R0:W5:Y:S04]  /*3f90*/  LDG.E.CONSTANT R25, desc[UR6][R8.64+-0x2008] ;  /* 0xffdff80608197981 */ /* 0x000168000c1e9900 */
[----:B------:R-:W2:Y:S04]  /*3fa0*/  LDG.E.CONSTANT R21, desc[UR6][R14.64] ;  /* 0x000000060e157981 */ /* 0x000ea8000c1e9900 */
        /* <DEDUP_REMOVED lines=20> */
.L_x_873:
[----:B------:R-:W-:Y:S05]  /*40f0*/  BSYNC.RECONVERGENT B2 ;  /* 0x0000000000027941 */ /* 0x000fea0003800200 */
.L_x_872:
        /* <DEDUP_REMOVED lines=18> */
.L_x_875:
[----:B------:R-:W-:Y:S05]  /*4220*/  BSYNC.RECONVERGENT B2 ;  /* 0x0000000000027941 */ /* 0x000fea0003800200 */
.L_x_874:
        /* <DEDUP_REMOVED lines=18> */
.L_x_877:
[----:B------:R-:W-:Y:S05]  /*4350*/  BSYNC.RECONVERGENT B2 ;  /* 0x0000000000027941 */ /* 0x000fea0003800200 */
.L_x_876:
        /* <DEDUP_REMOVED lines=18> */
.L_x_879:
[----:B------:R-:W-:Y:S05]  /*4480*/  BSYNC.RECONVERGENT B2 ;  /* 0x0000000000027941 */ /* 0x000fea0003800200 */
.L_x_878:
[----:B------:R-:W-:Y:S01]  /*4490*/  VIADD R10, R10, 0x400 ;  /* 0x000004000a0a7836 */ /* 0x000fe20000000000 */
[----:B------:R-:W-:Y:S01]  /*44a0*/  IADD3 R8, P1, PT, R8, 0x4000, RZ ;  /* 0x0000400008087810 */ /* 0x000fe20007f3e0ff */
[----:B------:R-:W-:-:S03]  /*44b0*/  VIADD R13, R13, 0x400 ;  /* 0x000004000d0d7836 */ /* 0x000fc60000000000 */
[----:B------:R-:W-:Y:S01]  /*44c0*/  ISETP.GE.AND P0, PT, R10, R11, PT ;  /* 0x0000000b0a00720c */ /* 0x000fe20003f06270 */
[----:B------:R-:W-:-:S12]  /*44d0*/  IMAD.X R9, RZ, RZ, R9, P1 ;  /* 0x000000ffff097224 */ /* 0x000fd800008e0609 */
[----:B------:R-:W-:Y:S05]  /*44e0*/  @!P0 BRA `(.L_x_880) ;  /* 0xfffffff800a48947 */ /* 0x000fea000383ffff */
.L_x_866:
[----:B------:R-:W-:Y:S05]  /*44f0*/  BSYNC.RECONVERGENT B1 ;  /* 0x0000000000017941 */ /* 0x000fea0003800200 */
.L_x_865:
        /* <DEDUP_REMOVED lines=22> */
.L_x_882:
[----:B------:R-:W-:Y:S05]  /*4660*/  BSYNC.RECONVERGENT B1 ;  /* 0x0000000000017941 */ /* 0x000fea0003800200 */
.L_x_881:
        /* <DEDUP_REMOVED lines=21> */
.L_x_884:
[----:B------:R-:W-:Y:S05]  /*47c0*/  BSYNC.RECONVERGENT B1 ;  /* 0x0000000000017941 */ /* 0x000fea0003800200 */
.L_x_883:
        /* <DEDUP_REMOVED lines=21> */
.L_x_886:
[----:B------:R-:W-:Y:S05]  /*4920*/  BSYNC.RECONVERGENT B1 ;  /* 0x0000000000017941 */ /* 0x000fea0003800200 */
.L_x_885:
        /* <DEDUP_REMOVED lines=21> */
.L_x_888:
[----:B------:R-:W-:Y:S05]  /*4a80*/  BSYNC.RECONVERGENT B1 ;  /* 0x0000000000017941 */ /* 0x000fea0003800200 */
.L_x_887:
        /* <DEDUP_REMOVED lines=22> */
.L_x_890:
[----:B------:R-:W-:Y:S05]  /*4bf0*/  BSYNC.RECONVERGENT B1 ;  /* 0x0000000000017941 */ /* 0x000fea0003800200 */
.L_x_889:
        /* <DEDUP_REMOVED lines=12> */
.L_x_892:
[----:B------:R-:W-:Y:S05]  /*4cc0*/  BSYNC.RECONVERGENT B1 ;  /* 0x0000000000017941 */ /* 0x000fea0003800200 */
.L_x_891:
        /* <DEDUP_REMOVED lines=31> */
.L_x_894:
[----:B------:R-:W-:Y:S05]  /*4ec0*/  BSYNC.RECONVERGENT B1 ;  /* 0x0000000000017941 */ /* 0x000fea0003800200 */
.L_x_893:
        /* <DEDUP_REMOVED lines=18> */
.L_x_896:
[----:B------:R-:W-:Y:S05]  /*4ff0*/  BSYNC.RECONVERGENT B1 ;  /* 0x0000000000017941 */ /* 0x000fea0003800200 */
.L_x_895:
        /* <DEDUP_REMOVED lines=18> */
.L_x_898:
[----:B------:R-:W-:Y:S05]  /*5120*/  BSYNC.RECONVERGENT B1 ;  /* 0x0000000000017941 */ /* 0x000fea0003800200 */
.L_x_897:
        /* <DEDUP_REMOVED lines=18> */
.L_x_900:
[----:B------:R-:W-:Y:S05]  /*5250*/  BSYNC.RECONVERGENT B1 ;  /* 0x0000000000017941 */ /* 0x000fea0003800200 */
.L_x_899:
        /* <DEDUP_REMOVED lines=18> */
.L_x_902:
[----:B------:R-:W-:Y:S05]  /*5380*/  BSYNC.RECONVERGENT B1 ;  /* 0x0000000000017941 */ /* 0x000fea0003800200 */
.L_x_901:
        /* <DEDUP_REMOVED lines=18> */
.L_x_904:
[----:B------:R-:W-:Y:S05]  /*54b0*/  BSYNC.RECONVERGENT B1 ;  /* 0x0000000000017941 */ /* 0x000fea0003800200 */
.L_x_903:
        /* <DEDUP_REMOVED lines=17> */
.L_x_808:
[----:B------:R-:W-:Y:S05]  /*55d0*/  BSYNC.RECONVERGENT B0 ;  /* 0x0000000000007941 */ /* 0x000fea0003800200 */
.L_x_775:
[----:B------:R-:W-:Y:S05]  /*55e0*/  @P1 EXIT ;  /* 0x000000000000194d */ /* 0x000fea0003800000 */
[----:B0-----:R-:W0:Y:S01]  /*55f0*/  LDC.64 R6, c[0x0][0x388] ;  /* 0x0000e200ff067b82 */ /* 0x001e220000000a00 */
[----:B------:R-:W-:Y:S02]  /*5600*/  IMAD.MOV.U32 R5, RZ, RZ, R4 ;  /* 0x000000ffff057224 */ /* 0x000fe400078e0004 */
[----:B------:R-:W-:-:S05]  /*5610*/  IMAD.MOV.U32 R4, RZ, RZ, R3 ;  /* 0x000000ffff047224 */ /* 0x000fca00078e0003 */
[----:B0-----:R-:W-:Y:S04]  /*5620*/  STG.E.64 desc[UR6][R6.64+0x8], R4 ;  /* 0x0000080406007986 */ /* 0x001fe8000c101b06 */
[----:B------:R-:W-:Y:S01]  /*5630*/  STG.E desc[UR6][R6.64], R2 ;  /* 0x0000000206007986 */ /* 0x000fe2000c101906 */
[----:B------:R-:W-:Y:S05]  /*5640*/  EXIT ;  /* 0x000000000000794d */ /* 0x000fea0003800000 */
.L_x_905:
        /* <DEDUP_REMOVED lines=11> */
.L_x_1186:


//--------------------- .text._ZN6thrust24THRUST_300001_SM_1000_NS8cuda_cub4core6detail13_kernel_agentINS1_8__reduce10DrainAgentIiEEJN3cub18CUB_300001_SM_10009GridQueueIjEEiEEEvDpT0_ --------------------------
	.section	.text._ZN6thrust24THRUST_300001_SM_1000_NS8cuda_cub4core6detail13_kernel_agentINS1_8__reduce10DrainAgentIiEEJN3cub18CUB_300001_SM_10009GridQueueIjEEiEEEvDpT0_,"ax",@progbits
	.align	128
        .global         _ZN6thrust24THRUST_300001_SM_1000_NS8cuda_cub4core6detail13_kernel_agentINS1_8__reduce10DrainAgentIiEEJN3cub18CUB_300001_SM_10009GridQueueIjEEiEEEvDpT0_
        .type           _ZN6thrust24THRUST_300001_SM_1000_NS8cuda_cub4core6detail13_kernel_agentINS1_8__reduce10DrainAgentIiEEJN3cub18CUB_300001_SM_10009GridQueueIjEEiEEEvDpT0_,@function
        .size           _ZN6thrust24THRUST_300001_SM_1000_NS8cuda_cub4core6detail13_kernel_agentINS1_8__reduce10DrainAgentIiEEJN3cub18CUB_300001_SM_10009GridQueueIjEEiEEEvDpT0_,(.L_x_1187 - _ZN6thrust24THRUST_300001_SM_1000_NS8cuda_cub4core6detail13_kernel_agentINS1_8__reduce10DrainAgentIiEEJN3cub18CUB_300001_SM_10009GridQueueIjEEiEEEvDpT0_)
        .other          _ZN6thrust24THRUST_300001_SM_1000_NS8cuda_cub4core6detail13_kernel_agentINS1_8__reduce10DrainAgentIiEEJN3cub18CUB_300001_SM_10009GridQueueIjEEiEEEvDpT0_,@"STO_CUDA_ENTRY STV_DEFAULT"
_ZN6thrust24THRUST_300001_SM_1000_NS8cuda_cub4core6detail13_kernel_agentINS1_8__reduce10DrainAgentIiEEJN3cub18CUB_300001_SM_10009GridQueueIjEEiEEEvDpT0_:
.text._ZN6thrust24THRUST_300001_SM_1000_NS8cuda_cub4core6detail13_kernel_agentINS1_8__reduce10DrainAgentIiEEJN3cub18CUB_300001_SM_10009GridQueueIjEEiEEEvDpT0_:
[----:B------:R-:W-:Y:S08]  /*0000*/  LDC R1, c[0x0][0x37c] ;  /* 0x0000df00ff017b82 */ /* 0x000ff00000000800 */
[----:B------:R-:W0:Y:S01]  /*0010*/  LDC.64 R2, c[0x0][0x380] ;  /* 0x0000e000ff027b82 */ /* 0x000e220000000a00 */
[----:B------:R-:W0:Y:S07]  /*0020*/  LDCU.64 UR4, c[0x0][0x358] ;  /* 0x00006b00ff0477ac */ /* 0x000e2e0008000a00 */
[----:B------:R-:W1:Y:S01]  /*0030*/  LDC R5, c[0x0][0x388] ;  /* 0x0000e200ff057b82 */ /* 0x000e620000000800 */
[----:B0-----:R-:W-:Y:S04]  /*0040*/  STG.E desc[UR4][R2.64+0x4], RZ ;  /* 0x000004ff02007986 */ /* 0x001fe8000c101904 */
[----:B-1----:R-:W-:Y:S01]  /*0050*/  STG.E desc[UR4][R2.64], R5 ;  /* 0x0000000502007986 */ /* 0x002fe2000c101904 */
[----:B------:R-:W-:Y:S05]  /*0060*/  EXIT ;  /* 0x000000000000794d */ /* 0x000fea0003800000 */
.L_x_906:
        /* <DEDUP_REMOVED lines=9> */
.L_x_1187:


//--------------------- .text._ZN6thrust24THRUST_300001_SM_1000_NS8cuda_cub4core6detail13_kernel_agentINS1_8__reduce11ReduceAgentINS0_12zip_iteratorIN4cuda3std3__45tupleIJNS0_6detail15normal_iteratorINS0_10device_ptrIfEEEENS0_17counting_iteratorIlNS0_11use_defaultESI_SI_EEEEEEEPNSB_IJflEEESM_iNS1_9__extrema9arg_min_fIflNSA_4lessIfEEEEEEJSL_SN_iN3cub18CUB_300001_SM_100013GridEvenShareIiEENSV_9GridQueueIjEESS_EEEvDpT0_ --------------------------
	.section	.text._ZN6thrust24THRUST_300001_SM_1000_NS8cuda_cub4core6detail13_kernel_agentINS1_8__reduce11ReduceAgentINS0_12zip_iteratorIN4cuda3std3__45tupleIJNS0_6detail15normal_iteratorINS0_10device_ptrIfEEEENS0_17counting_iteratorIlNS0_11use_defaultESI_SI_EEEEEEEPNSB_IJflEEESM_iNS1_9__extrema9arg_min_fIflNSA_4lessIfEEEEEEJSL_SN_iN3cub18CUB_300001_SM_100013GridEvenShareIiEENSV_9GridQueueIjEESS_EEEvDpT0_,"ax",@progbits
	.align	128
        .global         _ZN6thrust24THRUST_300001_SM_1000_NS8cuda_cub4core6detail13_kernel_agentINS1_8__reduce11ReduceAgentINS0_12zip_iteratorIN4cuda3std3__45tupleIJNS0_6detail15normal_iteratorINS0_10device_ptrIfEEEENS0_17counting_iteratorIlNS0_11use_defaultESI_SI_EEEEEEEPNSB_IJflEEESM_iNS1_9__extrema9arg_min_fIflNSA_4lessIfEEEEEEJSL_SN_iN3cub18CUB_300001_SM_100013GridEvenShareIiEENSV_9GridQueueIjEESS_EEEvDpT0_
        .type           _ZN6thrust24THRUST_300001_SM_1000_NS8cuda_cub4core6detail13_kernel_agentINS1_8__reduce11ReduceAgentINS0_12zip_iteratorIN4cuda3std3__45tupleIJNS0_6detail15normal_iteratorINS0_10device_ptrIfEEEENS0_17counting_iteratorIlNS0_11use_defaultESI_SI_EEEEEEEPNSB_IJflEEESM_iNS1_9__extrema9arg_min_fIflNSA_4lessIfEEEEEEJSL_SN_iN3cub18CUB_300001_SM_100013GridEvenShareIiEENSV_9GridQueueIjEESS_EEEvDpT0_,@function
        .size           _ZN6thrust24THRUST_300001_SM_1000_NS8cuda_cub4core6detail13_kernel_agentINS1_8__reduce11ReduceAgentINS0_12zip_iteratorIN4cuda3std3__45tupleIJNS0_6detail15normal_iteratorINS0_10device_ptrIfEEEENS0_17counting_iteratorIlNS0_11use_defaultESI_SI_EEEEEEEPNSB_IJflEEESM_iNS1_9__extrema9arg_min_fIflNSA_4lessIfEEEEEEJSL_SN_iN3cub18CUB_300001_SM_100013GridEvenShareIiEENSV_9GridQueueIjEESS_EEEvDpT0_,(.L_x_1188 - _ZN6thrust24THRUST_300001_SM_1000_NS8cuda_cub4core6detail13_kernel_agentINS1_8__reduce11ReduceAgentINS0_12zip_iteratorIN4cuda3std3__45tupleIJNS0_6detail15normal_iteratorINS0_10device_ptrIfEEEENS0_17counting_iteratorIlNS0_11use_defaultESI_SI_EEEEEEEPNSB_IJflEEESM_iNS1_9__extrema9arg_min_fIflNSA_4lessIfEEEEEEJSL_SN_iN3cub18CUB_300001_SM_100013GridEvenShareIiEENSV_9GridQueueIjEESS_EEEvDpT0_)
        .other          _ZN6thrust24THRUST_300001_SM_1000_NS8cuda_cub4core6detail13_kernel_agentINS1_8__reduce11ReduceAgentINS0_12zip_iteratorIN4cuda3std3__45tupleIJNS0_6detail15normal_iteratorINS0_10device_ptrIfEEEENS0_17counting_iteratorIlNS0_11use_defaultESI_SI_EEEEEEEPNSB_IJflEEESM_iNS1_9__extrema9arg_min_fIflNSA_4lessIfEEEEEEJSL_SN_iN3cub18CUB_300001_SM_100013GridEvenShareIiEENSV_9GridQueueIjEESS_EEEvDpT0_,@"STO_CUDA_ENTRY STV_DEFAULT"
_ZN6thrust24THRUST_300001_SM_1000_NS8cuda_cub4core6detail13_kernel_agentINS1_8__reduce11ReduceAgentINS0_12zip_iteratorIN4cuda3std3__45tupleIJNS0_6detail15normal_iteratorINS0_10device_ptrIfEEEENS0_17counting_iteratorIlNS0_11use_defaultESI_SI_EEEEEEEPNSB_IJflEEESM_iNS1_9__extrema9arg_min_fIflNSA_4lessIfEEEEEEJSL_SN_iN3cub18CUB_300001_SM_100013GridEvenShareIiEENSV_9GridQueueIjEESS_EEEvDpT0_:
.text._ZN6thrust24THRUST_300001_SM_1000_NS8cuda_cub4core6detail13_kernel_agentINS1_8__reduce11ReduceAgentINS0_12zip_iteratorIN4cuda3std3__45tupleIJNS0_6detail15normal_iteratorINS0_10device_ptrIfEEEENS0_17counting_iteratorIlNS0_11use_defaultESI_SI_EEEEEEEPNSB_IJflEEESM_iNS1_9__extrema9arg_min_fIflNSA_4lessIfEEEEEEJSL_SN_iN3cub18CUB_300001_SM_100013GridEvenShareIiEENSV_9GridQueueIjEESS_EEEvDpT0_:
[----:B------:R-:W-:Y:S01]  /*0000*/  LDC R1, c[0x0][0x37c] ;  /* 0x0000df00ff017b82 */ /* 0x000fe20000000800 */
[----:B------:R-:W0:Y:S01]  /*0010*/  S2R R0, SR_CTAID.X ;  /* 0x0000000000007919 */ /* 0x000e220000002500 */
[----:B------:R-:W1:Y:S01]  /*0020*/  LDCU UR4, c[0x0][0x398] ;  /* 0x00007300ff0477ac */ /* 0x000e620008000800 */
[----:B------:R-:W-:Y:S01]  /*0030*/  BSSY.RECONVERGENT B0, `(.L_x_907) ;  /* 0x0000586000007945 */ /* 0x000fe20003800200 */
[----:B------:R-:W2:Y:S01]  /*0040*/  LDCU UR6, c[0x0][0x370] ;  /* 0x00006e00ff0677ac */ /* 0x000ea20008000800 */
[----:B------:R-:W3:Y:S01]  /*0050*/  LDCU.64 UR10, c[0x0][0x358] ;  /* 0x00006b00ff0a77ac */ /* 0x000ee20008000a00 */
[----:B-1----:R-:W-:Y:S01]  /*0060*/  IMAD.U32 R10, RZ, RZ, UR4 ;  /* 0x00000004ff0a7e24 */ /* 0x002fe2000f8e00ff */
[----:B--2---:R-:W-:Y:S01]  /*0070*/  UIMAD UR6, UR6, 0x500, URZ ;  /* 0x00000500060678a4 */ /* 0x004fe2000f8e02ff */
[----:B0-----:R-:W-:-:S04]  /*0080*/  IMAD R11, R0, 0x500, RZ ;  /* 0x00000500000b7824 */ /* 0x001fc800078e02ff */
[----:B------:R-:W-:-:S05]  /*0090*/  VIADD R3, R11, 0x500 ;  /* 0x000005000b037836 */ /* 0x000fca0000000000 */
[----:B------:R-:W-:-:S13]  /*00a0*/  ISETP.GT.AND P0, PT, R3, R10, PT ;  /* 0x0000000a0300720c */ /* 0x000fda0003f04270 */
[----:B---3--:R-:W-:Y:S05]  /*00b0*/  @!P0 BRA `(.L_x_908) ;  /* 0x0000003000088947 */ /* 0x008fea0003800000 */
[----:B------:R-:W0:Y:S01]  /*00c0*/  S2R R2, SR_TID.X ;  /* 0x0000000000027919 */ /* 0x000e220000002100 */
[----:B------:R-:W-:Y:S01]  /*00d0*/  IMAD.IADD R3, R10, 0x1, -R11 ;  /* 0x000000010a037824 */ /* 0x000fe200078e0a0b */
[----:B------:R-:W1:Y:S01]  /*00e0*/  LDCU.64 UR6, c[0x0][0x388] ;  /* 0x00007100ff0677ac */ /* 0x000e620008000a00 */
[----:B------:R-:W-:Y:S01]  /*00f0*/  BSSY.RECONVERGENT B1, `(.L_x_909) ;  /* 0x000000f000017945 */ /* 0x000fe20003800200 */
[----:B------:R-:W-:Y:S01]  /*0100*/  CS2R R6, SRZ ;  /* 0x0000000000067805 */ /* 0x000fe2000001ff00 */
[----:B------:R-:W-:Y:S01]  /*0110*/  IMAD.MOV.U32 R9, RZ, RZ, RZ ;  /* 0x000000ffff097224 */ /* 0x000fe200078e00ff */
[----:B------:R-:W2:Y:S01]  /*0120*/  LDCU.64 UR8, c[0x0][0x388] ;  /* 0x00007100ff0877ac */ /* 0x000ea20008000a00 */
[----:B0-----:R-:W-:Y:S01]  /*0130*/  ISETP.GE.AND P0, PT, R2, R3, PT ;  /* 0x000000030200720c */ /* 0x001fe20003f06270 */
[----:B------:R-:W-:-:S12]  /*0140*/  IMAD.MOV.U32 R8, RZ, RZ, R2 ;  /* 0x000000ffff087224 */ /* 0x000fd800078e0002 */
[----:B-12---:R-:W-:Y:S05]  /*0150*/  @P0 BRA `(.L_x_910) ;  /* 0x0000000000200947 */ /* 0x006fea0003800000 */
[----:B------:R-:W0:Y:S01]  /*0160*/  LDC.64 R4, c[0x0][0x380] ;  /* 0x0000e000ff047b82 */ /* 0x000e220000000a00 */
[----:B------:R-:W-:Y:S01]  /*0170*/  IMAD.IADD R9, R11, 0x1, R2 ;  /* 0x000000010b097824 */ /* 0x000fe200078e0202 */
[----:B------:R-:W1:Y:S03]  /*0180*/  LDCU.64 UR4, c[0x0][0x388] ;  /* 0x00007100ff0477ac */ /* 0x000e660008000a00 */
[----:B0-----:R-:W-:-:S05]  /*0190*/  IMAD.WIDE R4, R9, 0x4, R4 ;  /* 0x0000000409047825 */ /* 0x001fca00078e0204 */
[----:B------:R0:W5:Y:S01]  /*01a0*/  LDG.E R7, desc[UR10][R4.64] ;  /* 0x0000000a04077981 */ /* 0x000162000c1e1900 */
[----:B-1----:R-:W-:Y:S01]  /*01b0*/  IADD3 R6, P0, PT, R9, UR4, RZ ;  /* 0x0000000409067c10 */ /* 0x002fe2000ff1e0ff */
[----:B------:R-:W-:-:S03]  /*01c0*/  VIADD R8, R2, 0x100 ;  /* 0x0000010002087836 */ /* 0x000fc60000000000 */
[----:B------:R-:W-:-:S09]  /*01d0*/  LEA.HI.X.SX32 R9, R9, UR5, 0x1, P0 ;  /* 0x0000000509097c11 */ /* 0x000fd200080f0eff */
.L_x_910:
[----:B------:R-:W-:Y:S05]  /*01e0*/  BSYNC.RECONVERGENT B1 ;  /* 0x0000000000017941 */ /* 0x000fea0003800200 */
.L_x_909:
        /* <DEDUP_REMOVED lines=9> */
[----:B------:R-:W0:Y:S01]  /*0280*/  LDC.64 R4, c[0x0][0x380] ;  /* 0x0000e000ff047b82 */ /* 0x000e220000000a00 */
[----:B------:R-:W-:Y:S01]  /*0290*/  LEA.HI R10, R16, 0x1, RZ, 0x18 ;  /* 0x00000001100a7811 */ /* 0x000fe200078fc0ff */
[----:B------:R-:W-:-:S03]  /*02a0*/  IMAD.IADD R15, R11, 0x1, R8 ;  /* 0x000000010b0f7824 */ /* 0x000fc600078e0208 */
[----:B------:R-:W-:-:S05]  /*02b0*/  LOP3.LUT R10, R10, 0x3, RZ, 0xc0, !PT ;  /* 0x000000030a0a7812 */ /* 0x000fca00078ec0ff */
[----:B------:R-:W-:-:S07]  /*02c0*/  IMAD.MOV R10, RZ, RZ, -R10 ;  /* 0x000000ffff0a7224 */ /* 0x000fce00078e0a0a */
.L_x_917:
[----:B0-----:R-:W-:-:S05]  /*02d0*/  IMAD.WIDE R12, R15, 0x4, R4 ;  /* 0x000000040f0c7825 */ /* 0x001fca00078e0204 */
[----:B------:R-:W2:Y:S01]  /*02e0*/  LDG.E R20, desc[UR10][R12.64] ;  /* 0x0000000a0c147981 */ /* 0x000ea2000c1e1900 */
[----:B------:R-:W-:Y:S01]  /*02f0*/  VIADD R10, R10, 0x1 ;  /* 0x000000010a0a7836 */ /* 0x000fe20000000000 */
[C---:B------:R-:W-:Y:S01]  /*0300*/  IADD3 R18, P1, PT, R15.reuse, UR6, RZ ;  /* 0x000000060f127c10 */ /* 0x040fe2000ff3e0ff */
[----:B------:R-:W-:Y:S03]  /*0310*/  BSSY.RECONVERGENT B3, `(.L_x_915) ;  /* 0x0000013000037945 */ /* 0x000fe60003800200 */
[----:B------:R-:W-:Y:S02]  /*0320*/  ISETP.NE.AND P2, PT, R10, RZ, PT ;  /* 0x000000ff0a00720c */ /* 0x000fe40003f45270 */
[----:B------:R-:W-:Y:S02]  /*0330*/  LEA.HI.X.SX32 R17, R15, UR7, 0x1, P1 ;  /* 0x000000070f117c11 */ /* 0x000fe400088f0eff */
        /* <DEDUP_REMOVED lines=10> */
[C---:B------:R-:W-:Y:S02]  /*03e0*/  @P3 ISETP.LT.U32.AND P1, PT, R13.reuse, R18, PT ;  /* 0x000000120d00320c */ /* 0x040fe40003f21070 */
[CC--:B------:R-:W-:Y:S02]  /*03f0*/  @P3 ISETP.GE.AND.EX P0, PT, R14.reuse, R17.reuse, PT, P0 ;  /* 0x000000110e00320c */ /* 0x0c0fe40003f06300 */
[----:B------:R-:W-:Y:S02]  /*0400*/  @P3 ISETP.LT.AND.EX P1, PT, R14, R17, PT, P1 ;  /* 0x000000110e00320c */ /* 0x000fe40003f21310 */
[----:B------:R-:W-:Y:S02]  /*0410*/  @P3 FSEL R7, R12, R20, !P0 ;  /* 0x000000140c073208 */ /* 0x000fe40004000000 */
[----:B------:R-:W-:-:S02]  /*0420*/  @P3 SEL R6, R13, R18, P1 ;  /* 0x000000120d063207 */ /* 0x000fc40000800000 */
[----:B------:R-:W-:-:S07]  /*0430*/  @P3 SEL R9, R14, R17, P1 ;  /* 0x000000110e093207 */ /* 0x000fce0000800000 */
.L_x_916:
[----:B------:R-:W-:Y:S05]  /*0440*/  BSYNC.RECONVERGENT B3 ;  /* 0x0000000000037941 */ /* 0x000fea0003800200 */
.L_x_915:
[----:B------:R-:W-:Y:S02]  /*0450*/  VIADD R8, R8, 0x100 ;  /* 0x0000010008087836 */ /* 0x000fe40000000000 */
[----:B------:R-:W-:Y:S01]  /*0460*/  VIADD R15, R15, 0x100 ;  /* 0x000001000f0f7836 */ /* 0x000fe20000000000 */
[----:B------:R-:W-:Y:S06]  /*0470*/  @P2 BRA `(.L_x_917) ;  /* 0xfffffffc00942947 */ /* 0x000fec000383ffff */
.L_x_914:
[----:B------:R-:W-:Y:S05]  /*0480*/  BSYNC.RECONVERGENT B2 ;  /* 0x0000000000027941 */ /* 0x000fea0003800200 */
.L_x_913:
[----:B------:R-:W-:-:S13]  /*0490*/  ISETP.GE.U32.AND P0, PT, R16, 0x300, PT ;  /* 0x000003001000780c */ /* 0x000fda0003f06070 */
[----:B------:R-:W-:Y:S05]  /*04a0*/  @!P0 BRA `(.L_x_912) ;  /* 0x00000004008c8947 */ /* 0x000fea0003800000 */
[----:B------:R-:W0:Y:S01]  /*04b0*/  LDC.64 R4, c[0x0][0x380] ;  /* 0x0000e000ff047b82 */ /* 0x000e220000000a00 */
[----:B------:R-:W-:-:S04]  /*04c0*/  IMAD.IADD R11, R11, 0x1, R8 ;  /* 0x000000010b0b7824 */ /* 0x000fc800078e0208 */
[C---:B------:R-:W-:Y:S02]  /*04d0*/  VIADD R19, R11.reuse, 0x100 ;  /* 0x000001000b137836 */ /* 0x040fe40000000000 */
[C---:B------:R-:W-:Y:S02]  /*04e0*/  VIADD R18, R11.reuse, 0x200 ;  /* 0x000002000b127836 */ /* 0x040fe40000000000 */
[----:B------:R-:W-:Y:S01]  /*04f0*/  VIADD R20, R11, 0x300 ;  /* 0x000003000b147836 */ /* 0x000fe20000000000 */
[----:B0-----:R-:W-:-:S05]  /*0500*/  IADD3 R4, P0, PT, R4, 0x800, RZ ;  /* 0x0000080004047810 */ /* 0x001fca0007f1e0ff */
[----:B------:R-:W-:-:S08]  /*0510*/  IMAD.X R5, RZ, RZ, R5, P0 ;  /* 0x000000ffff057224 */ /* 0x000fd000000e0605 */
.L_x_926:
[----:B------:R-:W-:-:S05]  /*0520*/  IMAD.WIDE R14, R11, 0x4, R4 ;  /* 0x000000040b0e7825 */ /* 0x000fca00078e0204 */
[----:B------:R-:W2:Y:S04]  /*0530*/  LDG.E R24, desc[UR10][R14.64+-0x800] ;  /* 0xfff8000a0e187981 */ /* 0x000ea8000c1e1900 */
[----:B-----5:R0:W5:Y:S04]  /*0540*/  LDG.E R26, desc[UR10][R14.64+-0x400] ;  /* 0xfffc000a0e1a7981 */ /* 0x020168000c1e1900 */
[----:B------:R0:W5:Y:S04]  /*0550*/  LDG.E R10, desc[UR10][R14.64] ;  /* 0x0000000a0e0a7981 */ /* 0x000168000c1e1900 */
[----:B------:R0:W5:Y:S01]  /*0560*/  LDG.E R12, desc[UR10][R14.64+0x400] ;  /* 0x0004000a0e0c7981 */ /* 0x000162000c1e1900 */
[----:B------:R-:W-:Y:S01]  /*0570*/  IADD3 R21, P1, PT, R11, UR8, RZ ;  /* 0x000000080b157c10 */ /* 0x000fe2000ff3e0ff */
[----:B------:R-:W-:Y:S01]  /*0580*/  BSSY.RECONVERGENT B2, `(.L_x_918) ;  /* 0x0000012000027945 */ /* 0x000fe20003800200 */
[----:B------:R-:W-:-:S02]  /*0590*/  IMAD.MOV.U32 R16, RZ, RZ, R6 ;  /* 0x000000ffff107224 */ /* 0x000fc400078e0006 */
[----:B------:R-:W-:Y:S01]  /*05a0*/  IMAD.MOV.U32 R17, RZ, RZ, R9 ;  /* 0x000000ffff117224 */ /* 0x000fe200078e0009 */
[----:B------:R-:W-:Y:S01]  /*05b0*/  LEA.HI.X.SX32 R22, R11, UR9, 0x1, P1 ;  /* 0x000000090b167c11 */ /* 0x000fe200088f0eff */
[----:B------:R-:W-:Y:S01]  /*05c0*/  IMAD.MOV.U32 R13, RZ, RZ, R7 ;  /* 0x000000ffff0d7224 */ /* 0x000fe200078e0007 */
        /* <DEDUP_REMOVED lines=13> */
.L_x_919:
[----:B------:R-:W-:Y:S05]  /*06a0*/  BSYNC.RECONVERGENT B2 ;  /* 0x0000000000027941 */ /* 0x000fea0003800200 */
.L_x_918:
[----:B-----5:R-:W-:Y:S01]  /*06b0*/  FSETP.GEU.AND P0, PT, R13, R26, PT ;  /* 0x0000001a0d00720b */ /* 0x020fe20003f0e000 */
[----:B------:R-:W-:Y:S01]  /*06c0*/  BSSY.RECONVERGENT B2, `(.L_x_920) ;  /* 0x0000012000027945 */ /* 0x000fe20003800200 */
[C---:B------:R-:W-:Y:S01]  /*06d0*/  IADD3 R15, P1, PT, R19.reuse, UR8, RZ ;  /* 0x00000008130f7c10 */ /* 0x040fe2000ff3e0ff */
[----:B------:R-:W-:Y:S02]  /*06e0*/  IMAD.MOV.U32 R6, RZ, RZ, R16 ;  /* 0x000000ffff067224 */ /* 0x000fe400078e0010 */
[----:B------:R-:W-:Y:S01]  /*06f0*/  IMAD.MOV.U32 R9, RZ, RZ, R17 ;  /* 0x000000ffff097224 */ /* 0x000fe200078e0011 */
[----:B------:R-:W-:Y:S01]  /*0700*/  LEA.HI.X.SX32 R14, R19, UR9, 0x1, P1 ;  /* 0x00000009130e7c11 */ /* 0x000fe200088f0eff */
        /* <DEDUP_REMOVED lines=13> */
.L_x_921:
[----:B------:R-:W-:Y:S05]  /*07e0*/  BSYNC.RECONVERGENT B2 ;  /* 0x0000000000027941 */ /* 0x000fea0003800200 */
.L_x_920:
[----:B------:R-:W-:Y:S01]  /*07f0*/  FSETP.GEU.AND P0, PT, R7, R10, PT ;  /* 0x0000000a0700720b */ /* 0x000fe20003f0e000 */
[----:B------:R-:W-:Y:S01]  /*0800*/  BSSY.RECONVERGENT B2, `(.L_x_922) ;  /* 0x0000013000027945 */ /* 0x000fe20003800200 */
[----:B------:R-:W-:Y:S01]  /*0810*/  IADD3 R17, P1, PT, R18, UR8, RZ ;  /* 0x0000000812117c10 */ /* 0x000fe2000ff3e0ff */
[----:B------:R-:W-:Y:S01]  /*0820*/  IMAD.MOV.U32 R14, RZ, RZ, R6 ;  /* 0x000000ffff0e7224 */ /* 0x000fe200078e0006 */
[----:B------:R-:W-:Y:S01]  /*0830*/  IADD3 R21, P2, PT, R20, UR8, RZ ;  /* 0x0000000814157c10 */ /* 0x000fe2000ff5e0ff */
        /* <DEDUP_REMOVED lines=15> */
.L_x_923:
[----:B------:R-:W-:Y:S05]  /*0930*/  BSYNC.RECONVERGENT B2 ;  /* 0x0000000000027941 */ /* 0x000fea0003800200 */
.L_x_922:
[----:B------:R-:W-:Y:S01]  /*0940*/  FSETP.GEU.AND P0, PT, R13, R12, PT ;  /* 0x0000000c0d00720b */ /* 0x000fe20003f0e000 */
[----:B------:R-:W-:Y:S01]  /*0950*/  BSSY.RECONVERGENT B2, `(.L_x_924) ;  /* 0x0000011000027945 */ /* 0x000fe20003800200 */
[----:B------:R-:W-:Y:S01]  /*0960*/  LEA.HI.X.SX32 R10, R20, UR9, 0x1, P2 ;  /* 0x00000009140a7c11 */ /* 0x000fe200090f0eff */
        /* <DEDUP_REMOVED lines=15> */
.L_x_925:
[----:B------:R-:W-:Y:S05]  /*0a60*/  BSYNC.RECONVERGENT B2 ;  /* 0x0000000000027941 */ /* 0x000fea0003800200 */
.L_x_924:
[----:B------:R-:W-:Y:S02]  /*0a70*/  VIADD R8, R8, 0x400 ;  /* 0x0000040008087836 */ /* 0x000fe40000000000 */
[----:B------:R-:W-:Y:S02]  /*0a80*/  VIADD R19, R19, 0x400 ;  /* 0x0000040013137836 */ /* 0x000fe40000000000 */
[----:B------:R-:W-:Y:S01]  /*0a90*/  VIADD R18, R18, 0x400 ;  /* 0x0000040012127836 */ /* 0x000fe20000000000 */
[----:B------:R-:W-:Y:S01]  /*0aa0*/  ISETP.GE.AND P0, PT, R8, R3, PT ;  /* 0x000000030800720c */ /* 0x000fe20003f06270 */
[----:B------:R-:W-:Y:S02]  /*0ab0*/  VIADD R20, R20, 0x400 ;  /* 0x0000040014147836 */ /* 0x000fe40000000000 */
[----:B------:R-:W-:-:S10]  /*0ac0*/  VIADD R11, R11, 0x400 ;  /* 0x000004000b0b7836 */ /* 0x000fd40000000000 */
[----:B------:R-:W-:Y:S05]  /*0ad0*/  @!P0 BRA `(.L_x_926) ;  /* 0xfffffff800908947 */ /* 0x000fea000383ffff */
.L_x_912:
[----:B------:R-:W-:Y:S05]  /*0ae0*/  BSYNC.RECONVERGENT B1 ;  /* 0x0000000000017941 */ /* 0x000fea0003800200 */
.L_x_911:
[----:B------:R-:W-:-:S13]  /*0af0*/  ISETP.GE.AND P0, PT, R3, 0x100, PT ;  /* 0x000001000300780c */ /* 0x000fda0003f06270 */
[----:B------:R-:W-:Y:S05]  /*0b00*/  @!P0 BRA `(.L_x_927) ;  /* 0x00000010003c8947 */ /* 0x000fea0003800000 */
[----:B------:R-:W1:Y:S01]  /*0b10*/  S2R R13, SR_LANEID ;  /* 0x00000000000d7919 */ /* 0x000e620000000000 */
[----:B------:R-:W-:Y:S01]  /*0b20*/  BSSY.RECONVERGENT B1, `(.L_x_928) ;  /* 0x0000015000017945 */ /* 0x000fe20003800200 */
[----:B0-----:R-:W-:Y:S01]  /*0b30*/  IMAD.MOV.U32 R5, RZ, RZ, R6 ;  /* 0x000000ffff057224 */ /* 0x001fe200078e0006 */
[----:B-----5:R-:W0:Y:S01]  /*0b40*/  SHFL.DOWN PT, R4, R7, 0x1, 0x1f ;  /* 0x08201f0007047f89 */ /* 0x020e2200000e0000 */
        /* <DEDUP_REMOVED lines=18> */
.L_x_929:
[----:B------:R-:W-:Y:S05]  /*0c70*/  BSYNC.RECONVERGENT B1 ;  /* 0x0000000000017941 */ /* 0x000fea0003800200 */
.L_x_928:
        /* <DEDUP_REMOVED lines=21> */
.L_x_931:
[----:B------:R-:W-:Y:S05]  /*0dd0*/  BSYNC.RECONVERGENT B1 ;  /* 0x0000000000017941 */ /* 0x000fea0003800200 */
.L_x_930:
        /* <DEDUP_REMOVED lines=21> */
.L_x_933:
[----:B------:R-:W-:Y:S05]  /*0f30*/  BSYNC.RECONVERGENT B1 ;  /* 0x0000000000017941 */ /* 0x000fea0003800200 */
.L_x_932:
        /* <DEDUP_REMOVED lines=21> */
.L_x_935:
[----:B------:R-:W-:Y:S05]  /*1090*/  BSYNC.RECONVERGENT B1 ;  /* 0x0000000000017941 */ /* 0x000fea0003800200 */
.L_x_934:
        /* <DEDUP_REMOVED lines=22> */
.L_x_937:
[----:B------:R-:W-:Y:S05]  /*1200*/  BSYNC.RECONVERGENT B1 ;  /* 0x0000000000017941 */ /* 0x000fea0003800200 */
.L_x_936:
        /* <DEDUP_REMOVED lines=12> */
.L_x_939:
[----:B------:R-:W-:Y:S05]  /*12d0*/  BSYNC.RECONVERGENT B1 ;  /* 0x0000000000017941 */ /* 0x000fea0003800200 */
.L_x_938:
        /* <DEDUP_REMOVED lines=31> */
.L_x_942:
[----:B------:R-:W-:Y:S05]  /*14d0*/  BSYNC.RECONVERGENT B1 ;  /* 0x0000000000017941 */ /* 0x000fea0003800200 */
.L_x_941:
        /* <DEDUP_REMOVED lines=18> */
.L_x_944:
[----:B------:R-:W-:Y:S05]  /*1600*/  BSYNC.RECONVERGENT B1 ;  /* 0x0000000000017941 */ /* 0x000fea0003800200 */
.L_x_943:
        /* <DEDUP_REMOVED lines=18> */
.L_x_946:
[----:B------:R-:W-:Y:S05]  /*1730*/  BSYNC.RECONVERGENT B1 ;  /* 0x0000000000017941 */ /* 0x000fea0003800200 */
.L_x_945:
        /* <DEDUP_REMOVED lines=18> */
.L_x_948:
[----:B------:R-:W-:Y:S05]  /*1860*/  BSYNC.RECONVERGENT B1 ;  /* 0x0000000000017941 */ /* 0x000fea0003800200 */
.L_x_947:
        /* <DEDUP_REMOVED lines=18> */
.L_x_950:
[----:B------:R-:W-:Y:S05]  /*1990*/  BSYNC.RECONVERGENT B1 ;  /* 0x0000000000017941 */ /* 0x000fea0003800200 */
.L_x_949:
        /* <DEDUP_REMOVED lines=18> */
.L_x_952:
[----:B------:R-:W-:Y:S05]  /*1ac0*/  BSYNC.RECONVERGENT B1 ;  /* 0x0000000000017941 */ /* 0x000fea0003800200 */
.L_x_951:
        /* <DEDUP_REMOVED lines=19> */
.L_x_927:
[----:B0-----:R-:W-:Y:S01]  /*1c00*/  LOP3.LUT R4, R2, 0x3e0, RZ, 0xc0, !PT ;  /* 0x000003e002047812 */ /* 0x001fe200078ec0ff */
[----:B------:R-:W-:Y:S01]  /*1c10*/  BSSY.RECONVERGENT B1, `(.L_x_953) ;  /* 0x000001b000017945 */ /* 0x000fe20003800200 */
[----:B-----5:R-:W-:Y:S02]  /*1c20*/  IMAD.MOV.U32 R5, RZ, RZ, R7 ;  /* 0x000000ffff057224 */ /* 0x020fe400078e0007 */
[----:B------:R-:W-:Y:S02]  /*1c30*/  IMAD.MOV.U32 R13, RZ, RZ, R6 ;  /* 0x000000ffff0d7224 */ /* 0x000fe400078e0006 */
[----:B------:R-:W-:Y:S01]  /*1c40*/  VIADD R8, R4, 0x20 ;  /* 0x0000002004087836 */ /* 0x000fe20000000000 */
[----:B------:R-:W-:Y:S01]  /*1c50*/  LOP3.LUT R4, RZ, R4, RZ, 0x33, !PT ;  /* 0x00000004ff047212 */ /* 0x000fe200078e33ff */
[----:B------:R-:W-:-:S03]  /*1c60*/  IMAD.MOV.U32 R15, RZ, RZ, R9 ;  /* 0x000000ffff0f7224 */ /* 0x000fc600078e0009 */
[----:B------:R-:W-:Y:S01]  /*1c70*/  ISETP.GT.AND P0, PT, R8, R3, PT ;  /* 0x000000030800720c */ /* 0x000fe20003f04270 */
[----:B------:R-:W-:-:S05]  /*1c80*/  IMAD.IADD R4, R3, 0x1, R4 ;  /* 0x0000000103047824 */ /* 0x000fca00078e0204 */
        /* <DEDUP_REMOVED lines=19> */
.L_x_954:
[----:B------:R-:W-:Y:S05]  /*1dc0*/  BSYNC.RECONVERGENT B1 ;  /* 0x0000000000017941 */ /* 0x000fea0003800200 */
.L_x_953:
        /* <DEDUP_REMOVED lines=22> */
.L_x_956:
[----:B------:R-:W-:Y:S05]  /*1f30*/  BSYNC.RECONVERGENT B1 ;  /* 0x0000000000017941 */ /* 0x000fea0003800200 */
.L_x_955:
        /* <DEDUP_REMOVED lines=22> */
.L_x_958:
[----:B------:R-:W-:Y:S05]  /*20a0*/  BSYNC.RECONVERGENT B1 ;  /* 0x0000000000017941 */ /* 0x000fea0003800200 */
.L_x_957:
        /* <DEDUP_REMOVED lines=22> */
.L_x_960:
[----:B------:R-:W-:Y:S05]  /*2210*/  BSYNC.RECONVERGENT B1 ;  /* 0x0000000000017941 */ /* 0x000fea0003800200 */
.L_x_959:
        /* <DEDUP_REMOVED lines=23> */
.L_x_962:
[----:B------:R-:W-:Y:S05]  /*2390*/  BSYNC.RECONVERGENT B1 ;  /* 0x0000000000017941 */ /* 0x000fea0003800200 */
.L_x_961:
        /* <DEDUP_REMOVED lines=12> */
.L_x_964:
[----:B------:R-:W-:Y:S05]  /*2460*/  BSYNC.RECONVERGENT B1 ;  /* 0x0000000000017941 */ /* 0x000fea0003800200 */
.L_x_963:
[----:B------:R-:W-:Y:S01]  /*2470*/  BAR.SYNC.DEFER_BLOCKING 0x0 ;  /* 0x0000000000007b1d */ /* 0x000fe20000010000 */
[----:B------:R-:W-:-:S13]  /*2480*/  ISETP.NE.AND P2, PT, R2, RZ, PT ;  /* 0x000000ff0200720c */ /* 0x000fda0003f45270 */
[----:B------:R-:W-:Y:S05]  /*2490*/  @P2 BRA `(.L_x_940) ;  /* 0x0000003000fc2947 */ /* 0x000fea0003800000 */
[C---:B------:R-:W-:Y:S01]  /*24a0*/  ISETP.GE.AND P0, PT, R3.reuse, 0x21, PT ;  /* 0x000000210300780c */ /* 0x040fe20003f06270 */
[----:B------:R-:W-:Y:S01]  /*24b0*/  IMAD.MOV.U32 R2, RZ, RZ, R6 ;  /* 0x000000ffff027224 */ /* 0x000fe200078e0006 */
[C---:B------:R-:W-:Y:S01]  /*24c0*/  ISETP.GE.AND P5, PT, R3.reuse, 0x41, PT ;  /* 0x000000410300780c */ /* 0x040fe20003fa6270 */
[----:B0-----:R-:W-:Y:S01]  /*24d0*/  IMAD.MOV.U32 R9, RZ, RZ, R5 ;  /* 0x000000ffff097224 */ /* 0x001fe200078e0005 */
        /* <DEDUP_REMOVED lines=26> */
.L_x_966:
[----:B------:R-:W-:Y:S05]  /*2680*/  BSYNC.RECONVERGENT B1 ;  /* 0x0000000000017941 */ /* 0x000fea0003800200 */
.L_x_965:
        /* <DEDUP_REMOVED lines=26> */
.L_x_968:
[----:B------:R-:W-:Y:S05]  /*2830*/  BSYNC.RECONVERGENT B1 ;  /* 0x0000000000017941 */ /* 0x000fea0003800200 */
.L_x_967:
        /* <DEDUP_REMOVED lines=29> */
.L_x_970:
[----:B------:R-:W-:Y:S05]  /*2a10*/  BSYNC.RECONVERGENT B1 ;  /* 0x0000000000017941 */ /* 0x000fea0003800200 */
.L_x_969:
        /* <DEDUP_REMOVED lines=26> */
.L_x_972:
[----:B------:R-:W-:Y:S05]  /*2bc0*/  BSYNC.RECONVERGENT B1 ;  /* 0x0000000000017941 */ /* 0x000fea0003800200 */
.L_x_971:
        /* <DEDUP_REMOVED lines=26> */
.L_x_974:
[----:B------:R-:W-:Y:S05]  /*2d70*/  BSYNC.RECONVERGENT B1 ;  /* 0x0000000000017941 */ /* 0x000fea0003800200 */
.L_x_973:
        /* <DEDUP_REMOVED lines=26> */
.L_x_976:
[----:B------:R-:W-:Y:S05]  /*2f20*/  BSYNC.RECONVERGENT B1 ;  /* 0x0000000000017941 */ /* 0x000fea0003800200 */
.L_x_975:
[----:B------:R-:W-:Y:S02]  /*2f30*/  IMAD.MOV.U32 R6, RZ, RZ, R3 ;  /* 0x000000ffff067224 */ /* 0x000fe400078e0003 */
[----:B------:R-:W-:Y:S02]  /*2f40*/  IMAD.MOV.U32 R5, RZ, RZ, R7 ;  /* 0x000000ffff057224 */ /* 0x000fe400078e0007 */
[----:B------:R-:W-:Y:S01]  /*2f50*/  IMAD.MOV.U32 R4, RZ, RZ, R8 ;  /* 0x000000ffff047224 */ /* 0x000fe200078e0008 */
[----:B------:R-:W-:Y:S06]  /*2f60*/  @!P6 BRA `(.L_x_940) ;  /* 0x000000280048e947 */ /* 0x000fec0003800000 */
        /* <DEDUP_REMOVED lines=23> */
.L_x_908:
[----:B------:R-:W0:Y:S01]  /*30e0*/  S2R R2, SR_TID.X ;  /* 0x0000000000027919 */ /* 0x000e220000002100 */
[----:B------:R-:W1:Y:S01]  /*30f0*/  LDCU.128 UR12, c[0x0][0x380] ;  /* 0x00007000ff0c77ac */ /* 0x000e620008000c00 */
[----:B------:R-:W-:Y:S02]  /*3100*/  SHF.R.S32.HI R12, RZ, 0x1f, R11 ;  /* 0x0000001fff0c7819 */ /* 0x000fe4000001140b */
[----:B0-----:R-:W-:-:S04]  /*3110*/  IADD3 R3, P0, PT, R11, R2, RZ ;  /* 0x000000020b037210 */ /* 0x001fc80007f1e0ff */
[----:B-1----:R-:W-:Y:S01]  /*3120*/  LEA R4, P1, R3, UR12, 0x2 ;  /* 0x0000000c03047c11 */ /* 0x002fe2000f8210ff */
[----:B------:R-:W-:-:S05]  /*3130*/  IMAD.X R6, RZ, RZ, R12, P0 ;  /* 0x000000ffff067224 */ /* 0x000fca00000e060c */
[----:B------:R-:W-:-:S05]  /*3140*/  LEA.HI.X R5, R3, UR13, R6, 0x2, P1 ;  /* 0x0000000d03057c11 */ /* 0x000fca00088f1406 */
[----:B------:R-:W2:Y:S04]  /*3150*/  LDG.E R3, desc[UR10][R4.64] ;  /* 0x0000000a04037981 */ /* 0x000ea8000c1e1900 */
[----:B------:R-:W2:Y:S04]  /*3160*/  LDG.E R6, desc[UR10][R4.64+0x400] ;  /* 0x0004000a04067981 */ /* 0x000ea8000c1e1900 */
[----:B------:R-:W3:Y:S04]  /*3170*/  LDG.E R7, desc[UR10][R4.64+0x800] ;  /* 0x0008000a04077981 */ /* 0x000ee8000c1e1900 */
[----:B------:R-:W4:Y:S01]  /*3180*/  LDG.E R8, desc[UR10][R4.64+0xc00] ;  /* 0x000c000a04087981 */ /* 0x000f22000c1e1900 */
[C---:B------:R-:W-:Y:S01]  /*3190*/  VIADD R13, R2.reuse, 0x100 ;  /* 0x00000100020d7836 */ /* 0x040fe20000000000 */
[----:B------:R-:W-:Y:S01]  /*31a0*/  IADD3 R11, P3, PT, R11, UR14, RZ ;  /* 0x0000000e0b0b7c10 */ /* 0x000fe2000ff7e0ff */
[----:B------:R-:W-:Y:S01]  /*31b0*/  UMOV UR4, URZ ;  /* 0x000000ff00047c82 */ /* 0x000fe20008000000 */
[----:B------:R-:W-:Y:S01]  /*31c0*/  BSSY.RECONVERGENT B1, `(.L_x_977) ;  /* 0x0000013000017945 */ /* 0x000fe20003800200 */
[----:B------:R0:W5:Y:S02]  /*31d0*/  LDG.E R9, desc[UR10][R4.64+0x1000] ;  /* 0x0010000a04097981 */ /* 0x000164000c1e1900 */
[----:B0-----:R-:W-:-:S02]  /*31e0*/  LOP3.LUT R4, R2, 0x400, RZ, 0xfc, !PT ;  /* 0x0000040002047812 */ /* 0x001fc400078efcff */
[----:B--2---:R-:W-:-:S04]  /*31f0*/  FSETP.GEU.AND P0, PT, R6, R3, PT ;  /* 0x000000030600720b */ /* 0x004fc80003f0e000 */
[----:B------:R-:W-:Y:S01]  /*3200*/  FSEL R6, R6, R3, !P0 ;  /* 0x0000000306067208 */ /* 0x000fe20004000000 */
[----:B------:R-:W-:-:S03]  /*3210*/  VIADD R3, R2, 0x200 ;  /* 0x0000020002037836 */ /* 0x000fc60000000000 */
[----:B---3--:R-:W-:-:S04]  /*3220*/  FSETP.GEU.AND P1, PT, R7, R6, PT ;  /* 0x000000060700720b */ /* 0x008fc80003f2e000 */
[----:B------:R-:W-:Y:S02]  /*3230*/  FSEL R7, R7, R6, !P1 ;  /* 0x0000000607077208 */ /* 0x000fe40004800000 */
[----:B------:R-:W-:Y:S02]  /*3240*/  IADD3.X R6, PT, PT, R12, UR15, RZ, P3, !PT ;  /* 0x0000000f0c067c10 */ /* 0x000fe40009ffe4ff */
[----:B----4-:R-:W-:Y:S01]  /*3250*/  FSETP.GEU.AND P2, PT, R7, R8, PT ;  /* 0x000000080700720b */ /* 0x010fe20003f4e000 */
[----:B------:R-:W-:-:S04]  /*3260*/  IMAD.MOV.U32 R12, RZ, RZ, R7 ;  /* 0x000000ffff0c7224 */ /* 0x000fc800078e0007 */
[----:B------:R-:W-:-:S05]  /*3270*/  @P1 SEL R3, R13, R2, !P0 ;  /* 0x000000020d031207 */ /* 0x000fca0004000000 */
[----:B------:R-:W-:-:S03]  /*3280*/  IMAD.MOV.U32 R5, RZ, RZ, R3 ;  /* 0x000000ffff057224 */ /* 0x000fc600078e0003 */
[----:B------:R-:W-:Y:S05]  /*3290*/  @!P2 BRA `(.L_x_978) ;  /* 0x000000000014a947 */ /* 0x000fea0003800000 */
[----:B------:R-:W-:Y:S01]  /*32a0*/  FSETP.GEU.AND P0, PT, R8, R7, PT ;  /* 0x000000070800720b */ /* 0x000fe20003f0e000 */
[----:B------:R-:W-:Y:S02]  /*32b0*/  IMAD.MOV.U32 R12, RZ, RZ, R8 ;  /* 0x000000ffff0c7224 */ /* 0x000fe400078e0008 */
[----:B------:R-:W-:-:S10]  /*32c0*/  VIADD R5, R2, 0x300 ;  /* 0x0000030002057836 */ /* 0x000fd40000000000 */
[----:B------:R-:W-:Y:S02]  /*32d0*/  @P0 IMAD.MOV.U32 R12, RZ, RZ, R7 ;  /* 0x000000ffff0c0224 */ /* 0x000fe400078e0007 */
[----:B------:R-:W-:-:S07]  /*32e0*/  @P0 IMAD.MOV.U32 R5, RZ, RZ, R3 ;  /* 0x000000ffff050224 */ /* 0x000fce00078e0003 */
.L_x_978:
[----:B------:R-:W-:Y:S05]  /*32f0*/  BSYNC.RECONVERGENT B1 ;  /* 0x0000000000017941 */ /* 0x000fea0003800200 */
.L_x_977:
[----:B-----5:R-:W-:Y:S01]  /*3300*/  FSETP.GEU.AND P0, PT, R12, R9, PT ;  /* 0x000000090c00720b */ /* 0x020fe20003f0e000 */
[----:B------:R-:W-:Y:S01]  /*3310*/  BSSY.RECONVERGENT B1, `(.L_x_979) ;  /* 0x0000014000017945 */ /* 0x000fe20003800200 */
[-C--:B------:R-:W-:Y:S01]  /*3320*/  IADD3 R13, P3, PT, R5, R11.reuse, RZ ;  /* 0x0000000b050d7210 */ /* 0x080fe20007f7e0ff */
[----:B------:R-:W-:Y:S01]  /*3330*/  IMAD.MOV.U32 R3, RZ, RZ, R12 ;  /* 0x000000ffff037224 */ /* 0x000fe200078e000c */
[----:B------:R-:W-:Y:S02]  /*3340*/  IADD3 R8, P1, PT, R4, R11, RZ ;  /* 0x0000000b04087210 */ /* 0x000fe40007f3e0ff */
[----:B------:R-:W-:Y:S02]  /*3350*/  IADD3.X R14, PT, PT, R6, UR4, RZ, P3, !PT ;  /* 0x00000004060e7c10 */ /* 0x000fe40009ffe4ff */
[----:B------:R-:W-:Y:S01]  /*3360*/  ISETP.LE.AND P2, PT, R10, UR6, PT ;  /* 0x000000060a007c0c */ /* 0x000fe2000bf43270 */
[----:B------:R-:W-:Y:S02]  /*3370*/  IMAD.X R11, RZ, RZ, R6, P1 ;  /* 0x000000ffff0b7224 */ /* 0x000fe400008e0606 */
[----:B------:R-:W-:-:S02]  /*3380*/  IMAD.MOV.U32 R6, RZ, RZ, R13 ;  /* 0x000000ffff067224 */ /* 0x000fc400078e000d */
[----:B------:R-:W-:Y:S01]  /*3390*/  IMAD.MOV.U32 R7, RZ, RZ, R14 ;  /* 0x000000ffff077224 */ /* 0x000fe200078e000e */
[----:B------:R-:W-:Y:S07]  /*33a0*/  @!P0 BRA `(.L_x_980) ;  /* 0x0000000000288947 */ /* 0x000fee0003800000 */
        /* <DEDUP_REMOVED lines=10> */
.L_x_980:
[----:B------:R-:W-:Y:S05]  /*3450*/  BSYNC.RECONVERGENT B1 ;  /* 0x0000000000017941 */ /* 0x000fea0003800200 */
.L_x_979:
        /* <DEDUP_REMOVED lines=12> */
[----:B------:R-:W-:-:S05]  /*3520*/  IMAD.MOV.U32 R9, RZ, RZ, 0x500 ;  /* 0x00000500ff097424 */ /* 0x000fca00078e00ff */
[----:B------:R-:W2:Y:S01]  /*3530*/  ATOMG.E.ADD.STRONG.GPU PT, R8, desc[UR10][R4.64], R9 ;  /* 0x80000009040879a8 */ /* 0x000ea200081ef10a */
[----:B------:R-:W0:Y:S01]  /*3540*/  S2UR UR5, SR_CgaCtaId ;  /* 0x00000000000579c3 */ /* 0x000e220000008800 */
[----:B------:R-:W-:Y:S02]  /*3550*/  UMOV UR4, 0x400 ;  /* 0x0000040000047882 */ /* 0x000fe40000000000 */
[----:B0-----:R-:W-:Y:S01]  /*3560*/  ULEA UR4, UR5, UR4, 0x18 ;  /* 0x0000000405047291 */ /* 0x001fe2000f8ec0ff */
[----:B--2---:R-:W-:-:S08]  /*3570*/  VIADD R8, R8, UR6 ;  /* 0x0000000608087c36 */ /* 0x004fd00008000000 */
[----:B------:R0:W-:Y:S03]  /*3580*/  STS [UR4+0x98], R8 ;  /* 0x00009808ff007988 */ /* 0x0001e60008000804 */
.L_x_983:
[----:B------:R-:W-:Y:S05]  /*3590*/  BSYNC.RECONVERGENT B1 ;  /* 0x0000000000017941 */ /* 0x000fea0003800200 */
.L_x_982:
[----:B------:R-:W1:Y:S08]  /*35a0*/  S2UR UR5, SR_CgaCtaId ;  /* 0x00000000000579c3 */ /* 0x000e700000008800 */
[----:B------:R-:W-:Y:S06]  /*35b0*/  BAR.SYNC.DEFER_BLOCKING 0x0 ;  /* 0x0000000000007b1d */ /* 0x000fec0000010000 */
[----:B------:R-:W-:Y:S01]  /*35c0*/  UMOV UR4, 0x400 ;  /* 0x0000040000047882 */ /* 0x000fe20000000000 */
[----:B------:R-:W2:Y:S01]  /*35d0*/  LDCU UR7, c[0x0][0x398] ;  /* 0x00007300ff0777ac */ /* 0x000ea20008000800 */
[----:B------:R-:W3:Y:S01]  /*35e0*/  LDCU.128 UR12, c[0x0][0x380] ;  /* 0x00007000ff0c77ac */ /* 0x000ee20008000c00 */
[----:B-1----:R-:W-:-:S06]  /*35f0*/  ULEA UR4, UR5, UR4, 0x18 ;  /* 0x0000000405047291 */ /* 0x002fcc000f8ec0ff */
[----:B0-----:R-:W-:-:S05]  /*3600*/  IMAD.U32 R8, RZ, RZ, UR4 ;  /* 0x00000004ff087e24 */ /* 0x001fca000f8e00ff */
[----:B------:R-:W0:Y:S02]  /*3610*/  LDS R11, [R8+0x98] ;  /* 0x00009800080b7984 */ /* 0x000e240000000800 */
[----:B0-----:R-:W-:-:S05]  /*3620*/  VIADD R9, R11, 0x500 ;  /* 0x000005000b097836 */ /* 0x001fca0000000000 */
[----:B------:R-:W-:-:S13]  /*3630*/  ISETP.GT.AND P0, PT, R9, R10, PT ;  /* 0x0000000a0900720c */ /* 0x000fda0003f04270 */
[----:B--23--:R-:W-:Y:S05]  /*3640*/  @P0 BRA `(.L_x_984) ;  /* 0x0000000800080947 */ /* 0x00cfea0003800000 */
[----:B------:R-:W-:Y:S01]  /*3650*/  BSSY.RECONVERGENT B1, `(.L_x_984) ;  /* 0x0000081000017945 */ /* 0x000fe20003800200 */
.L_x_997:
[----:B------:R-:W-:-:S04]  /*3660*/  IADD3 R13, P0, PT, R2, R11, RZ ;  /* 0x0000000b020d7210 */ /* 0x000fc80007f1e0ff */
[----:B------:R-:W-:Y:S02]  /*3670*/  LEA.HI.X.SX32 R12, R11, RZ, 0x1, P0 ;  /* 0x000000ff0b0c7211 */ /* 0x000fe400000f0eff */
[----:B------:R-:W-:-:S04]  /*3680*/  LEA R14, P0, R13, UR12, 0x2 ;  /* 0x0000000c0d0e7c11 */ /* 0x000fc8000f8010ff */
[----:B------:R-:W-:-:S05]  /*3690*/  LEA.HI.X R15, R13, UR13, R12, 0x2, P0 ;  /* 0x0000000d0d0f7c11 */ /* 0x000fca00080f140c */
[----:B------:R-:W2:Y:S04]  /*36a0*/  LDG.E R20, desc[UR10][R14.64] ;  /* 0x0000000a0e147981 */ /* 0x000ea8000c1e1900 */
[----:B------:R0:W5:Y:S04]  /*36b0*/  LDG.E R21, desc[UR10][R14.64+0x400] ;  /* 0x0004000a0e157981 */ /* 0x000168000c1e1900 */
[----:B------:R0:W5:Y:S04]  /*36c0*/  LDG.E R11, desc[UR10][R14.64+0x800] ;  /* 0x0008000a0e0b7981 */ /* 0x000168000c1e1900 */
[----:B------:R0:W5:Y:S04]  /*36d0*/  LDG.E R9, desc[UR10][R14.64+0xc00] ;  /* 0x000c000a0e097981 */ /* 0x000168000c1e1900 */
[----:B------:R0:W5:Y:S01]  /*36e0*/  LDG.E R10, desc[UR10][R14.64+0x1000] ;  /* 0x0010000a0e0a7981 */ /* 0x000162000c1e1900 */
[----:B------:R-:W-:Y:S01]  /*36f0*/  IADD3 R13, P1, PT, R13, UR14, RZ ;  /* 0x0000000e0d0d7c10 */ /* 0x000fe2000ff3e0ff */
[----:B------:R-:W-:Y:S01]  /*3700*/  BSSY.RECONVERGENT B2, `(.L_x_985) ;  /* 0x0000012000027945 */ /* 0x000fe20003800200 */
[----:B------:R-:W-:-:S02]  /*3710*/  IMAD.MOV.U32 R16, RZ, RZ, R3 ;  /* 0x000000ffff107224 */ /* 0x000fc400078e0003 */
[----:B------:R-:W-:Y:S01]  /*3720*/  IMAD.MOV.U32 R18, RZ, RZ, R6 ;  /* 0x000000ffff127224 */ /* 0x000fe200078e0006 */
[----:B------:R-:W-:Y:S01]  /*3730*/  IADD3.X R12, PT, PT, R12, UR15, RZ, P1, !PT ;  /* 0x0000000f0c0c7c10 */ /* 0x000fe20008ffe4ff */
        /* <DEDUP_REMOVED lines=14> */
.L_x_986:
[----:B------:R-:W-:Y:S05]  /*3820*/  BSYNC.RECONVERGENT B2 ;  /* 0x0000000000027941 */ /* 0x000fea0003800200 */
.L_x_985:
        /* <DEDUP_REMOVED lines=19> */
.L_x_988:
[----:B------:R-:W-:Y:S05]  /*3960*/  BSYNC.RECONVERGENT B2 ;  /* 0x0000000000027941 */ /* 0x000fea0003800200 */
.L_x_987:
        /* <DEDUP_REMOVED lines=19> */
.L_x_990:
[----:B------:R-:W-:Y:S05]  /*3aa0*/  BSYNC.RECONVERGENT B2 ;  /* 0x0000000000027941 */ /* 0x000fea0003800200 */
.L_x_989:
        /* <DEDUP_REMOVED lines=19> */
.L_x_992:
[----:B------:R-:W-:Y:S05]  /*3be0*/  BSYNC.RECONVERGENT B2 ;  /* 0x0000000000027941 */ /* 0x000fea0003800200 */
.L_x_991:
        /* <DEDUP_REMOVED lines=19> */
.L_x_994:
[----:B------:R-:W-:Y:S05]  /*3d20*/  BSYNC.RECONVERGENT B2 ;  /* 0x0000000000027941 */ /* 0x000fea0003800200 */
.L_x_993:
[----:B------:R-:W-:Y:S01]  /*3d30*/  BAR.SYNC.DEFER_BLOCKING 0x0 ;  /* 0x0000000000007b1d */ /* 0x000fe20000010000 */
[----:B------:R-:W-:-:S05]  /*3d40*/  ISETP.NE.AND P0, PT, R2, RZ, PT ;  /* 0x000000ff0200720c */ /* 0x000fca0003f05270 */
[----:B------:R-:W-:Y:S08]  /*3d50*/  BSSY.RECONVERGENT B2, `(.L_x_995) ;  /* 0x000000a000027945 */ /* 0x000ff00003800200 */
[----:B------:R-:W-:Y:S05]  /*3d60*/  @P0 BRA `(.L_x_996) ;  /* 0x0000000000200947 */ /* 0x000fea0003800000 */
[----:B------:R-:W-:-:S05]  /*3d70*/  IMAD.MOV.U32 R11, RZ, RZ, 0x500 ;  /* 0x00000500ff0b7424 */ /* 0x000fca00078e00ff */
[----:B------:R-:W2:Y:S01]  /*3d80*/  ATOMG.E.ADD.STRONG.GPU PT, R8, desc[UR10][R4.64], R11 ;  /* 0x8000000b040879a8 */ /* 0x000ea200081ef10a */
[----:B------:R-:W0:Y:S01]  /*3d90*/  S2UR UR5, SR_CgaCtaId ;  /* 0x00000000000579c3 */ /* 0x000e220000008800 */
[----:B------:R-:W-:Y:S02]  /*3da0*/  UMOV UR4, 0x400 ;  /* 0x0000040000047882 */ /* 0x000fe40000000000 */
[----:B0-----:R-:W-:Y:S01]  /*3db0*/  ULEA UR4, UR5, UR4, 0x18 ;  /* 0x0000000405047291 */ /* 0x001fe2000f8ec0ff */
[----:B--2---:R-:W-:-:S05]  /*3dc0*/  VIADD R9, R8, UR6 ;  /* 0x0000000608097c36 */ /* 0x004fca0008000000 */
[----:B------:R-:W-:-:S05]  /*3dd0*/  IMAD.U32 R8, RZ, RZ, UR4 ;  /* 0x00000004ff087e24 */ /* 0x000fca000f8e00ff */
[----:B------:R0:W-:Y:S02]  /*3de0*/  STS [R8+0x98], R9 ;  /* 0x0000980908007388 */ /* 0x0001e40000000800 */
.L_x_996:
[----:B------:R-:W-:Y:S05]  /*3df0*/  BSYNC.RECONVERGENT B2 ;  /* 0x0000000000027941 */ /* 0x000fea0003800200 */
.L_x_995:
[----:B------:R-:W-:Y:S01]  /*3e00*/  BAR.SYNC.DEFER_BLOCKING 0x0 ;  /* 0x0000000000007b1d */ /* 0x000fe20000010000 */
[----:B------:R-:W-:-:S05]  /*3e10*/  IMAD.U32 R10, RZ, RZ, UR7 ;  /* 0x00000007ff0a7e24 */ /* 0x000fca000f8e00ff */
[----:B------:R-:W0:Y:S02]  /*3e20*/  LDS R11, [R8+0x98] ;  /* 0x00009800080b7984 */ /* 0x000e240000000800 */
[----:B0-----:R-:W-:-:S05]  /*3e30*/  VIADD R9, R11, 0x500 ;  /* 0x000005000b097836 */ /* 0x001fca0000000000 */
[----:B------:R-:W-:-:S13]  /*3e40*/  ISETP.GT.AND P0, PT, R9, R10, PT ;  /* 0x0000000a0900720c */ /* 0x000fda0003f04270 */
[----:B------:R-:W-:Y:S05]  /*3e50*/  @!P0 BRA `(.L_x_997) ;  /* 0xfffffff800008947 */ /* 0x000fea000383ffff */
[----:B------:R-:W-:Y:S05]  /*3e60*/  BSYNC.RECONVERGENT B1 ;  /* 0x0000000000017941 */ /* 0x000fea0003800200 */
.L_x_984:
[----:B------:R-:W-:Y:S01]  /*3e70*/  ISETP.GE.AND P0, PT, R11, R10, PT ;  /* 0x0000000a0b00720c */ /* 0x000fe20003f06270 */
[----:B------:R-:W0:Y:S01]  /*3e80*/  LDCU.64 UR6, c[0x0][0x388] ;  /* 0x00007100ff0677ac */ /* 0x000e220008000a00 */
[----:B------:R-:W-:Y:S01]  /*3e90*/  BSSY.RECONVERGENT B1, `(.L_x_981) ;  /* 0x0000094000017945 */ /* 0x000fe20003800200 */
[----:B------:R-:W1:Y:S10]  /*3ea0*/  LDCU.64 UR4, c[0x0][0x388] ;  /* 0x00007100ff0477ac */ /* 0x000e740008000a00 */
[----:B------:R-:W-:Y:S05]  /*3eb0*/  @P0 BRA `(.L_x_998) ;  /* 0x0000000800440947 */ /* 0x000fea0003800000 */
[----:B------:R-:W-:-:S05]  /*3ec0*/  IMAD.IADD R9, R10, 0x1, -R11 ;  /* 0x000000010a097824 */ /* 0x000fca00078e0a0b */
[----:B------:R-:W-:-:S13]  /*3ed0*/  ISETP.GE.AND P0, PT, R2, R9, PT ;  /* 0x000000090200720c */ /* 0x000fda0003f06270 */
[----:B------:R-:W-:Y:S05]  /*3ee0*/  @P0 BRA `(.L_x_998) ;  /* 0x0000000800380947 */ /* 0x000fea0003800000 */
[----:B------:R-:W-:Y:S01]  /*3ef0*/  LOP3.LUT R4, RZ, R2, RZ, 0x33, !PT ;  /* 0x00000002ff047212 */ /* 0x000fe200078e33ff */
[----:B------:R-:W-:Y:S01]  /*3f00*/  BSSY.RECONVERGENT B2, `(.L_x_999) ;  /* 0x0000027000027945 */ /* 0x000fe20003800200 */
[----:B------:R-:W-:Y:S02]  /*3f10*/  IMAD.MOV.U32 R8, RZ, RZ, R2 ;  /* 0x000000ffff087224 */ /* 0x000fe400078e0002 */
[----:B------:R-:W-:-:S04]  /*3f20*/  IADD3 R16, PT, PT, -R11, R10, R4 ;  /* 0x0000000a0b107210 */ /* 0x000fc80007ffe104 */
[----:B------:R-:W-:-:S04]  /*3f30*/  LOP3.LUT R4, R16, 0x300, RZ, 0xc0, !PT ;  /* 0x0000030010047812 */ /* 0x000fc800078ec0ff */
[----:B------:R-:W-:-:S13]  /*3f40*/  ISETP.NE.AND P0, PT, R4, 0x300, PT ;  /* 0x000003000400780c */ /* 0x000fda0003f05270 */
[----:B------:R-:W-:Y:S05]  /*3f50*/  @!P0 BRA `(.L_x_1000) ;  /* 0x0000000000848947 */ /* 0x000fea0003800000 */
[----:B------:R-:W2:Y:S01]  /*3f60*/  LDC.64 R4, c[0x0][0x380] ;  /* 0x0000e000ff047b82 */ /* 0x000ea20000000a00 */
[----:B------:R-:W-:Y:S01]  /*3f70*/  LEA.HI R8, R16, 0x1, RZ, 0x18 ;  /* 0x0000000110087811 */ /* 0x000fe200078fc0ff */
[----:B------:R-:W-:-:S03]  /*3f80*/  IMAD.IADD R15, R2, 0x1, R11 ;  /* 0x00000001020f7824 */ /* 0x000fc600078e020b */
[----:B------:R-:W-:Y:S01]  /*3f90*/  LOP3.LUT R10, R8, 0x3, RZ, 0xc0, !PT ;  /* 0x00000003080a7812 */ /* 0x000fe200078ec0ff */
[----:B------:R-:W-:-:S04]  /*3fa0*/  IMAD.MOV.U32 R8, RZ, RZ, R2 ;  /* 0x000000ffff087224 */ /* 0x000fc800078e0002 */
[----:B------:R-:W-:-:S07]  /*3fb0*/  IMAD.MOV R10, RZ, RZ, -R10 ;  /* 0x000000ffff0a7224 */ /* 0x000fce00078e0a0a */
.L_x_1003:
[----:B--2---:R-:W-:-:S05]  /*3fc0*/  IMAD.WIDE R12, R15, 0x4, R4 ;  /* 0x000000040f0c7825 */ /* 0x004fca00078e0204 */
[----:B------:R-:W2:Y:S01]  /*3fd0*/  LDG.E R20, desc[UR10][R12.64] ;  /* 0x0000000a0c147981 */ /* 0x000ea2000c1e1900 */
[----:B------:R-:W-:Y:S01]  /*3fe0*/  VIADD R10, R10, 0x1 ;  /* 0x000000010a0a7836 */ /* 0x000fe20000000000 */
[C---:B-1----:R-:W-:Y:S01]  /*3ff0*/  IADD3 R18, P1, PT, R15.reuse, UR4, RZ ;  /* 0x000000040f127c10 */ /* 0x042fe2000ff3e0ff */
[----:B------:R-:W-:Y:S03]  /*4000*/  BSSY.RECONVERGENT B3, `(.L_x_1001) ;  /* 0x0000013000037945 */ /* 0x000fe60003800200 */
[----:B------:R-:W-:Y:S02]  /*4010*/  ISETP.NE.AND P2, PT, R10, RZ, PT ;  /* 0x000000ff0a00720c */ /* 0x000fe40003f45270 */
[----:B------:R-:W-:Y:S02]  /*4020*/  LEA.HI.X.SX32 R17, R15, UR5, 0x1, P1 ;  /* 0x000000050f117c11 */ /* 0x000fe400088f0eff */
        /* <DEDUP_REMOVED lines=16> */
.L_x_1002:
[----:B0-----:R-:W-:Y:S05]  /*4130*/  BSYNC.RECONVERGENT B3 ;  /* 0x0000000000037941 */ /* 0x001fea0003800200 */
.L_x_1001:
[----:B------:R-:W-:Y:S02]  /*4140*/  VIADD R8, R8, 0x100 ;  /* 0x0000010008087836 */ /* 0x000fe40000000000 */
[----:B------:R-:W-:Y:S01]  /*4150*/  VIADD R15, R15, 0x100 ;  /* 0x000001000f0f7836 */ /* 0x000fe20000000000 */
[----:B------:R-:W-:Y:S06]  /*4160*/  @P2 BRA `(.L_x_1003) ;  /* 0xfffffffc00942947 */ /* 0x000fec000383ffff */
.L_x_1000:
[----:B01----:R-:W-:Y:S05]  /*4170*/  BSYNC.RECONVERGENT B2 ;  /* 0x0000000000027941 */ /* 0x003fea0003800200 */
.L_x_999:
        /* <DEDUP_REMOVED lines=9> */
.L_x_1012:
[----:B------:R-:W-:-:S05]  /*4210*/  IMAD.WIDE R14, R11, 0x4, R4 ;  /* 0x000000040b0e7825 */ /* 0x000fca00078e0204 */
[----:B------:R-:W2:Y:S04]  /*4220*/  LDG.E R24, desc[UR10][R14.64+-0x800] ;  /* 0xfff8000a0e187981 */ /* 0x000ea8000c1e1900 */
[----:B------:R0:W5:Y:S04]  /*4230*/  LDG.E R26, desc[UR10][R14.64+-0x400] ;  /* 0xfffc000a0e1a7981 */ /* 0x000168000c1e1900 */
        /* <DEDUP_REMOVED lines=21> */
.L_x_1005:
[----:B------:R-:W-:Y:S05]  /*4390*/  BSYNC.RECONVERGENT B2 ;  /* 0x0000000000027941 */ /* 0x000fea0003800200 */
.L_x_1004:
        /* <DEDUP_REMOVED lines=19> */
.L_x_1007:
[----:B------:R-:W-:Y:S05]  /*44d0*/  BSYNC.RECONVERGENT B2 ;  /* 0x0000000000027941 */ /* 0x000fea0003800200 */
.L_x_1006:
[----:B------:R-:W-:Y:S01]  /*44e0*/  FSETP.GEU.AND P0, PT, R3, R10, PT ;  /* 0x0000000a0300720b */ /* 0x000fe20003f0e000 */
[----:B------:R-:W-:Y:S01]  /*44f0*/  BSSY.RECONVERGENT B2, `(.L_x_1008) ;  /* 0x0000013000027945 */ /* 0x000fe20003800200 */
[C---:B------:R-:W-:Y:S01]  /*4500*/  IADD3 R17, P1, PT, R19.reuse, UR6, RZ ;  /* 0x0000000613117c10 */ /* 0x040fe2000ff3e0ff */
        /* <DEDUP_REMOVED lines=17> */
.L_x_1009:
[----:B------:R-:W-:Y:S05]  /*4620*/  BSYNC.RECONVERGENT B2 ;  /* 0x0000000000027941 */ /* 0x000fea0003800200 */
.L_x_1008:
        /* <DEDUP_REMOVED lines=18> */
.L_x_1011:
[----:B------:R-:W-:Y:S05]  /*4750*/  BSYNC.RECONVERGENT B2 ;  /* 0x0000000000027941 */ /* 0x000fea0003800200 */
.L_x_1010:
[----:B------:R-:W-:Y:S02]  /*4760*/  VIADD R8, R8, 0x400 ;  /* 0x0000040008087836 */ /* 0x000fe40000000000 */
[----:B------:R-:W-:Y:S02]  /*4770*/  VIADD R20, R20, 0x400 ;  /* 0x0000040014147836 */ /* 0x000fe40000000000 */
[----:B------:R-:W-:Y:S01]  /*4780*/  VIADD R19, R19, 0x400 ;  /* 0x0000040013137836 */ /* 0x000fe20000000000 */
[----:B------:R-:W-:Y:S01]  /*4790*/  ISETP.GE.AND P0, PT, R8, R9, PT ;  /* 0x000000090800720c */ /* 0x000fe20003f06270 */
[----:B------:R-:W-:Y:S02]  /*47a0*/  VIADD R18, R18, 0x400 ;  /* 0x0000040012127836 */ /* 0x000fe40000000000 */
[----:B------:R-:W-:-:S10]  /*47b0*/  VIADD R11, R11, 0x400 ;  /* 0x000004000b0b7836 */ /* 0x000fd40000000000 */
[----:B------:R-:W-:Y:S05]  /*47c0*/  @!P0 BRA `(.L_x_1012) ;  /* 0xfffffff800908947 */ /* 0x000fea000383ffff */
.L_x_998:
[----:B01----:R-:W-:Y:S05]  /*47d0*/  BSYNC.RECONVERGENT B1 ;  /* 0x0000000000017941 */ /* 0x003fea0003800200 */
.L_x_981:
        /* <DEDUP_REMOVED lines=22> */
.L_x_1014:
[----:B------:R-:W-:Y:S05]  /*4940*/  BSYNC.RECONVERGENT B1 ;  /* 0x0000000000017941 */ /* 0x000fea0003800200 */
.L_x_1013:
        /* <DEDUP_REMOVED lines=21> */
.L_x_1016:
[----:B------:R-:W-:Y:S05]  /*4aa0*/  BSYNC.RECONVERGENT B1 ;  /* 0x0000000000017941 */ /* 0x000fea0003800200 */
.L_x_1015:
        /* <DEDUP_REMOVED lines=21> */
.L_x_1018:
[----:B------:R-:W-:Y:S05]  /*4c00*/  BSYNC.RECONVERGENT B1 ;  /* 0x0000000000017941 */ /* 0x000fea0003800200 */
.L_x_1017:
        /* <DEDUP_REMOVED lines=21> */
.L_x_1020:
[----:B------:R-:W-:Y:S05]  /*4d60*/  BSYNC.RECONVERGENT B1 ;  /* 0x0000000000017941 */ /* 0x000fea0003800200 */
.L_x_1019:
        /* <DEDUP_REMOVED lines=22> */
.L_x_1022:
[----:B------:R-:W-:Y:S05]  /*4ed0*/  BSYNC.RECONVERGENT B1 ;  /* 0x0000000000017941 */ /* 0x000fea0003800200 */
.L_x_1021:
        /* <DEDUP_REMOVED lines=12> */
.L_x_1024:
[----:B------:R-:W-:Y:S05]  /*4fa0*/  BSYNC.RECONVERGENT B1 ;  /* 0x0000000000017941 */ /* 0x000fea0003800200 */
.L_x_1023:
[----:B------:R-:W-:Y:S01]  /*4fb0*/  BAR.SYNC.DEFER_BLOCKING 0x0 ;  /* 0x0000000000007b1d */ /* 0x000fe20000010000 */
[----:B------:R-:W-:-:S13]  /*4fc0*/  ISETP.NE.AND P2, PT, R2, RZ, PT ;  /* 0x000000ff0200720c */ /* 0x000fda0003f45270 */
[----:B------:R-:W-:Y:S05]  /*4fd0*/  @P2 BRA `(.L_x_940) ;  /* 0x00000008002c2947 */ /* 0x000fea0003800000 */
[----:B------:R-:W1:Y:S01]  /*4fe0*/  S2R R2, SR_CgaCtaId ;  /* 0x0000000000027919 */ /* 0x000e620000008800 */
[----:B------:R-:W-:Y:S01]  /*4ff0*/  MOV R7, 0x400 ;  /* 0x0000040000077802 */ /* 0x000fe20000000f00 */
[----:B------:R-:W-:Y:S01]  /*5000*/  BSSY.RECONVERGENT B1, `(.L_x_1025) ;  /* 0x0000019000017945 */ /* 0x000fe20003800200 */
[----:B------:R-:W-:Y:S02]  /*5010*/  IMAD.MOV.U32 R12, RZ, RZ, R6 ;  /* 0x000000ffff0c7224 */ /* 0x000fe400078e0006 */
[----:B------:R-:W-:Y:S02]  /*5020*/  IMAD.MOV.U32 R10, RZ, RZ, R5 ;  /* 0x000000ffff0a7224 */ /* 0x000fe400078e0005 */
[----:B------:R-:W-:Y:S01]  /*5030*/  IMAD.MOV.U32 R14, RZ, RZ, R4 ;  /* 0x000000ffff0e7224 */ /* 0x000fe200078e0004 */
[----:B-1----:R-:W-:-:S05]  /*5040*/  LEA R7, R2, R7, 0x18 ;  /* 0x0000000702077211 */ /* 0x002fca00078ec0ff */
[----:B------:R-:W1:Y:S04]  /*5050*/  LDS R13, [R7+0x18] ;  /* 0x00001800070d7984 */ /* 0x000e680000000800 */
[----:B------:R2:W3:Y:S04]  /*5060*/  LDS R15, [R7+0x28] ;  /* 0x00002800070f7984 */ /* 0x0004e80000000800 */
[----:B------:R2:W4:Y:S04]  /*5070*/  LDS R17, [R7+0x38] ;  /* 0x0000380007117984 */ /* 0x0005280000000800 */
[----:B0-----:R2:W0:Y:S04]  /*5080*/  LDS R9, [R7+0x48] ;  /* 0x0000480007097984 */ /* 0x0014280000000800 */
[----:B------:R2:W0:Y:S04]  /*5090*/  LDS R8, [R7+0x58] ;  /* 0x0000580007087984 */ /* 0x0004280000000800 */
[----:B------:R2:W0:Y:S04]  /*50a0*/  LDS R3, [R7+0x68] ;  /* 0x0000680007037984 */ /* 0x0004280000000800 */
[----:B------:R2:W0:Y:S01]  /*50b0*/  LDS R2, [R7+0x78] ;  /* 0x0000780007027984 */ /* 0x0004220000000800 */
[----:B-1----:R-:W-:-:S13]  /*50c0*/  FSETP.GEU.AND P0, PT, R6, R13, PT ;  /* 0x0000000d0600720b */ /* 0x002fda0003f0e000 */
[----:B--234-:R-:W-:Y:S05]  /*50d0*/  @!P0 BRA `(.L_x_1026) ;  /* 0x00000000002c8947 */ /* 0x01cfea0003800000 */
[----:B------:R-:W1:Y:S01]  /*50e0*/  LDS.64 R10, [R7+0x20] ;  /* 0x00002000070a7984 */ /* 0x000e620000000a00 */
[----:B------:R-:W-:Y:S01]  /*50f0*/  FSETP.GEU.AND P3, PT, R13, R6, PT ;  /* 0x000000060d00720b */ /* 0x000fe20003f6e000 */
[----:B------:R-:W-:-:S12]  /*5100*/  IMAD.MOV.U32 R12, RZ, RZ, R13 ;  /* 0x000000ffff0c7224 */ /* 0x000fd800078e000d */
[CC--:B-1----:R-:W-:Y:S01]  /*5110*/  @P3 ISETP.GE.U32.AND P0, PT, R5.reuse, R10.reuse, PT ;  /* 0x0000000a0500320c */ /* 0x0c2fe20003f06070 */
[----:B------:R-:W-:Y:S01]  /*5120*/  IMAD.MOV.U32 R14, RZ, RZ, R11 ;  /* 0x000000ffff0e7224 */ /* 0x000fe200078e000b */
[CC--:B------:R-:W-:Y:S02]  /*5130*/  @P3 ISETP.LT.U32.AND P1, PT, R5.reuse, R10.reuse, PT ;  /* 0x0000000a0500320c */ /* 0x0c0fe40003f21070 */
[CC--:B------:R-:W-:Y:S02]  /*5140*/  @P3 ISETP.GE.AND.EX P0, PT, R4.reuse, R11.reuse, PT, P0 ;  /* 0x0000000b0400320c */ /* 0x0c0fe40003f06300 */
[----:B------:R-:W-:Y:S02]  /*5150*/  @P3 ISETP.LT.AND.EX P1, PT, R4, R11, PT, P1 ;  /* 0x0000000b0400320c */ /* 0x000fe40003f21310 */
[----:B------:R-:W-:Y:S02]  /*5160*/  @P3 FSEL R12, R6, R13, !P0 ;  /* 0x0000000d060c3208 */ /* 0x000fe40004000000 */
[----:B------:R-:W-:-:S02]  /*5170*/  @P3 SEL R10, R5, R10, P1 ;  /* 0x0000000a050a3207 */ /* 0x000fc40000800000 */
[----:B------:R-:W-:-:S07]  /*5180*/  @P3 SEL R14, R4, R11, P1 ;  /* 0x0000000b040e3207 */ /* 0x000fce0000800000 */
.L_x_1026:
[----:B------:R-:W-:Y:S05]  /*5190*/  BSYNC.RECONVERGENT B1 ;  /* 0x0000000000017941 */ /* 0x000fea0003800200 */
.L_x_1025:
[----:B------:R-:W-:Y:S01]  /*51a0*/  FSETP.GEU.AND P0, PT, R12, R15, PT ;  /* 0x0000000f0c00720b */ /* 0x000fe20003f0e000 */
[----:B------:R-:W-:Y:S01]  /*51b0*/  BSSY.RECONVERGENT B1, `(.L_x_1027) ;  /* 0x0000010000017945 */ /* 0x000fe20003800200 */
[----:B------:R-:W-:Y:S02]  /*51c0*/  IMAD.MOV.U32 R6, RZ, RZ, R12 ;  /* 0x000000ffff067224 */ /* 0x000fe400078e000c */
[----:B------:R-:W-:Y:S02]  /*51d0*/  IMAD.MOV.U32 R11, RZ, RZ, R10 ;  /* 0x000000ffff0b7224 */ /* 0x000fe400078e000a */
[----:B------:R-:W-:-:S07]  /*51e0*/  IMAD.MOV.U32 R5, RZ, RZ, R14 ;  /* 0x000000ffff057224 */ /* 0x000fce00078e000e */
[----:B------:R-:W-:Y:S05]  /*51f0*/  @!P0 BRA `(.L_x_1028) ;  /* 0x00000000002c8947 */ /* 0x000fea0003800000 */
[----:B------:R-:W1:Y:S01]  /*5200*/  LDS.64 R4, [R7+0x30] ;  /* 0x0000300007047984 */ /* 0x000e620000000a00 */
[----:B------:R-:W-:Y:S01]  /*5210*/  FSETP.GEU.AND P3, PT, R15, R12, PT ;  /* 0x0000000c0f00720b */ /* 0x000fe20003f6e000 */
[----:B------:R-:W-:-:S12]  /*5220*/  IMAD.MOV.U32 R6, RZ, RZ, R15 ;  /* 0x000000ffff067224 */ /* 0x000fd800078e000f */
[CC--:B-1----:R-:W-:Y:S01]  /*5230*/  @P3 ISETP.GE.U32.AND P0, PT, R10.reuse, R4.reuse, PT ;  /* 0x000000040a00320c */ /* 0x0c2fe20003f06070 */
[----:B------:R-:W-:Y:S01]  /*5240*/  IMAD.MOV.U32 R11, RZ, RZ, R4 ;  /* 0x000000ffff0b7224 */ /* 0x000fe200078e0004 */
[-C--:B------:R-:W-:Y:S02]  /*5250*/  @P3 ISETP.LT.U32.AND P1, PT, R10, R4.reuse, PT ;  /* 0x000000040a00320c */ /* 0x080fe40003f21070 */
[CC--:B------:R-:W-:Y:S02]  /*5260*/  @P3 ISETP.GE.AND.EX P0, PT, R14.reuse, R5.reuse, PT, P0 ;  /* 0x000000050e00320c */ /* 0x0c0fe40003f06300 */
[----:B------:R-:W-:Y:S02]  /*5270*/  @P3 ISETP.LT.AND.EX P1, PT, R14, R5, PT, P1 ;  /* 0x000000050e00320c */ /* 0x000fe40003f21310 */
[----:B------:R-:W-:Y:S02]  /*5280*/  @P3 FSEL R6, R12, R15, !P0 ;  /* 0x0000000f0c063208 */ /* 0x000fe40004000000 */
[----:B------:R-:W-:-:S02]  /*5290*/  @P3 SEL R11, R10, R4, P1 ;  /* 0x000000040a0b3207 */ /* 0x000fc40000800000 */
[----:B------:R-:W-:-:S07]  /*52a0*/  @P3 SEL R5, R14, R5, P1 ;  /* 0x000000050e053207 */ /* 0x000fce0000800000 */
.L_x_1028:
[----:B------:R-:W-:Y:S05]  /*52b0*/  BSYNC.RECONVERGENT B1 ;  /* 0x0000000000017941 */ /* 0x000fea0003800200 */
.L_x_1027:
        /* <DEDUP_REMOVED lines=18> */
.L_x_1030:
[----:B------:R-:W-:Y:S05]  /*53e0*/  BSYNC.RECONVERGENT B1 ;  /* 0x0000000000017941 */ /* 0x000fea0003800200 */
.L_x_1029:
[----:B0-----:R-:W-:Y:S01]  /*53f0*/  FSETP.GEU.AND P0, PT, R4, R9, PT ;  /* 0x000000090400720b */ /* 0x001fe20003f0e000 */
        /* <DEDUP_REMOVED lines=17> */
.L_x_1032:
[----:B------:R-:W-:Y:S05]  /*5510*/  BSYNC.RECONVERGENT B1 ;  /* 0x0000000000017941 */ /* 0x000fea0003800200 */
.L_x_1031:
        /* <DEDUP_REMOVED lines=18> */
.L_x_1034:
[----:B------:R-:W-:Y:S05]  /*5640*/  BSYNC.RECONVERGENT B1 ;  /* 0x0000000000017941 */ /* 0x000fea0003800200 */
.L_x_1033:
        /* <DEDUP_REMOVED lines=18> */
.L_x_1036:
[----:B------:R-:W-:Y:S05]  /*5770*/  BSYNC.RECONVERGENT B1 ;  /* 0x0000000000017941 */ /* 0x000fea0003800200 */
.L_x_1035:
        /* <DEDUP_REMOVED lines=17> */
.L_x_940:
[----:B------:R-:W-:Y:S05]  /*5890*/  BSYNC.RECONVERGENT B0 ;  /* 0x0000000000007941 */ /* 0x000fea0003800200 */
.L_x_907:
        /* <DEDUP_REMOVED lines=9> */
.L_x_1037:
        /* <DEDUP_REMOVED lines=13> */
.L_x_1188:


//--------------------- .text._ZN6thrust24THRUST_300001_SM_1000_NS8cuda_cub4core6detail13_kernel_agentINS1_8__reduce11ReduceAgentINS0_12zip_iteratorIN4cuda3std3__45tupleIJNS0_6detail15normal_iteratorINS0_10device_ptrIfEEEENS0_17counting_iteratorIlNS0_11use_defaultESI_SI_EEEEEEEPNSB_IJflEEESM_iNS1_9__extrema9arg_min_fIflNSA_4lessIfEEEEEEJSL_SN_iSS_EEEvDpT0_ --------------------------
	.section	.text._ZN6thrust24THRUST_300001_SM_1000_NS8cuda_cub4core6detail13_kernel_agentINS1_8__reduce11ReduceAgentINS0_12zip_iteratorIN4cuda3std3__45tupleIJNS0_6detail15normal_iteratorINS0_10device_ptrIfEEEENS0_17counting_iteratorIlNS0_11use_defaultESI_SI_EEEEEEEPNSB_IJflEEESM_iNS1_9__extrema9arg_min_fIflNSA_4lessIfEEEEEEJSL_SN_iSS_EEEvDpT0_,"ax",@progbits
	.align	128
        .global         _ZN6thrust24THRUST_300001_SM_1000_NS8cuda_cub4core6detail13_kernel_agentINS1_8__reduce11ReduceAgentINS0_12zip_iteratorIN4cuda3std3__45tupleIJNS0_6detail15normal_iteratorINS0_10device_ptrIfEEEENS0_17counting_iteratorIlNS0_11use_defaultESI_SI_EEEEEEEPNSB_IJflEEESM_iNS1_9__extrema9arg_min_fIflNSA_4lessIfEEEEEEJSL_SN_iSS_EEEvDpT0_
        .type           _ZN6thrust24THRUST_300001_SM_1000_NS8cuda_cub4core6detail13_kernel_agentINS1_8__reduce11ReduceAgentINS0_12zip_iteratorIN4cuda3std3__45tupleIJNS0_6detail15normal_iteratorINS0_10device_ptrIfEEEENS0_17counting_iteratorIlNS0_11use_defaultESI_SI_EEEEEEEPNSB_IJflEEESM_iNS1_9__extrema9arg_min_fIflNSA_4lessIfEEEEEEJSL_SN_iSS_EEEvDpT0_,@function
        .size           _ZN6thrust24THRUST_300001_SM_1000_NS8cuda_cub4core6detail13_kernel_agentINS1_8__reduce11ReduceAgentINS0_12zip_iteratorIN4cuda3std3__45tupleIJNS0_6detail15normal_iteratorINS0_10device_ptrIfEEEENS0_17counting_iteratorIlNS0_11use_defaultESI_SI_EEEEEEEPNSB_IJflEEESM_iNS1_9__extrema9arg_min_fIflNSA_4lessIfEEEEEEJSL_SN_iSS_EEEvDpT0_,(.L_x_1189 - _ZN6thrust24THRUST_300001_SM_1000_NS8cuda_cub4core6detail13_kernel_agentINS1_8__reduce11ReduceAgentINS0_12zip_iteratorIN4cuda3std3__45tupleIJNS0_6detail15normal_iteratorINS0_10device_ptrIfEEEENS0_17counting_iteratorIlNS0_11use_defaultESI_SI_EEEEEEEPNSB_IJflEEESM_iNS1_9__extrema9arg_min_fIflNSA_4lessIfEEEEEEJSL_SN_iSS_EEEvDpT0_)
        .other          _ZN6thrust24THRUST_300001_SM_1000_NS8cuda_cub4core6detail13_kernel_agentINS1_8__reduce11ReduceAgentINS0_12zip_iteratorIN4cuda3std3__45tupleIJNS0_6detail15normal_iteratorINS0_10device_ptrIfEEEENS0_17counting_iteratorIlNS0_11use_defaultESI_SI_EEEEEEEPNSB_IJflEEESM_iNS1_9__extrema9arg_min_fIflNSA_4lessIfEEEEEEJSL_SN_iSS_EEEvDpT0_,@"STO_CUDA_ENTRY STV_DEFAULT"
_ZN6thrust24THRUST_300001_SM_1000_NS8cuda_cub4core6detail13_kernel_agentINS1_8__reduce11ReduceAgentINS0_12zip_iteratorIN4cuda3std3__45tupleIJNS0_6detail15normal_iteratorINS0_10device_ptrIfEEEENS0_17counting_iteratorIlNS0_11use_defaultESI_SI_EEEEEEEPNSB_IJflEEESM_iNS1_9__extrema9arg_min_fIflNSA_4lessIfEEEEEEJSL_SN_iSS_EEEvDpT0_:
.text._ZN6thrust24THRUST_300001_SM_1000_NS8cuda_cub4core6detail13_kernel_agentINS1_8__reduce11ReduceAgentINS0_12zip_iteratorIN4cuda3std3__45tupleIJNS0_6detail15normal_iteratorINS0_10device_ptrIfEEEENS0_17counting_iteratorIlNS0_11use_defaultESI_SI_EEEEEEEPNSB_IJflEEESM_iNS1_9__extrema9arg_min_fIflNSA_4lessIfEEEEEEJSL_SN_iSS_EEEvDpT0_:
        /* <DEDUP_REMOVED lines=23> */
.L_x_1041:
[----:B0-----:R-:W-:Y:S05]  /*0170*/  BSYNC.RECONVERGENT B1 ;  /* 0x0000000000017941 */ /* 0x001fea0003800200 */
.L_x_1040:
        /* <DEDUP_REMOVED lines=19> */
.L_x_1048:
        /* <DEDUP_REMOVED lines=23> */
.L_x_1047:
[----:B------:R-:W-:Y:S05]  /*0420*/  BSYNC.RECONVERGENT B3 ;  /* 0x0000000000037941 */ /* 0x000fea0003800200 */
.L_x_1046:
[----:B------:R-:W-:Y:S01]  /*0430*/  IADD3 R12, P0, PT, R12, 0x100, RZ ;  /* 0x000001000c0c7810 */ /* 0x000fe20007f1e0ff */
[----:B------:R-:W-:Y:S02]  /*0440*/  VIADD R11, R11, 0x100 ;  /* 0x000001000b0b7836 */ /* 0x000fe40000000000 */
[----:B------:R-:W-:Y:S02]  /*0450*/  IMAD.X R10, RZ, RZ, R10, P3 ;  /* 0x000000ffff0a7224 */ /* 0x000fe400018e060a */
[----:B------:R-:W-:Y:S01]  /*0460*/  IMAD.X R13, RZ, RZ, R13, P0 ;  /* 0x000000ffff0d7224 */ /* 0x000fe200000e060d */
[----:B------:R-:W-:Y:S07]  /*0470*/  @P2 BRA `(.L_x_1048) ;  /* 0xfffffffc008c2947 */ /* 0x000fee000383ffff */
.L_x_1045:
[----:B------:R-:W-:Y:S05]  /*0480*/  BSYNC.RECONVERGENT B2 ;  /* 0x0000000000027941 */ /* 0x000fea0003800200 */
.L_x_1044:
[----:B------:R-:W-:-:S13]  /*0490*/  ISETP.GE.U32.AND P0, PT, R14, 0x300, PT ;  /* 0x000003000e00780c */ /* 0x000fda0003f06070 */
[----:B------:R-:W-:Y:S05]  /*04a0*/  @!P0 BRA `(.L_x_1043) ;  /* 0x00000004007c8947 */ /* 0x000fea0003800000 */
[----:B------:R-:W0:Y:S01]  /*04b0*/  LDC.64 R8, c[0x0][0x380] ;  /* 0x0000e000ff087b82 */ /* 0x000e220000000a00 */
[----:B------:R-:W-:-:S07]  /*04c0*/  VIADD R10, R11, 0x200 ;  /* 0x000002000b0a7836 */ /* 0x000fce0000000000 */
[----:B------:R-:W1:Y:S02]  /*04d0*/  LDC.64 R6, c[0x0][0x388] ;  /* 0x0000e200ff067b82 */ /* 0x000e640000000a00 */
.L_x_1057:
        /* <DEDUP_REMOVED lines=26> */
.L_x_1050:
[----:B------:R-:W-:Y:S05]  /*0680*/  BSYNC.RECONVERGENT B2 ;  /* 0x0000000000027941 */ /* 0x000fea0003800200 */
.L_x_1049:
        /* <DEDUP_REMOVED lines=20> */
.L_x_1052:
[----:B------:R-:W-:Y:S05]  /*07d0*/  BSYNC.RECONVERGENT B2 ;  /* 0x0000000000027941 */ /* 0x000fea0003800200 */
.L_x_1051:
        /* <DEDUP_REMOVED lines=20> */
.L_x_1054:
[----:B------:R-:W-:Y:S05]  /*0920*/  BSYNC.RECONVERGENT B2 ;  /* 0x0000000000027941 */ /* 0x000fea0003800200 */
.L_x_1053:
        /* <DEDUP_REMOVED lines=18> */
.L_x_1056:
[----:B------:R-:W-:Y:S05]  /*0a50*/  BSYNC.RECONVERGENT B2 ;  /* 0x0000000000027941 */ /* 0x000fea0003800200 */
.L_x_1055:
[C---:B------:R-:W-:Y:S02]  /*0a60*/  VIADD R5, R10.reuse, 0x200 ;  /* 0x000002000a057836 */ /* 0x040fe40000000000 */
[----:B------:R-:W-:-:S03]  /*0a70*/  VIADD R10, R10, 0x400 ;  /* 0x000004000a0a7836 */ /* 0x000fc60000000000 */
[----:B------:R-:W-:-:S13]  /*0a80*/  ISETP.GE.AND P0, PT, R5, UR5, PT ;  /* 0x0000000505007c0c */ /* 0x000fda000bf06270 */
[----:B------:R-:W-:Y:S05]  /*0a90*/  @!P0 BRA `(.L_x_1057) ;  /* 0xfffffff800908947 */ /* 0x000fea000383ffff */
.L_x_1043:
[----:B------:R-:W-:Y:S05]  /*0aa0*/  BSYNC.RECONVERGENT B1 ;  /* 0x0000000000017941 */ /* 0x000fea0003800200 */
.L_x_1042:
        /* <DEDUP_REMOVED lines=25> */
.L_x_1060:
[----:B------:R-:W-:Y:S05]  /*0c40*/  BSYNC.RECONVERGENT B1 ;  /* 0x0000000000017941 */ /* 0x000fea0003800200 */
.L_x_1059:
        /* <DEDUP_REMOVED lines=21> */
.L_x_1062:
[----:B------:R-:W-:Y:S05]  /*0da0*/  BSYNC.RECONVERGENT B1 ;  /* 0x0000000000017941 */ /* 0x000fea0003800200 */
.L_x_1061:
        /* <DEDUP_REMOVED lines=21> */
.L_x_1064:
[----:B------:R-:W-:Y:S05]  /*0f00*/  BSYNC.RECONVERGENT B1 ;  /* 0x0000000000017941 */ /* 0x000fea0003800200 */
.L_x_1063:
        /* <DEDUP_REMOVED lines=21> */
.L_x_1066:
[----:B------:R-:W-:Y:S05]  /*1060*/  BSYNC.RECONVERGENT B1 ;  /* 0x0000000000017941 */ /* 0x000fea0003800200 */
.L_x_1065:
        /* <DEDUP_REMOVED lines=22> */
.L_x_1068:
[----:B------:R-:W-:Y:S05]  /*11d0*/  BSYNC.RECONVERGENT B1 ;  /* 0x0000000000017941 */ /* 0x000fea0003800200 */
.L_x_1067:
        /* <DEDUP_REMOVED lines=12> */
.L_x_1070:
[----:B------:R-:W-:Y:S05]  /*12a0*/  BSYNC.RECONVERGENT B1 ;  /* 0x0000000000017941 */ /* 0x000fea0003800200 */
.L_x_1069:
        /* <DEDUP_REMOVED lines=31> */
.L_x_1073:
[----:B------:R-:W-:Y:S05]  /*14a0*/  BSYNC.RECONVERGENT B1 ;  /* 0x0000000000017941 */ /* 0x000fea0003800200 */
.L_x_1072:
        /* <DEDUP_REMOVED lines=18> */
.L_x_1075:
[----:B------:R-:W-:Y:S05]  /*15d0*/  BSYNC.RECONVERGENT B1 ;  /* 0x0000000000017941 */ /* 0x000fea0003800200 */
.L_x_1074:
        /* <DEDUP_REMOVED lines=18> */
.L_x_1077:
[----:B------:R-:W-:Y:S05]  /*1700*/  BSYNC.RECONVERGENT B1 ;  /* 0x0000000000017941 */ /* 0x000fea0003800200 */
.L_x_1076:
        /* <DEDUP_REMOVED lines=18> */
.L_x_1079:
[----:B------:R-:W-:Y:S05]  /*1830*/  BSYNC.RECONVERGENT B1 ;  /* 0x0000000000017941 */ /* 0x000fea0003800200 */
.L_x_1078:
        /* <DEDUP_REMOVED lines=18> */
.L_x_1081:
[----:B------:R-:W-:Y:S05]  /*1960*/  BSYNC.RECONVERGENT B1 ;  /* 0x0000000000017941 */ /* 0x000fea0003800200 */
.L_x_1080:
        /* <DEDUP_REMOVED lines=18> */
.L_x_1083:
[----:B------:R-:W-:Y:S05]  /*1a90*/  BSYNC.RECONVERGENT B1 ;  /* 0x0000000000017941 */ /* 0x000fea0003800200 */
.L_x_1082:
        /* <DEDUP_REMOVED lines=19> */
.L_x_1058:
        /* <DEDUP_REMOVED lines=28> */
.L_x_1085:
[----:B------:R-:W-:Y:S05]  /*1d90*/  BSYNC.RECONVERGENT B1 ;  /* 0x0000000000017941 */ /* 0x000fea0003800200 */
.L_x_1084:
        /* <DEDUP_REMOVED lines=22> */
.L_x_1087:
[----:B------:R-:W-:Y:S05]  /*1f00*/  BSYNC.RECONVERGENT B1 ;  /* 0x0000000000017941 */ /* 0x000fea0003800200 */
.L_x_1086:
        /* <DEDUP_REMOVED lines=22> */
.L_x_1089:
[----:B------:R-:W-:Y:S05]  /*2070*/  BSYNC.RECONVERGENT B1 ;  /* 0x0000000000017941 */ /* 0x000fea0003800200 */
.L_x_1088:
        /* <DEDUP_REMOVED lines=22> */
.L_x_1091:
[----:B------:R-:W-:Y:S05]  /*21e0*/  BSYNC.RECONVERGENT B1 ;  /* 0x0000000000017941 */ /* 0x000fea0003800200 */
.L_x_1090:
        /* <DEDUP_REMOVED lines=23> */
.L_x_1093:
[----:B------:R-:W-:Y:S05]  /*2360*/  BSYNC.RECONVERGENT B1 ;  /* 0x0000000000017941 */ /* 0x000fea0003800200 */
.L_x_1092:
        /* <DEDUP_REMOVED lines=12> */
.L_x_1095:
[----:B------:R-:W-:Y:S05]  /*2430*/  BSYNC.RECONVERGENT B1 ;  /* 0x0000000000017941 */ /* 0x000fea0003800200 */
.L_x_1094:
        /* <DEDUP_REMOVED lines=30> */
.L_x_1097:
[----:B------:R-:W-:Y:S05]  /*2620*/  BSYNC.RECONVERGENT B1 ;  /* 0x0000000000017941 */ /* 0x000fea0003800200 */
.L_x_1096:
        /* <DEDUP_REMOVED lines=27> */
.L_x_1099:
[----:B------:R-:W-:Y:S05]  /*27e0*/  BSYNC.RECONVERGENT B1 ;  /* 0x0000000000017941 */ /* 0x000fea0003800200 */
.L_x_1098:
        /* <DEDUP_REMOVED lines=27> */
.L_x_1101:
[----:B------:R-:W-:Y:S05]  /*29a0*/  BSYNC.RECONVERGENT B1 ;  /* 0x0000000000017941 */ /* 0x000fea0003800200 */
.L_x_1100:
        /* <DEDUP_REMOVED lines=27> */
.L_x_1103:
[----:B------:R-:W-:Y:S05]  /*2b60*/  BSYNC.RECONVERGENT B1 ;  /* 0x0000000000017941 */ /* 0x000fea0003800200 */
.L_x_1102:
        /* <DEDUP_REMOVED lines=27> */
.L_x_1105:
[----:B------:R-:W-:Y:S05]  /*2d20*/  BSYNC.RECONVERGENT B1 ;  /* 0x0000000000017941 */ /* 0x000fea0003800200 */
.L_x_1104:
        /* <DEDUP_REMOVED lines=27> */
.L_x_1107:
[----:B------:R-:W-:Y:S05]  /*2ee0*/  BSYNC.RECONVERGENT B1 ;  /* 0x0000000000017941 */ /* 0x000fea0003800200 */
.L_x_1106:
        /* <DEDUP_REMOVED lines=28> */
.L_x_1039:
        /* <DEDUP_REMOVED lines=26> */
.L_x_1109:
[----:B------:R-:W-:Y:S05]  /*3250*/  BSYNC.RECONVERGENT B1 ;  /* 0x0000000000017941 */ /* 0x000fea0003800200 */
.L_x_1108:
        /* <DEDUP_REMOVED lines=21> */
.L_x_1111:
[----:B------:R-:W-:Y:S05]  /*33b0*/  BSYNC.RECONVERGENT B1 ;  /* 0x0000000000017941 */ /* 0x000fea0003800200 */
.L_x_1110:
[----:B------:R-:W-:Y:S01]  /*33c0*/  UISETP.GE.U32.AND UP0, UPT, UR4, 0xa00, UPT ;  /* 0x00000a000400788c */ /* 0x000fe2000bf06070 */
[----:B------:R-:W-:-:S08]  /*33d0*/  IMAD.MOV.U32 R5, RZ, RZ, 0x500 ;  /* 0x00000500ff057424 */ /* 0x000fd000078e00ff */
[----:B------:R-:W-:Y:S05]  /*33e0*/  BRA.U !UP0, `(.L_x_1112) ;  /* 0x0000000508c47547 */ /* 0x000fea000b800000 */
[----:B------:R-:W-:Y:S01]  /*33f0*/  IMAD.MOV.U32 R5, RZ, RZ, 0x500 ;  /* 0x00000500ff057424 */ /* 0x000fe200078e00ff */
[----:B------:R-:W0:Y:S01]  /*3400*/  LDCU UR4, c[0x0][0x398] ;  /* 0x00007300ff0477ac */ /* 0x000e220008000800 */
[----:B------:R-:W1:Y:S05]  /*3410*/  LDCU.64 UR6, c[0x0][0x388] ;  /* 0x00007100ff0677ac */ /* 0x000e6a0008000a00 */
.L_x_1123:
[----:B------:R-:W-:-:S05]  /*3420*/  IMAD.WIDE.U32 R12, R5, 0x4, R2 ;  /* 0x00000004050c7825 */ /* 0x000fca00078e0002 */
[----:B------:R-:W2:Y:S04]  /*3430*/  LDG.E R17, desc[UR8][R12.64] ;  /* 0x000000080c117981 */ /* 0x000ea8000c1e1900 */
[----:B------:R3:W5:Y:S04]  /*3440*/  LDG.E R18, desc[UR8][R12.64+0x400] ;  /* 0x000400080c127981 */ /* 0x000768000c1e1900 */
[----:B------:R3:W5:Y:S04]  /*3450*/  LDG.E R19, desc[UR8][R12.64+0x800] ;  /* 0x000800080c137981 */ /* 0x000768000c1e1900 */
[----:B------:R3:W5:Y:S04]  /*3460*/  LDG.E R4, desc[UR8][R12.64+0xc00] ;  /* 0x000c00080c047981 */ /* 0x000768000c1e1900 */
[----:B------:R3:W5:Y:S01]  /*3470*/  LDG.E R10, desc[UR8][R12.64+0x1000] ;  /* 0x001000080c0a7981 */ /* 0x000762000c1e1900 */
[----:B-1----:R-:W-:Y:S01]  /*3480*/  IADD3 R16, P1, P2, R0, UR6, R5 ;  /* 0x0000000600107c10 */ /* 0x002fe2000fa3e005 */
[----:B------:R-:W-:Y:S01]  /*3490*/  BSSY.RECONVERGENT B1, `(.L_x_1113) ;  /* 0x0000012000017945 */ /* 0x000fe20003800200 */
[----:B------:R-:W-:-:S02]  /*34a0*/  IMAD.MOV.U32 R11, RZ, RZ, R6 ;  /* 0x000000ffff0b7224 */ /* 0x000fc400078e0006 */
[----:B------:R-:W-:Y:S01]  /*34b0*/  IMAD.MOV.U32 R14, RZ, RZ, R7 ;  /* 0x000000ffff0e7224 */ /* 0x000fe200078e0007 */
[----:B------:R-:W-:Y:S01]  /*34c0*/  IADD3.X R9, PT, PT, RZ, UR7, RZ, P1, P2 ;  /* 0x00000007ff097c10 */ /* 0x000fe20008fe44ff */
        /* <DEDUP_REMOVED lines=14> */
.L_x_1114:
[----:B0-----:R-:W-:Y:S05]  /*35b0*/  BSYNC.RECONVERGENT B1 ;  /* 0x0000000000017941 */ /* 0x001fea0003800200 */
.L_x_1113:
[----:B-----5:R-:W-:Y:S01]  /*35c0*/  FSETP.GEU.AND P0, PT, R11, R18, PT ;  /* 0x000000120b00720b */ /* 0x020fe20003f0e000 */
[----:B------:R-:W-:Y:S01]  /*35d0*/  BSSY.RECONVERGENT B1, `(.L_x_1115) ;  /* 0x0000012000017945 */ /* 0x000fe20003800200 */
[----:B------:R-:W-:Y:S01]  /*35e0*/  IADD3 RZ, P1, PT, R16, 0x100, RZ ;  /* 0x0000010010ff7810 */ /* 0x000fe20007f3e0ff */
[----:B------:R-:W-:Y:S02]  /*35f0*/  IMAD.MOV.U32 R6, RZ, RZ, R11 ;  /* 0x000000ffff067224 */ /* 0x000fe400078e000b */
[----:B------:R-:W-:Y:S02]  /*3600*/  IMAD.MOV.U32 R12, RZ, RZ, R14 ;  /* 0x000000ffff0c7224 */ /* 0x000fe400078e000e */
[----:B------:R-:W-:Y:S02]  /*3610*/  IMAD.X R8, RZ, RZ, R9, P1 ;  /* 0x000000ffff087224 */ /* 0x000fe400008e0609 */
[----:B------:R-:W-:-:S04]  /*3620*/  IMAD.MOV.U32 R13, RZ, RZ, R15 ;  /* 0x000000ffff0d7224 */ /* 0x000fc800078e000f */
[----:B------:R-:W-:Y:S05]  /*3630*/  @!P0 BRA `(.L_x_1116) ;  /* 0x00000000002c8947 */ /* 0x000fea0003800000 */
[----:B------:R-:W-:Y:S01]  /*3640*/  FSETP.GEU.AND P2, PT, R18, R11, PT ;  /* 0x0000000b1200720b */ /* 0x000fe20003f4e000 */
[----:B------:R-:W-:Y:S02]  /*3650*/  VIADD R12, R16, 0x100 ;  /* 0x00000100100c7836 */ /* 0x000fe40000000000 */
        /* <DEDUP_REMOVED lines=9> */
.L_x_1116:
[----:B------:R-:W-:Y:S05]  /*36f0*/  BSYNC.RECONVERGENT B1 ;  /* 0x0000000000017941 */ /* 0x000fea0003800200 */
.L_x_1115:
[----:B------:R-:W-:Y:S01]  /*3700*/  FSETP.GEU.AND P0, PT, R6, R19, PT ;  /* 0x000000130600720b */ /* 0x000fe20003f0e000 */
        /* <DEDUP_REMOVED lines=18> */
.L_x_1118:
[----:B------:R-:W-:Y:S05]  /*3830*/  BSYNC.RECONVERGENT B1 ;  /* 0x0000000000017941 */ /* 0x000fea0003800200 */
.L_x_1117:
[----:B------:R-:W-:Y:S01]  /*3840*/  FSETP.GEU.AND P0, PT, R7, R4, PT ;  /* 0x000000040700720b */ /* 0x000fe20003f0e000 */
[----:B------:R-:W-:Y:S01]  /*3850*/  BSSY.RECONVERGENT B1, `(.L_x_1119) ;  /* 0x0000013000017945 */ /* 0x000fe20003800200 */
[C---:B------:R-:W-:Y:S01]  /*3860*/  IADD3 R15, P1, PT, R16.reuse, 0x300, RZ ;  /* 0x00000300100f7810 */ /* 0x040fe20007f3e0ff */
[----:B------:R-:W-:Y:S01]  /*3870*/  IMAD.MOV.U32 R11, RZ, RZ, R7 ;  /* 0x000000ffff0b7224 */ /* 0x000fe200078e0007 */
[----:B------:R-:W-:Y:S01]  /*3880*/  IADD3 R19, P2, PT, R16, 0x400, RZ ;  /* 0x0000040010137810 */ /* 0x000fe20007f5e0ff */
        /* <DEDUP_REMOVED lines=15> */
.L_x_1120:
[----:B------:R-:W-:Y:S05]  /*3980*/  BSYNC.RECONVERGENT B1 ;  /* 0x0000000000017941 */ /* 0x000fea0003800200 */
.L_x_1119:
[----:B------:R-:W-:Y:S01]  /*3990*/  FSETP.GEU.AND P0, PT, R11, R10, PT ;  /* 0x0000000a0b00720b */ /* 0x000fe20003f0e000 */
[----:B------:R-:W-:Y:S01]  /*39a0*/  BSSY.RECONVERGENT B1, `(.L_x_1121) ;  /* 0x0000011000017945 */ /* 0x000fe20003800200 */
[----:B------:R-:W-:Y:S02]  /*39b0*/  IMAD.X R4, RZ, RZ, R9, P2 ;  /* 0x000000ffff047224 */ /* 0x000fe400010e0609 */
[----:B------:R-:W-:Y:S02]  /*39c0*/  IMAD.MOV.U32 R6, RZ, RZ, R11 ;  /* 0x000000ffff067224 */ /* 0x000fe400078e000b */
[----:B------:R-:W-:Y:S02]  /*39d0*/  IMAD.MOV.U32 R7, RZ, RZ, R12 ;  /* 0x000000ffff077224 */ /* 0x000fe400078e000c */
[----:B------:R-:W-:-:S05]  /*39e0*/  IMAD.MOV.U32 R8, RZ, RZ, R13 ;  /* 0x000000ffff087224 */ /* 0x000fca00078e000d */
        /* <DEDUP_REMOVED lines=12> */
.L_x_1122:
[----:B------:R-:W-:Y:S05]  /*3ab0*/  BSYNC.RECONVERGENT B1 ;  /* 0x0000000000017941 */ /* 0x000fea0003800200 */
.L_x_1121:
[C---:B------:R-:W-:Y:S02]  /*3ac0*/  VIADD R4, R5.reuse, 0xa00 ;  /* 0x00000a0005047836 */ /* 0x040fe40000000000 */
[----:B------:R-:W-:-:S03]  /*3ad0*/  VIADD R5, R5, 0x500 ;  /* 0x0000050005057836 */ /* 0x000fc60000000000 */
[----:B------:R-:W-:-:S13]  /*3ae0*/  ISETP.GT.AND P0, PT, R4, UR4, PT ;  /* 0x0000000404007c0c */ /* 0x000fda000bf04270 */
[----:B------:R-:W-:Y:S05]  /*3af0*/  @!P0 BRA `(.L_x_1123) ;  /* 0xfffffff800488947 */ /* 0x000fea000383ffff */
.L_x_1112:
        /* <DEDUP_REMOVED lines=14> */
[----:B------:R-:W-:Y:S01]  /*3be0*/  IMAD.IADD R11, R0, 0x1, R5 ;  /* 0x00000001000b7824 */ /* 0x000fe200078e0205 */
[----:B------:R-:W-:-:S04]  /*3bf0*/  LEA.HI R4, R15, 0x1, RZ, 0x18 ;  /* 0x000000010f047811 */ /* 0x000fc800078fc0ff */
[C---:B------:R-:W-:Y:S02]  /*3c00*/  IADD3 R14, P0, PT, R11.reuse, UR6, RZ ;  /* 0x000000060b0e7c10 */ /* 0x040fe4000ff1e0ff */
[----:B------:R-:W-:Y:S01]  /*3c10*/  LOP3.LUT R10, R4, 0x3, RZ, 0xc0, !PT ;  /* 0x00000003040a7812 */ /* 0x000fe200078ec0ff */
[----:B------:R-:W-:Y:S02]  /*3c20*/  IMAD.MOV.U32 R4, RZ, RZ, R0 ;  /* 0x000000ffff047224 */ /* 0x000fe400078e0000 */
[----:B------:R-:W-:Y:S02]  /*3c30*/  IMAD.X R16, RZ, RZ, UR7, P0 ;  /* 0x00000007ff107e24 */ /* 0x000fe400080e06ff */
[----:B------:R-:W-:Y:S02]  /*3c40*/  IMAD.MOV R10, RZ, RZ, -R10 ;  /* 0x000000ffff0a7224 */ /* 0x000fe400078e0a0a */
[----:B0-----:R-:W-:-:S04]  /*3c50*/  IMAD.WIDE.U32 R2, R11, 0x4, R2 ;  /* 0x000000040b027825 */ /* 0x001fc800078e0002 */
[----:B------:R-:W-:Y:S02]  /*3c60*/  IMAD.MOV.U32 R12, RZ, RZ, R2 ;  /* 0x000000ffff0c7224 */ /* 0x000fe400078e0002 */
[----:B------:R-:W-:-:S07]  /*3c70*/  IMAD.MOV.U32 R13, RZ, RZ, R3 ;  /* 0x000000ffff0d7224 */ /* 0x000fce00078e0003 */
.L_x_1130:
        /* <DEDUP_REMOVED lines=23> */
.L_x_1129:
[----:B------:R-:W-:Y:S05]  /*3df0*/  BSYNC.RECONVERGENT B3 ;  /* 0x0000000000037941 */ /* 0x000fea0003800200 */
.L_x_1128:
[----:B------:R-:W-:Y:S01]  /*3e00*/  IADD3 R14, P0, PT, R14, 0x100, RZ ;  /* 0x000001000e0e7810 */ /* 0x000fe20007f1e0ff */
[----:B------:R-:W-:Y:S02]  /*3e10*/  VIADD R4, R4, 0x100 ;  /* 0x0000010004047836 */ /* 0x000fe40000000000 */
[----:B------:R-:W-:Y:S02]  /*3e20*/  IMAD.X R13, RZ, RZ, R13, P3 ;  /* 0x000000ffff0d7224 */ /* 0x000fe400018e060d */
[----:B------:R-:W-:Y:S01]  /*3e30*/  IMAD.X R16, RZ, RZ, R16, P0 ;  /* 0x000000ffff107224 */ /* 0x000fe200000e0610 */
[----:B------:R-:W-:Y:S07]  /*3e40*/  @P2 BRA `(.L_x_1130) ;  /* 0xfffffffc008c2947 */ /* 0x000fee000383ffff */
.L_x_1127:
[----:B------:R-:W-:Y:S05]  /*3e50*/  BSYNC.RECONVERGENT B2 ;  /* 0x0000000000027941 */ /* 0x000fea0003800200 */
.L_x_1126:
[----:B------:R-:W-:-:S13]  /*3e60*/  ISETP.GE.U32.AND P0, PT, R15, 0x300, PT ;  /* 0x000003000f00780c */ /* 0x000fda0003f06070 */
[----:B------:R-:W-:Y:S05]  /*3e70*/  @!P0 BRA `(.L_x_1125) ;  /* 0x0000000400cc8947 */ /* 0x000fea0003800000 */
[----:B------:R-:W0:Y:S01]  /*3e80*/  LDC.64 R14, c[0x0][0x380] ;  /* 0x0000e000ff0e7b82 */ /* 0x000e220000000a00 */
[----:B------:R-:W1:Y:S01]  /*3e90*/  LDCU.128 UR12, c[0x0][0x380] ;  /* 0x00007000ff0c77ac */ /* 0x000e620008000c00 */
[C---:B------:R-:W-:Y:S01]  /*3ea0*/  IADD3 R16, P1, PT, R4.reuse, R5, RZ ;  /* 0x0000000504107210 */ /* 0x040fe20007f3e0ff */
[----:B------:R-:W-:-:S04]  /*3eb0*/  IMAD.IADD R11, R4, 0x1, R5 ;  /* 0x00000001040b7824 */ /* 0x000fc800078e0205 */
[----:B------:R-:W-:Y:S01]  /*3ec0*/  IMAD.X R5, RZ, RZ, RZ, P1 ;  /* 0x000000ffff057224 */ /* 0x000fe200008e06ff */
[----:B------:R-:W2:Y:S01]  /*3ed0*/  LDC.64 R2, c[0x0][0x388] ;  /* 0x0000e200ff027b82 */ /* 0x000ea20000000a00 */
[C---:B-1----:R-:W-:Y:S02]  /*3ee0*/  LEA R17, P2, R16.reuse, UR12, 0x2 ;  /* 0x0000000c10117c11 */ /* 0x042fe4000f8410ff */
[----:B------:R-:W-:Y:S02]  /*3ef0*/  IADD3 R10, P0, PT, R11, UR14, RZ ;  /* 0x0000000e0b0a7c10 */ /* 0x000fe4000ff1e0ff */
[----:B------:R-:W-:Y:S01]  /*3f00*/  IADD3 R17, P1, PT, R17, 0xc00, RZ ;  /* 0x00000c0011117810 */ /* 0x000fe20007f3e0ff */
[----:B0-----:R-:W-:Y:S01]  /*3f10*/  IMAD.WIDE.U32 R14, R11, 0x4, R14 ;  /* 0x000000040b0e7825 */ /* 0x001fe200078e000e */
[----:B------:R-:W-:-:S03]  /*3f20*/  LEA.HI.X R16, R16, UR13, R5, 0x2, P2 ;  /* 0x0000000d10107c11 */ /* 0x000fc600090f1405 */
[----:B------:R-:W-:Y:S02]  /*3f30*/  IMAD.MOV.U32 R12, RZ, RZ, R14 ;  /* 0x000000ffff0c7224 */ /* 0x000fe400078e000e */
[----:B------:R-:W-:Y:S02]  /*3f40*/  IMAD.X R13, RZ, RZ, UR15, P0 ;  /* 0x0000000fff0d7e24 */ /* 0x000fe400080e06ff */
[----:B------:R-:W-:Y:S02]  /*3f50*/  VIADD R14, R4, 0x200 ;  /* 0x00000200040e7836 */ /* 0x000fe40000000000 */
[----:B--2---:R-:W-:-:S07]  /*3f60*/  IMAD.X R16, RZ, RZ, R16, P1 ;  /* 0x000000ffff107224 */ /* 0x004fce00008e0610 */
.L_x_1139:
[----:B------:R-:W-:Y:S02]  /*3f70*/  IMAD.MOV.U32 R4, RZ, RZ, R12 ;  /* 0x000000ffff047224 */ /* 0x000fe400078e000c */
[----:B------:R-:W-:-:S05]  /*3f80*/  IMAD.MOV.U32 R5, RZ, RZ, R15 ;  /* 0x000000ffff057224 */ /* 0x000fca00078e000f */
[----:B------:R0:W2:Y:S02]  /*3f90*/  LDG.E R21, desc[UR8][R4.64] ;  /* 0x0000000804157981 */ /* 0x0000a4000c1e1900 */
[----:B0-----:R-:W-:Y:S02]  /*3fa0*/  IMAD.MOV.U32 R4, RZ, RZ, R17 ;  /* 0x000000ffff047224 */ /* 0x001fe400078e0011 */
[----:B------:R-:W-:-:S05]  /*3fb0*/  IMAD.MOV.U32 R5, RZ, RZ, R16 ;  /* 0x000000ffff057224 */ /* 0x000fca00078e0010 */
[----:B------:R0:W5:Y:S04]  /*3fc0*/  LDG.E R27, desc[UR8][R4.64+-0x800] ;  /* 0xfff80008041b7981 */ /* 0x000168000c1e1900 */
[----:B------:R0:W5:Y:S04]  /*3fd0*/  LDG.E R16, desc[UR8][R4.64+-0x400] ;  /* 0xfffc000804107981 */ /* 0x000168000c1e1900 */
[----:B------:R0:W5:Y:S01]  /*3fe0*/  LDG.E R17, desc[UR8][R4.64] ;  /* 0x0000000804117981 */ /* 0x000162000c1e1900 */
[----:B------:R-:W-:Y:S01]  /*3ff0*/  BSSY.RECONVERGENT B2, `(.L_x_1131) ;  /* 0x0000012000027945 */ /* 0x000fe20003800200 */
[----:B------:R-:W-:-:S02]  /*4000*/  IMAD.MOV.U32 R18, RZ, RZ, R6 ;  /* 0x000000ffff127224 */ /* 0x000fc400078e0006 */
[----:B------:R-:W-:Y:S02]  /*4010*/  IMAD.MOV.U32 R20, RZ, RZ, R7 ;  /* 0x000000ffff147224 */ /* 0x000fe400078e0007 */
[----:B------:R-:W-:Y:S02]  /*4020*/  VIADD R19, R11, 0x100 ;  /* 0x000001000b137836 */ /* 0x000fe40000000000 */
        /* <DEDUP_REMOVED lines=14> */
.L_x_1132:
[----:B------:R-:W-:Y:S05]  /*4110*/  BSYNC.RECONVERGENT B2 ;  /* 0x0000000000027941 */ /* 0x000fea0003800200 */
.L_x_1131:
[----:B-----5:R-:W-:Y:S01]  /*4120*/  FSETP.GEU.AND P0, PT, R18, R27, PT ;  /* 0x0000001b1200720b */ /* 0x020fe20003f0e000 */
[----:B------:R-:W-:Y:S01]  /*4130*/  BSSY.RECONVERGENT B2, `(.L_x_1133) ;  /* 0x0000013000027945 */ /* 0x000fe20003800200 */
[----:B------:R-:W-:Y:S01]  /*4140*/  IADD3 R23, P1, PT, R19, R2, RZ ;  /* 0x0000000213177210 */ /* 0x000fe20007f3e0ff */
[----:B------:R-:W-:Y:S02]  /*4150*/  VIADD R21, R11, 0x200 ;  /* 0x000002000b157836 */ /* 0x000fe40000000000 */
[----:B------:R-:W-:Y:S02]  /*4160*/  IMAD.MOV.U32 R19, RZ, RZ, R18 ;  /* 0x000000ffff137224 */ /* 0x000fe400078e0012 */
[----:B------:R-:W-:Y:S02]  /*4170*/  IMAD.X R25, RZ, RZ, R3, P1 ;  /* 0x000000ffff197224 */ /* 0x000fe400008e0603 */
[----:B------:R-:W-:Y:S02]  /*4180*/  IMAD.MOV.U32 R7, RZ, RZ, R20 ;  /* 0x000000ffff077224 */ /* 0x000fe400078e0014 */
[----:B------:R-:W-:-:S02]  /*4190*/  IMAD.MOV.U32 R6, RZ, RZ, R22 ;  /* 0x000000ffff067224 */ /* 0x000fc400078e0016 */
        /* <DEDUP_REMOVED lines=12> */
.L_x_1134:
[----:B------:R-:W-:Y:S05]  /*4260*/  BSYNC.RECONVERGENT B2 ;  /* 0x0000000000027941 */ /* 0x000fea0003800200 */
.L_x_1133:
[----:B------:R-:W-:Y:S01]  /*4270*/  FSETP.GEU.AND P0, PT, R19, R16, PT ;  /* 0x000000101300720b */ /* 0x000fe20003f0e000 */
[----:B------:R-:W-:Y:S01]  /*4280*/  VIADD R23, R11, 0x300 ;  /* 0x000003000b177836 */ /* 0x000fe20000000000 */
[-C--:B------:R-:W-:Y:S01]  /*4290*/  IADD3 R8, P1, PT, R21, R2.reuse, RZ ;  /* 0x0000000215087210 */ /* 0x080fe20007f3e0ff */
[----:B------:R-:W-:Y:S01]  /*42a0*/  BSSY.RECONVERGENT B2, `(.L_x_1135) ;  /* 0x0000012000027945 */ /* 0x000fe20003800200 */
[----:B------:R-:W-:Y:S02]  /*42b0*/  IMAD.MOV.U32 R18, RZ, RZ, R19 ;  /* 0x000000ffff127224 */ /* 0x000fe400078e0013 */
[----:B------:R-:W-:Y:S01]  /*42c0*/  IADD3 R25, P2, PT, R23, R2, RZ ;  /* 0x0000000217197210 */ /* 0x000fe20007f5e0ff */
[----:B------:R-:W-:Y:S02]  /*42d0*/  IMAD.X R23, RZ, RZ, R3, P1 ;  /* 0x000000ffff177224 */ /* 0x000fe400008e0603 */
[----:B------:R-:W-:Y:S02]  /*42e0*/  IMAD.MOV.U32 R20, RZ, RZ, R7 ;  /* 0x000000ffff147224 */ /* 0x000fe400078e0007 */
[----:B------:R-:W-:-:S02]  /*42f0*/  IMAD.MOV.U32 R21, RZ, RZ, R6 ;  /* 0x000000ffff157224 */ /* 0x000fc400078e0006 */
[----:B------:R-:W-:Y:S06]  /*4300*/  @!P0 BRA `(.L_x_1136) ;  /* 0x00000000002c8947 */ /* 0x000fec0003800000 */
        /* <DEDUP_REMOVED lines=11> */
.L_x_1136:
[----:B------:R-:W-:Y:S05]  /*43c0*/  BSYNC.RECONVERGENT B2 ;  /* 0x0000000000027941 */ /* 0x000fea0003800200 */
.L_x_1135:
        /* <DEDUP_REMOVED lines=18> */
.L_x_1138:
[----:B------:R-:W-:Y:S05]  /*44f0*/  BSYNC.RECONVERGENT B2 ;  /* 0x0000000000027941 */ /* 0x000fea0003800200 */
.L_x_1137:
[----:B------:R-:W-:Y:S01]  /*4500*/  VIADD R16, R14, 0x200 ;  /* 0x000002000e107836 */ /* 0x000fe20000000000 */
[----:B------:R-:W-:Y:S01]  /*4510*/  IADD3 R17, P2, PT, R4, 0x1000, RZ ;  /* 0x0000100004117810 */ /* 0x000fe20007f5e0ff */
[----:B------:R-:W-:Y:S01]  /*4520*/  VIADD R14, R14, 0x400 ;  /* 0x000004000e0e7836 */ /* 0x000fe20000000000 */
[----:B------:R-:W-:Y:S01]  /*4530*/  IADD3 R10, P1, PT, R10, 0x400, RZ ;  /* 0x000004000a0a7810 */ /* 0x000fe20007f3e0ff */
[----:B------:R-:W-:Y:S01]  /*4540*/  VIADD R11, R11, 0x400 ;  /* 0x000004000b0b7836 */ /* 0x000fe20000000000 */
[----:B------:R-:W-:Y:S01]  /*4550*/  ISETP.GE.AND P0, PT, R16, R9, PT ;  /* 0x000000091000720c */ /* 0x000fe20003f06270 */
[----:B------:R-:W-:Y:S01]  /*4560*/  IMAD.X R16, RZ, RZ, R5, P2 ;  /* 0x000000ffff107224 */ /* 0x000fe200010e0605 */
[----:B------:R-:W-:Y:S01]  /*4570*/  IADD3 R12, P2, PT, R12, 0x1000, RZ ;  /* 0x000010000c0c7810 */ /* 0x000fe20007f5e0ff */
[----:B------:R-:W-:-:S04]  /*4580*/  IMAD.X R13, RZ, RZ, R13, P1 ;  /* 0x000000ffff0d7224 */ /* 0x000fc800008e060d */
[----:B------:R-:W-:-:S06]  /*4590*/  IMAD.X R15, RZ, RZ, R15, P2 ;  /* 0x000000ffff0f7224 */ /* 0x000fcc00010e060f */
[----:B------:R-:W-:Y:S05]  /*45a0*/  @!P0 BRA `(.L_x_1139) ;  /* 0xfffffff800708947 */ /* 0x000fea000383ffff */
.L_x_1125:
[----:B------:R-:W-:Y:S05]  /*45b0*/  BSYNC.RECONVERGENT B1 ;  /* 0x0000000000017941 */ /* 0x000fea0003800200 */
.L_x_1124:
        /* <DEDUP_REMOVED lines=22> */
.L_x_1141:
[----:B------:R-:W-:Y:S05]  /*4720*/  BSYNC.RECONVERGENT B1 ;  /* 0x0000000000017941 */ /* 0x000fea0003800200 */
.L_x_1140:
        /* <DEDUP_REMOVED lines=21> */
.L_x_1143:
[----:B------:R-:W-:Y:S05]  /*4880*/  BSYNC.RECONVERGENT B1 ;  /* 0x0000000000017941 */ /* 0x000fea0003800200 */
.L_x_1142:
        /* <DEDUP_REMOVED lines=21> */
.L_x_1145:
[----:B------:R-:W-:Y:S05]  /*49e0*/  BSYNC.RECONVERGENT B1 ;  /* 0x0000000000017941 */ /* 0x000fea0003800200 */
.L_x_1144:
        /* <DEDUP_REMOVED lines=21> */
.L_x_1147:
[----:B------:R-:W-:Y:S05]  /*4b40*/  BSYNC.RECONVERGENT B1 ;  /* 0x0000000000017941 */ /* 0x000fea0003800200 */
.L_x_1146:
        /* <DEDUP_REMOVED lines=22> */
.L_x_1149:
[----:B------:R-:W-:Y:S05]  /*4cb0*/  BSYNC.RECONVERGENT B1 ;  /* 0x0000000000017941 */ /* 0x000fea0003800200 */
.L_x_1148:
        /* <DEDUP_REMOVED lines=12> */
.L_x_1151:
[----:B------:R-:W-:Y:S05]  /*4d80*/  BSYNC.RECONVERGENT B1 ;  /* 0x0000000000017941 */ /* 0x000fea0003800200 */
.L_x_1150:
        /* <DEDUP_REMOVED lines=31> */
.L_x_1153:
[----:B------:R-:W-:Y:S05]  /*4f80*/  BSYNC.RECONVERGENT B1 ;  /* 0x0000000000017941 */ /* 0x000fea0003800200 */
.L_x_1152:
        /* <DEDUP_REMOVED lines=18> */
.L_x_1155:
[----:B------:R-:W-:Y:S05]  /*50b0*/  BSYNC.RECONVERGENT B1 ;  /* 0x0000000000017941 */ /* 0x000fea0003800200 */
.L_x_1154:
        /* <DEDUP_REMOVED lines=18> */
.L_x_1157:
[----:B------:R-:W-:Y:S05]  /*51e0*/  BSYNC.RECONVERGENT B1 ;  /* 0x0000000000017941 */ /* 0x000fea0003800200 */
.L_x_1156:
        /* <DEDUP_REMOVED lines=18> */
.L_x_1159:
[----:B------:R-:W-:Y:S05]  /*5310*/  BSYNC.RECONVERGENT B1 ;  /* 0x0000000000017941 */ /* 0x000fea0003800200 */
.L_x_1158:
        /* <DEDUP_REMOVED lines=18> */
.L_x_1161:
[----:B------:R-:W-:Y:S05]  /*5440*/  BSYNC.RECONVERGENT B1 ;  /* 0x0000000000017941 */ /* 0x000fea0003800200 */
.L_x_1160:
        /* <DEDUP_REMOVED lines=18> */
.L_x_1163:
[----:B------:R-:W-:Y:S05]  /*5570*/  BSYNC.RECONVERGENT B1 ;  /* 0x0000000000017941 */ /* 0x000fea0003800200 */
.L_x_1162:
        /* <DEDUP_REMOVED lines=17> */
.L_x_1071:
[----:B------:R-:W-:Y:S05]  /*5690*/  BSYNC.RECONVERGENT B0 ;  /* 0x0000000000007941 */ /* 0x000fea0003800200 */
.L_x_1038:
[----:B------:R-:W-:Y:S05]  /*56a0*/  @P1 EXIT ;  /* 0x000000000000194d */ /* 0x000fea0003800000 */
[----:B0-----:R-:W0:Y:S01]  /*56b0*/  LDC.64 R6, c[0x0][0x390] ;  /* 0x0000e400ff067b82 */ /* 0x001e220000000a00 */
[----:B------:R-:W-:Y:S02]  /*56c0*/  IMAD.MOV.U32 R5, RZ, RZ, R4 ;  /* 0x000000ffff057224 */ /* 0x000fe400078e0004 */
[----:B------:R-:W-:-:S05]  /*56d0*/  IMAD.MOV.U32 R4, RZ, RZ, R3 ;  /* 0x000000ffff047224 */ /* 0x000fca00078e0003 */
[----:B0-----:R-:W-:Y:S04]  /*56e0*/  STG.E.64 desc[UR8][R6.64+0x8], R4 ;  /* 0x0000080406007986 */ /* 0x001fe8000c101b08 */
[----:B------:R-:W-:Y:S01]  /*56f0*/  STG.E desc[UR8][R6.64], R2 ;  /* 0x0000000206007986 */ /* 0x000fe2000c101908 */
[----:B------:R-:W-:Y:S05]  /*5700*/  EXIT ;  /* 0x000000000000794d */ /* 0x000fea0003800000 */
.L_x_1164:
        /* <DEDUP_REMOVED lines=15> */
.L_x_1189:


//--------------------- .text._Z19generateIndividualsPA10_fff --------------------------
	.section	.text._Z19generateIndividualsPA10_fff,"ax",@progbits
	.align	128
        .global         _Z19generateIndividualsPA10_fff
        .type           _Z19generateIndividualsPA10_fff,@function
        .size           _Z19generateIndividualsPA10_fff,(.L_x_1190 - _Z19generateIndividualsPA10_fff)
        .other          _Z19generateIndividualsPA10_fff,@"STO_CUDA_ENTRY STV_DEFAULT"
_Z19generateIndividualsPA10_fff:
.text._Z19generateIndividualsPA10_fff:
[----:B------:R-:W0:Y:S01]  /*0000*/  LDC R1, c[0x0][0x37c] ;  /* 0x0000df00ff017b82 */ /* 0x000e220000000800 */
[----:B------:R-:W1:Y:S01]  /*0010*/  S2R R8, SR_CTAID.X ;  /* 0x0000000000087919 */ /* 0x000e620000002500 */
[----:B------:R-:W2:Y:S01]  /*0020*/  LDCU UR5, c[0x0][0x2fc] ;  /* 0x00005f80ff0577ac */ /* 0x000ea20008000800 */
[----:B0-----:R-:W-:Y:S01]  /*0030*/  VIADD R1, R1, 0xfffffff0 ;  /* 0xfffffff001017836 */ /* 0x001fe20000000000 */
[----:B------:R-:W-:Y:S01]  /*0040*/  MOV R0, 0x1b0 ;  /* 0x000001b000007802 */ /* 0x000fe20000000f00 */
[----:B------:R-:W1:Y:S01]  /*0050*/  S2R R9, SR_TID.X ;  /* 0x0000000000097919 */ /* 0x000e620000002100 */
[----:B------:R-:W0:Y:S02]  /*0060*/  LDCU UR6, c[0x0][0x360] ;  /* 0x00006c00ff0677ac */ /* 0x000e240008000800 */
[----:B------:R-:W0:Y:S01]  /*0070*/  LDC R11, c[0x0][0x370] ;  /* 0x0000dc00ff0b7b82 */ /* 0x000e220000000800 */
[----:B------:R-:W3:Y:S07]  /*0080*/  LDCU UR4, c[0x0][0x2f8] ;  /* 0x00005f00ff0477ac */ /* 0x000eee0008000800 */
[----:B------:R4:W5:Y:S01]  /*0090*/  LDC.64 R2, c[0x4][R0] ;  /* 0x0100000000027b82 */ /* 0x0009620000000a00 */
[----:B---3--:R-:W-:Y:S01]  /*00a0*/  IADD3 R6, P0, PT, R1, UR4, RZ ;  /* 0x0000000401067c10 */ /* 0x008fe2000ff1e0ff */
[----:B0-----:R-:W-:-:S03]  /*00b0*/  IMAD R11, R11, UR6, RZ ;  /* 0x000000060b0b7c24 */ /* 0x001fc6000f8e02ff */
[----:B--2---:R-:W-:Y:S01]  /*00c0*/  IADD3.X R7, PT, PT, RZ, UR5, RZ, P0, !PT ;  /* 0x00000005ff077c10 */ /* 0x004fe200087fe4ff */
[----:B-1----:R-:W-:Y:S01]  /*00d0*/  IMAD R10, R8, UR6, R9 ;  /* 0x00000006080a7c24 */ /* 0x002fe2000f8e0209 */
[----:B------:R-:W0:Y:S04]  /*00e0*/  LDCU.64 UR6, c[0x4][0x1a8] ;  /* 0x01003500ff0677ac */ /* 0x000e280008000a00 */
[----:B------:R4:W-:Y:S01]  /*00f0*/  STL.128 [R1], R8 ;  /* 0x0000000801007387 */ /* 0x0009e20000100c00 */
[----:B0-----:R-:W-:Y:S01]  /*0100*/  IMAD.U32 R4, RZ, RZ, UR6 ;  /* 0x00000006ff047e24 */ /* 0x001fe2000f8e00ff */
[----:B-----5:R-:W-:-:S07]  /*0110*/  MOV R5, UR7 ;  /* 0x0000000700057c02 */ /* 0x020fce0008000f00 */
[----:B------:R-:W-:-:S07]  /*0120*/  LEPC R20, `(.L_x_1165) ;  /* 0x000000001014794e */ /* 0x000fce0000000000 */
[----:B----4-:R-:W-:Y:S05]  /*0130*/  CALL.ABS.NOINC R2 ;  /* 0x0000000002007343 */ /* 0x010fea0003c00000 */
.L_x_1165:
[----:B------:R-:W-:Y:S05]  /*0140*/  EXIT ;  /* 0x000000000000794d */ /* 0x000fea0003800000 */
.L_x_1166:
        /* <DEDUP_REMOVED lines=11> */
.L_x_1190:


//--------------------- .nv.global.init           --------------------------
	.section	.nv.global.init,"aw",@progbits
	.align	4
.nv.global.init:
	.type		mrg32k3aM1SubSeq,@object
	.size		mrg32k3aM1SubSeq,(mrg32k3aM2SubSeq - mrg32k3aM1SubSeq)
mrg32k3aM1SubSeq:
        /*0000*/ 	.byte	0x0b, 0xcc, 0xee, 0x04, 0x73, 0x29, 0x8b, 0x6f, 0xf6, 0x53, 0x03, 0xf6, 0x23, 0xf6, 0xea, 0xda
        /* <DEDUP_REMOVED lines=125> */
	.type		mrg32k3aM2SubSeq,@object
	.size		mrg32k3aM2SubSeq,(mrg32k3aM1 - mrg32k3aM2SubSeq)
mrg32k3aM2SubSeq:
        /* <DEDUP_REMOVED lines=126> */
	.type		mrg32k3aM1,@object
	.size		mrg32k3aM1,(mrg32k3aM1Seq - mrg32k3aM1)
mrg32k3aM1:
        /* <DEDUP_REMOVED lines=144> */
	.type		mrg32k3aM1Seq,@object
	.size		mrg32k3aM1Seq,(mrg32k3aM2 - mrg32k3aM1Seq)
mrg32k3aM1Seq:
        /* <DEDUP_REMOVED lines=144> */
	.type		mrg32k3aM2,@object
	.size		mrg32k3aM2,(mrg32k3aM2Seq - mrg32k3aM2)
mrg32k3aM2:
        /* <DEDUP_REMOVED lines=144> */
	.type		mrg32k3aM2Seq,@object
	.size		mrg32k3aM2Seq,(precalc_xorwow_matrix - mrg32k3aM2Seq)
mrg32k3aM2Seq:
        /* <DEDUP_REMOVED lines=144> */
	.type		precalc_xorwow_matrix,@object
	.size		precalc_xorwow_matrix,(precalc_xorwow_offset_matrix - precalc_xorwow_matrix)
precalc_xorwow_matrix:
        /* <DEDUP_REMOVED lines=6400> */
	.type		precalc_xorwow_offset_matrix,@object
	.size		precalc_xorwow_offset_matrix,($str - precalc_xorwow_offset_matrix)
precalc_xorwow_offset_matrix:
        /* <DEDUP_REMOVED lines=6400> */
	.type		$str,@object
	.size		$str,(.L_54 - $str)
$str:
        /*353c0*/ 	.byte	0x48, 0x65, 0x6c, 0x6c, 0x6f, 0x20, 0x66, 0x72, 0x6f, 0x6d, 0x20, 0x62, 0x6c, 0x6f, 0x63, 0x6b
        /*353d0*/ 	.byte	0x20, 0x25, 0x64, 0x2c, 0x20, 0x74, 0x68, 0x72, 0x65, 0x61, 0x64, 0x20, 0x25, 0x64, 0x2e, 0x20
        /*353e0*/ 	.byte	0x43, 0x75, 0x72, 0x72, 0x65, 0x6e, 0x74, 0x20, 0x74, 0x6f, 0x74, 0x61, 0x6c, 0x20, 0x69, 0x6e
        /*353f0*/ 	.byte	0x64, 0x65, 0x78, 0x20, 0x25, 0x64, 0x2c, 0x20, 0x75, 0x73, 0x69, 0x6e, 0x67, 0x20, 0x73, 0x74
        /*35400*/ 	.byte	0x72, 0x69, 0x64, 0x65, 0x20, 0x73, 0x69, 0x7a, 0x65, 0x20, 0x25, 0x64, 0x0a, 0x00
.L_54:


//--------------------- .nv.shared._ZN3cub18CUB_300001_SM_10006detail6reduce28DeviceReduceSingleTileKernelINS2_10policy_hubIfyN4cuda3std3__44plusIfEEE10Policy1000EPfSC_iS9_ffNS7_10__identityEEEvT0_T1_T2_T3_T4_T6_ --------------------------
	.section	.nv.shared._ZN3cub18CUB_300001_SM_10006detail6reduce28DeviceReduceSingleTileKernelINS2_10policy_hubIfyN4cuda3std3__44plusIfEEE10Policy1000EPfSC_iS9_ffNS7_10__identityEEEvT0_T1_T2_T3_T4_T6_,"aw",@nobits
	.sectionflags	@""
	.align	16
.nv.shared._ZN3cub18CUB_300001_SM_10006detail6reduce28DeviceReduceSingleTileKernelINS2_10policy_hubIfyN4cuda3std3__44plusIfEEE10Policy1000EPfSC_iS9_ffNS7_10__identityEEEvT0_T1_T2_T3_T4_T6_:
	.zero		1072


//--------------------- .nv.shared.reserved.0     --------------------------
	.section	.nv.shared.reserved.0,"aw",@nobits
	.weak		__nv_reservedSMEM_offset_0_alias
	.size		__nv_reservedSMEM_offset_0_alias, 0, 64
	.other		__nv_reservedSMEM_offset_0_alias,@"STO_CUDA_RESERVED_SHARED STV_DEFAULT"
__nv_reservedSMEM_offset_0_alias:
	.zero		0
	.zero		64


//--------------------- .nv.global                --------------------------
	.section	.nv.global,"aw",@nobits
.nv.global:
	.type		_ZN34_INTERNAL_468368f5_4_k_cu_a487c9aa6thrust24THRUST_300001_SM_1000_NS12placeholders2_8E,@object
	.size		_ZN34_INTERNAL_468368f5_4_k_cu_a487c9aa6thrust24THRUST_300001_SM_1000_NS12placeholders2_8E,(_ZN34_INTERNAL_468368f5_4_k_cu_a487c9aa4cuda3std3__436_GLOBAL__N__468368f5_4_k_cu_a487c9aa6ignoreE - _ZN34_INTERNAL_468368f5_4_k_cu_a487c9aa6thrust24THRUST_300001_SM_1000_NS12placeholders2_8E)
_ZN34_INTERNAL_468368f5_4_k_cu_a487c9aa6thrust24THRUST_300001_SM_1000_NS12placeholders2_8E:
	.zero		1
	.type		_ZN34_INTERNAL_468368f5_4_k_cu_a487c9aa4cuda3std3__436_GLOBAL__N__468368f5_4_k_cu_a487c9aa6ignoreE,@object
	.size		_ZN34_INTERNAL_468368f5_4_k_cu_a487c9aa4cuda3std3__436_GLOBAL__N__468368f5_4_k_cu_a487c9aa6ignoreE,(_ZN34_INTERNAL_468368f5_4_k_cu_a487c9aa4cuda3std6ranges3__45__cpo4dataE - _ZN34_INTERNAL_468368f5_4_k_cu_a487c9aa4cuda3std3__436_GLOBAL__N__468368f5_4_k_cu_a487c9aa6ignoreE)
_ZN34_INTERNAL_468368f5_4_k_cu_a487c9aa4cuda3std3__436_GLOBAL__N__468368f5_4_k_cu_a487c9aa6ignoreE:
	.zero		1
	.type		_ZN34_INTERNAL_468368f5_4_k_cu_a487c9aa4cuda3std6ranges3__45__cpo4dataE,@object
	.size		_ZN34_INTERNAL_468368f5_4_k_cu_a487c9aa4cuda3std6ranges3__45__cpo4dataE,(_ZN34_INTERNAL_468368f5_4_k_cu_a487c9aa6thrust24THRUST_300001_SM_1000_NS6system3cpp3parE - _ZN34_INTERNAL_468368f5_4_k_cu_a487c9aa4cuda3std6ranges3__45__cpo4dataE)
_ZN34_INTERNAL_468368f5_4_k_cu_a487c9aa4cuda3std6ranges3__45__cpo4dataE:
	.zero		1
	.type		_ZN34_INTERNAL_468368f5_4_k_cu_a487c9aa6thrust24THRUST_300001_SM_1000_NS6system3cpp3parE,@object
	.size		_ZN34_INTERNAL_468368f5_4_k_cu_a487c9aa6thrust24THRUST_300001_SM_1000_NS6system3cpp3parE,(_ZN34_INTERNAL_468368f5_4_k_cu_a487c9aa4cuda3std3__45__cpo5beginE - _ZN34_INTERNAL_468368f5_4_k_cu_a487c9aa6thrust24THRUST_300001_SM_1000_NS6system3cpp3parE)
_ZN34_INTERNAL_468368f5_4_k_cu_a487c9aa6thrust24THRUST_300001_SM_1000_NS6system3cpp3parE:
	.zero		1
	.type		_ZN34_INTERNAL_468368f5_4_k_cu_a487c9aa4cuda3std3__45__cpo5beginE,@object
	.size		_ZN34_INTERNAL_468368f5_4_k_cu_a487c9aa4cuda3std3__45__cpo5beginE,(_ZN34_INTERNAL_468368f5_4_k_cu_a487c9aa4cuda3std6ranges3__45__cpo5beginE - _ZN34_INTERNAL_468368f5_4_k_cu_a487c9aa4cuda3std3__45__cpo5beginE)
_ZN34_INTERNAL_468368f5_4_k_cu_a487c9aa4cuda3std3__45__cpo5beginE:
	.zero		1
	.type		_ZN34_INTERNAL_468368f5_4_k_cu_a487c9aa4cuda3std6ranges3__45__cpo5beginE,@object
	.size		_ZN34_INTERNAL_468368f5_4_k_cu_a487c9aa4cuda3std6ranges3__45__cpo5beginE,(_ZN34_INTERNAL_468368f5_4_k_cu_a487c9aa6thrust24THRUST_300001_SM_1000_NS6deviceE - _ZN34_INTERNAL_468368f5_4_k_cu_a487c9aa4cuda3std6ranges3__45__cpo5beginE)
_ZN34_INTERNAL_468368f5_4_k_cu_a487c9aa4cuda3std6ranges3__45__cpo5beginE:
	.zero		1
	.type		_ZN34_INTERNAL_468368f5_4_k_cu_a487c9aa6thrust24THRUST_300001_SM_1000_NS6deviceE,@object
	.size		_ZN34_INTERNAL_468368f5_4_k_cu_a487c9aa6thrust24THRUST_300001_SM_1000_NS6deviceE,(_ZN34_INTERNAL_468368f5_4_k_cu_a487c9aa4cuda3std3__47nulloptE - _ZN34_INTERNAL_468368f5_4_k_cu_a487c9aa6thrust24THRUST_300001_SM_1000_NS6deviceE)
_ZN34_INTERNAL_468368f5_4_k_cu_a487c9aa6thrust24THRUST_300001_SM_1000_NS6deviceE:
	.zero		1
	.type		_ZN34_INTERNAL_468368f5_4_k_cu_a487c9aa4cuda3std3__47nulloptE,@object
	.size		_ZN34_INTERNAL_468368f5_4_k_cu_a487c9aa4cuda3std3__47nulloptE,(_ZN34_INTERNAL_468368f5_4_k_cu_a487c9aa4cuda3std6ranges3__45__cpo8distanceE - _ZN34_INTERNAL_468368f5_4_k_cu_a487c9aa4cuda3std3__47nulloptE)
_ZN34_INTERNAL_468368f5_4_k_cu_a487c9aa4cuda3std3__47nulloptE:
	.zero		1
	.type		_ZN34_INTERNAL_468368f5_4_k_cu_a487c9aa4cuda3std6ranges3__45__cpo8distanceE,@object
	.size		_ZN34_INTERNAL_468368f5_4_k_cu_a487c9aa4cuda3std6ranges3__45__cpo8distanceE,(_ZN34_INTERNAL_468368f5_4_k_cu_a487c9aa6thrust24THRUST_300001_SM_1000_NS12placeholders2_4E - _ZN34_INTERNAL_468368f5_4_k_cu_a487c9aa4cuda3std6ranges3__45__cpo8distanceE)
_ZN34_INTERNAL_468368f5_4_k_cu_a487c9aa4cuda3std6ranges3__45__cpo8distanceE:
	.zero		1
	.type		_ZN34_INTERNAL_468368f5_4_k_cu_a487c9aa6thrust24THRUST_300001_SM_1000_NS12placeholders2_4E,@object
	.size		_ZN34_INTERNAL_468368f5_4_k_cu_a487c9aa6thrust24THRUST_300001_SM_1000_NS12placeholders2_4E,(_ZN34_INTERNAL_468368f5_4_k_cu_a487c9aa4cuda3std3__45__cpo6rbeginE - _ZN34_INTERNAL_468368f5_4_k_cu_a487c9aa6thrust24THRUST_300001_SM_1000_NS12placeholders2_4E)
_ZN34_INTERNAL_468368f5_4_k_cu_a487c9aa6thrust24THRUST_300001_SM_1000_NS12placeholders2_4E:
	.zero		1
	.type		_ZN34_INTERNAL_468368f5_4_k_cu_a487c9aa4cuda3std3__45__cpo6rbeginE,@object
	.size		_ZN34_INTERNAL_468368f5_4_k_cu_a487c9aa4cuda3std3__45__cpo6rbeginE,(_ZN34_INTERNAL_468368f5_4_k_cu_a487c9aa4cuda3std6ranges3__45__cpo7advanceE - _ZN34_INTERNAL_468368f5_4_k_cu_a487c9aa4cuda3std3__45__cpo6rbeginE)
_ZN34_INTERNAL_468368f5_4_k_cu_a487c9aa4cuda3std3__45__cpo6rbeginE:
	.zero		1
	.type		_ZN34_INTERNAL_468368f5_4_k_cu_a487c9aa4cuda3std6ranges3__45__cpo7advanceE,@object
	.size		_ZN34_INTERNAL_468368f5_4_k_cu_a487c9aa4cuda3std6ranges3__45__cpo7advanceE,(_ZN34_INTERNAL_468368f5_4_k_cu_a487c9aa6thrust24THRUST_300001_SM_1000_NS12placeholders3_10E - _ZN34_INTERNAL_468368f5_4_k_cu_a487c9aa4cuda3std6ranges3__45__cpo7advanceE)
_ZN34_INTERNAL_468368f5_4_k_cu_a487c9aa4cuda3std6ranges3__45__cpo7advanceE:
	.zero		1
	.type		_ZN34_INTERNAL_468368f5_4_k_cu_a487c9aa6thrust24THRUST_300001_SM_1000_NS12placeholders3_10E,@object
	.size		_ZN34_INTERNAL_468368f5_4_k_cu_a487c9aa6thrust24THRUST_300001_SM_1000_NS12placeholders3_10E,(_ZN34_INTERNAL_468368f5_4_k_cu_a487c9aa4cuda3std3__48in_placeE - _ZN34_INTERNAL_468368f5_4_k_cu_a487c9aa6thrust24THRUST_300001_SM_1000_NS12placeholders3_10E)
_ZN34_INTERNAL_468368f5_4_k_cu_a487c9aa6thrust24THRUST_300001_SM_1000_NS12placeholders3_10E:
	.zero		1
	.type		_ZN34_INTERNAL_468368f5_4_k_cu_a487c9aa4cuda3std3__48in_placeE,@object
	.size		_ZN34_INTERNAL_468368f5_4_k_cu_a487c9aa4cuda3std3__48in_placeE,(_ZN34_INTERNAL_468368f5_4_k_cu_a487c9aa4cuda3std6ranges3__45__cpo4sizeE - _ZN34_INTERNAL_468368f5_4_k_cu_a487c9aa4cuda3std3__48in_placeE)
_ZN34_INTERNAL_468368f5_4_k_cu_a487c9aa4cuda3std3__48in_placeE:
	.zero		1
	.type		_ZN34_INTERNAL_468368f5_4_k_cu_a487c9aa4cuda3std6ranges3__45__cpo4sizeE,@object
	.size		_ZN34_INTERNAL_468368f5_4_k_cu_a487c9aa4cuda3std6ranges3__45__cpo4sizeE,(_ZN34_INTERNAL_468368f5_4_k_cu_a487c9aa6thrust24THRUST_300001_SM_1000_NS12placeholders2_2E - _ZN34_INTERNAL_468368f5_4_k_cu_a487c9aa4cuda3std6ranges3__45__cpo4sizeE)
_ZN34_INTERNAL_468368f5_4_k_cu_a487c9aa4cuda3std6ranges3__45__cpo4sizeE:
	.zero		1
	.type		_ZN34_INTERNAL_468368f5_4_k_cu_a487c9aa6thrust24THRUST_300001_SM_1000_NS12placeholders2_2E,@object
	.size		_ZN34_INTERNAL_468368f5_4_k_cu_a487c9aa6thrust24THRUST_300001_SM_1000_NS12placeholders2_2E,(_ZN34_INTERNAL_468368f5_4_k_cu_a487c9aa4cuda3std3__45__cpo6cbeginE - _ZN34_INTERNAL_468368f5_4_k_cu_a487c9aa6thrust24THRUST_300001_SM_1000_NS12placeholders2_2E)
_ZN34_INTERNAL_468368f5_4_k_cu_a487c9aa6thrust24THRUST_300001_SM_1000_NS12placeholders2_2E:
	.zero		1
	.type		_ZN34_INTERNAL_468368f5_4_k_cu_a487c9aa4cuda3std3__45__cpo6cbeginE,@object
	.size		_ZN34_INTERNAL_468368f5_4_k_cu_a487c9aa4cuda3std3__45__cpo6cbeginE,(_ZN34_INTERNAL_468368f5_4_k_cu_a487c9aa4cuda3std6ranges3__45__cpo6cbeginE - _ZN34_INTERNAL_468368f5_4_k_cu_a487c9aa4cuda3std3__45__cpo6cbeginE)
_ZN34_INTERNAL_468368f5_4_k_cu_a487c9aa4cuda3std3__45__cpo6cbeginE:
	.zero		1
	.type		_ZN34_INTERNAL_468368f5_4_k_cu_a487c9aa4cuda3std6ranges3__45__cpo6cbeginE,@object
	.size		_ZN34_INTERNAL_468368f5_4_k_cu_a487c9aa4cuda3std6ranges3__45__cpo6cbeginE,(_ZN34_INTERNAL_468368f5_4_k_cu_a487c9aa6thrust24THRUST_300001_SM_1000_NS12placeholders2_6E - _ZN34_INTERNAL_468368f5_4_k_cu_a487c9aa4cuda3std6ranges3__45__cpo6cbeginE)
_ZN34_INTERNAL_468368f5_4_k_cu_a487c9aa4cuda3std6ranges3__45__cpo6cbeginE:
	.zero		1
	.type		_ZN34_INTERNAL_468368f5_4_k_cu_a487c9aa6thrust24THRUST_300001_SM_1000_NS12placeholders2_6E,@object
	.size		_ZN34_INTERNAL_468368f5_4_k_cu_a487c9aa6thrust24THRUST_300001_SM_1000_NS12placeholders2_6E,(_ZN34_INTERNAL_468368f5_4_k_cu_a487c9aa4cuda3std3__45__cpo7crbeginE - _ZN34_INTERNAL_468368f5_4_k_cu_a487c9aa6thrust24THRUST_300001_SM_1000_NS12placeholders2_6E)
_ZN34_INTERNAL_468368f5_4_k_cu_a487c9aa6thrust24THRUST_300001_SM_1000_NS12placeholders2_6E:
	.zero		1
	.type		_ZN34_INTERNAL_468368f5_4_k_cu_a487c9aa4cuda3std3__45__cpo7crbeginE,@object
	.size		_ZN34_INTERNAL_468368f5_4_k_cu_a487c9aa4cuda3std3__45__cpo7crbeginE,(_ZN34_INTERNAL_468368f5_4_k_cu_a487c9aa4cuda3std6ranges3__45__cpo4nextE - _ZN34_INTERNAL_468368f5_4_k_cu_a487c9aa4cuda3std3__45__cpo7crbeginE)
_ZN34_INTERNAL_468368f5_4_k_cu_a487c9aa4cuda3std3__45__cpo7crbeginE:
	.zero		1
	.type		_ZN34_INTERNAL_468368f5_4_k_cu_a487c9aa4cuda3std6ranges3__45__cpo4nextE,@object
	.size		_ZN34_INTERNAL_468368f5_4_k_cu_a487c9aa4cuda3std6ranges3__45__cpo4nextE,(_ZN34_INTERNAL_468368f5_4_k_cu_a487c9aa4cuda3std6ranges3__45__cpo4swapE - _ZN34_INTERNAL_468368f5_4_k_cu_a487c9aa4cuda3std6ranges3__45__cpo4nextE)
_ZN34_INTERNAL_468368f5_4_k_cu_a487c9aa4cuda3std6ranges3__45__cpo4nextE:
	.zero		1
	.type		_ZN34_INTERNAL_468368f5_4_k_cu_a487c9aa4cuda3std6ranges3__45__cpo4swapE,@object
	.size		_ZN34_INTERNAL_468368f5_4_k_cu_a487c9aa4cuda3std6ranges3__45__cpo4swapE,(_ZN34_INTERNAL_468368f5_4_k_cu_a487c9aa6thrust24THRUST_300001_SM_1000_NS8cuda_cub10par_nosyncE - _ZN34_INTERNAL_468368f5_4_k_cu_a487c9aa4cuda3std6ranges3__45__cpo4swapE)
_ZN34_INTERNAL_468368f5_4_k_cu_a487c9aa4cuda3std6ranges3__45__cpo4swapE:
	.zero		1
	.type		_ZN34_INTERNAL_468368f5_4_k_cu_a487c9aa6thrust24THRUST_300001_SM_1000_NS8cuda_cub10par_nosyncE,@object
	.size		_ZN34_INTERNAL_468368f5_4_k_cu_a487c9aa6thrust24THRUST_300001_SM_1000_NS8cuda_cub10par_nosyncE,(_ZN34_INTERNAL_468368f5_4_k_cu_a487c9aa6thrust24THRUST_300001_SM_1000_NS3seqE - _ZN34_INTERNAL_468368f5_4_k_cu_a487c9aa6thrust24THRUST_300001_SM_1000_NS8cuda_cub10par_nosyncE)
_ZN34_INTERNAL_468368f5_4_k_cu_a487c9aa6thrust24THRUST_300001_SM_1000_NS8cuda_cub10par_nosyncE:
	.zero		1
	.type		_ZN34_INTERNAL_468368f5_4_k_cu_a487c9aa6thrust24THRUST_300001_SM_1000_NS3seqE,@object
	.size		_ZN34_INTERNAL_468368f5_4_k_cu_a487c9aa6thrust24THRUST_300001_SM_1000_NS3seqE,(_ZN34_INTERNAL_468368f5_4_k_cu_a487c9aa4cuda3std3__420unreachable_sentinelE - _ZN34_INTERNAL_468368f5_4_k_cu_a487c9aa6thrust24THRUST_300001_SM_1000_NS3seqE)
_ZN34_INTERNAL_468368f5_4_k_cu_a487c9aa6thrust24THRUST_300001_SM_1000_NS3seqE:
	.zero		1
	.type		_ZN34_INTERNAL_468368f5_4_k_cu_a487c9aa4cuda3std3__420unreachable_sentinelE,@object
	.size		_ZN34_INTERNAL_468368f5_4_k_cu_a487c9aa4cuda3std3__420unreachable_sentinelE,(_ZN34_INTERNAL_468368f5_4_k_cu_a487c9aa4cuda3std6ranges3__45__cpo5ssizeE - _ZN34_INTERNAL_468368f5_4_k_cu_a487c9aa4cuda3std3__420unreachable_sentinelE)
_ZN34_INTERNAL_468368f5_4_k_cu_a487c9aa4cuda3std3__420unreachable_sentinelE:
	.zero		1
	.type		_ZN34_INTERNAL_468368f5_4_k_cu_a487c9aa4cuda3std6ranges3__45__cpo5ssizeE,@object
	.size		_ZN34_INTERNAL_468368f5_4_k_cu_a487c9aa4cuda3std6ranges3__45__cpo5ssizeE,(_ZN34_INTERNAL_468368f5_4_k_cu_a487c9aa6thrust24THRUST_300001_SM_1000_NS12placeholders2_3E - _ZN34_INTERNAL_468368f5_4_k_cu_a487c9aa4cuda3std6ranges3__45__cpo5ssizeE)
_ZN34_INTERNAL_468368f5_4_k_cu_a487c9aa4cuda3std6ranges3__45__cpo5ssizeE:
	.zero		1
	.type		_ZN34_INTERNAL_468368f5_4_k_cu_a487c9aa6thrust24THRUST_300001_SM_1000_NS12placeholders2_3E,@object
	.size		_ZN34_INTERNAL_468368f5_4_k_cu_a487c9aa6thrust24THRUST_300001_SM_1000_NS12placeholders2_3E,(_ZN34_INTERNAL_468368f5_4_k_cu_a487c9aa4cuda3std3__45__cpo4cendE - _ZN34_INTERNAL_468368f5_4_k_cu_a487c9aa6thrust24THRUST_300001_SM_1000_NS12placeholders2_3E)
_ZN34_INTERNAL_468368f5_4_k_cu_a487c9aa6thrust24THRUST_300001_SM_1000_NS12placeholders2_3E:
	.zero		1
	.type		_ZN34_INTERNAL_468368f5_4_k_cu_a487c9aa4cuda3std3__45__cpo4cendE,@object
	.size		_ZN34_INTERNAL_468368f5_4_k_cu_a487c9aa4cuda3std3__45__cpo4cendE,(_ZN34_INTERNAL_468368f5_4_k_cu_a487c9aa4cuda3std6ranges3__45__cpo4cendE - _ZN34_INTERNAL_468368f5_4_k_cu_a487c9aa4cuda3std3__45__cpo4cendE)
_ZN34_INTERNAL_468368f5_4_k_cu_a487c9aa4cuda3std3__45__cpo4cendE:
	.zero		1
	.type		_ZN34_INTERNAL_468368f5_4_k_cu_a487c9aa4cuda3std6ranges3__45__cpo4cendE,@object
	.size		_ZN34_INTERNAL_468368f5_4_k_cu_a487c9aa4cuda3std6ranges3__45__cpo4cendE,(_ZN34_INTERNAL_468368f5_4_k_cu_a487c9aa6thrust24THRUST_300001_SM_1000_NS12placeholders2_7E - _ZN34_INTERNAL_468368f5_4_k_cu_a487c9aa4cuda3std6ranges3__45__cpo4cendE)
_ZN34_INTERNAL_468368f5_4_k_cu_a487c9aa4cuda3std6ranges3__45__cpo4cendE:
	.zero		1
	.type		_ZN34_INTERNAL_468368f5_4_k_cu_a487c9aa6thrust24THRUST_300001_SM_1000_NS12placeholders2_7E,@object
	.size		_ZN34_INTERNAL_468368f5_4_k_cu_a487c9aa6thrust24THRUST_300001_SM_1000_NS12placeholders2_7E,(_ZN34_INTERNAL_468368f5_4_k_cu_a487c9aa4cuda3std3__45__cpo5crendE - _ZN34_INTERNAL_468368f5_4_k_cu_a487c9aa6thrust24THRUST_300001_SM_1000_NS12placeholders2_7E)
_ZN34_INTERNAL_468368f5_4_k_cu_a487c9aa6thrust24THRUST_300001_SM_1000_NS12placeholders2_7E:
	.zero		1
	.type		_ZN34_INTERNAL_468368f5_4_k_cu_a487c9aa4cuda3std3__45__cpo5crendE,@object
	.size		_ZN34_INTERNAL_468368f5_4_k_cu_a487c9aa4cuda3std3__45__cpo5crendE,(_ZN34_INTERNAL_468368f5_4_k_cu_a487c9aa4cuda3std6ranges3__45__cpo4prevE - _ZN34_INTERNAL_468368f5_4_k_cu_a487c9aa4cuda3std3__45__cpo5crendE)
_ZN34_INTERNAL_468368f5_4_k_cu_a487c9aa4cuda3std3__45__cpo5crendE:
	.zero		1
	.type		_ZN34_INTERNAL_468368f5_4_k_cu_a487c9aa4cuda3std6ranges3__45__cpo4prevE,@object
	.size		_ZN34_INTERNAL_468368f5_4_k_cu_a487c9aa4cuda3std6ranges3__45__cpo4prevE,(_ZN34_INTERNAL_468368f5_4_k_cu_a487c9aa4cuda3std6ranges3__45__cpo9iter_moveE - _ZN34_INTERNAL_468368f5_4_k_cu_a487c9aa4cuda3std6ranges3__45__cpo4prevE)
_ZN34_INTERNAL_468368f5_4_k_cu_a487c9aa4cuda3std6ranges3__45__cpo4prevE:
	.zero		1
	.type		_ZN34_INTERNAL_468368f5_4_k_cu_a487c9aa4cuda3std6ranges3__45__cpo9iter_moveE,@object
	.size		_ZN34_INTERNAL_468368f5_4_k_cu_a487c9aa4cuda3std6ranges3__45__cpo9iter_moveE,(_ZN34_INTERNAL_468368f5_4_k_cu_a487c9aa6thrust24THRUST_300001_SM_1000_NS6system6detail10sequential3seqE - _ZN34_INTERNAL_468368f5_4_k_cu_a487c9aa4cuda3std6ranges3__45__cpo9iter_moveE)
_ZN34_INTERNAL_468368f5_4_k_cu_a487c9aa4cuda3std6ranges3__45__cpo9iter_moveE:
	.zero		1
	.type		_ZN34_INTERNAL_468368f5_4_k_cu_a487c9aa6thrust24THRUST_300001_SM_1000_NS6system6detail10sequential3seqE,@object
	.size		_ZN34_INTERNAL_468368f5_4_k_cu_a487c9aa6thrust24THRUST_300001_SM_1000_NS6system6detail10sequential3seqE,(_ZN34_INTERNAL_468368f5_4_k_cu_a487c9aa6thrust24THRUST_300001_SM_1000_NS12placeholders2_9E - _ZN34_INTERNAL_468368f5_4_k_cu_a487c9aa6thrust24THRUST_300001_SM_1000_NS6system6detail10sequential3seqE)
_ZN34_INTERNAL_468368f5_4_k_cu_a487c9aa6thrust24THRUST_300001_SM_1000_NS6system6detail10sequential3seqE:
	.zero		1
	.type		_ZN34_INTERNAL_468368f5_4_k_cu_a487c9aa6thrust24THRUST_300001_SM_1000_NS12placeholders2_9E,@object
	.size		_ZN34_INTERNAL_468368f5_4_k_cu_a487c9aa6thrust24THRUST_300001_SM_1000_NS12placeholders2_9E,(_ZN34_INTERNAL_468368f5_4_k_cu_a487c9aa4cuda3std3__419piecewise_constructE - _ZN34_INTERNAL_468368f5_4_k_cu_a487c9aa6thrust24THRUST_300001_SM_1000_NS12placeholders2_9E)
_ZN34_INTERNAL_468368f5_4_k_cu_a487c9aa6thrust24THRUST_300001_SM_1000_NS12placeholders2_9E:
	.zero		1
	.type		_ZN34_INTERNAL_468368f5_4_k_cu_a487c9aa4cuda3std3__419piecewise_constructE,@object
	.size		_ZN34_INTERNAL_468368f5_4_k_cu_a487c9aa4cuda3std3__419piecewise_constructE,(_ZN34_INTERNAL_468368f5_4_k_cu_a487c9aa4cuda3std6ranges3__45__cpo5cdataE - _ZN34_INTERNAL_468368f5_4_k_cu_a487c9aa4cuda3std3__419piecewise_constructE)
_ZN34_INTERNAL_468368f5_4_k_cu_a487c9aa4cuda3std3__419piecewise_constructE:
	.zero		1
	.type		_ZN34_INTERNAL_468368f5_4_k_cu_a487c9aa4cuda3std6ranges3__45__cpo5cdataE,@object
	.size		_ZN34_INTERNAL_468368f5_4_k_cu_a487c9aa4cuda3std6ranges3__45__cpo5cdataE,(_ZN34_INTERNAL_468368f5_4_k_cu_a487c9aa6thrust24THRUST_300001_SM_1000_NS12placeholders2_1E - _ZN34_INTERNAL_468368f5_4_k_cu_a487c9aa4cuda3std6ranges3__45__cpo5cdataE)
_ZN34_INTERNAL_468368f5_4_k_cu_a487c9aa4cuda3std6ranges3__45__cpo5cdataE:
	.zero		1
	.type		_ZN34_INTERNAL_468368f5_4_k_cu_a487c9aa6thrust24THRUST_300001_SM_1000_NS12placeholders2_1E,@object
	.size		_ZN34_INTERNAL_468368f5_4_k_cu_a487c9aa6thrust24THRUST_300001_SM_1000_NS12placeholders2_1E,(_ZN34_INTERNAL_468368f5_4_k_cu_a487c9aa4cuda3std3__45__cpo3endE - _ZN34_INTERNAL_468368f5_4_k_cu_a487c9aa6thrust24THRUST_300001_SM_1000_NS12placeholders2_1E)
_ZN34_INTERNAL_468368f5_4_k_cu_a487c9aa6thrust24THRUST_300001_SM_1000_NS12placeholders2_1E:
	.zero		1
	.type		_ZN34_INTERNAL_468368f5_4_k_cu_a487c9aa4cuda3std3__45__cpo3endE,@object
	.size		_ZN34_INTERNAL_468368f5_4_k_cu_a487c9aa4cuda3std3__45__cpo3endE,(_ZN34_INTERNAL_468368f5_4_k_cu_a487c9aa4cuda3std6ranges3__45__cpo3endE - _ZN34_INTERNAL_468368f5_4_k_cu_a487c9aa4cuda3std3__45__cpo3endE)
_ZN34_INTERNAL_468368f5_4_k_cu_a487c9aa4cuda3std3__45__cpo3endE:
	.zero		1
	.type		_ZN34_INTERNAL_468368f5_4_k_cu_a487c9aa4cuda3std6ranges3__45__cpo3endE,@object
	.size		_ZN34_INTERNAL_468368f5_4_k_cu_a487c9aa4cuda3std6ranges3__45__cpo3endE,(_ZN34_INTERNAL_468368f5_4_k_cu_a487c9aa6thrust24THRUST_300001_SM_1000_NS12placeholders2_5E - _ZN34_INTERNAL_468368f5_4_k_cu_a487c9aa4cuda3std6ranges3__45__cpo3endE)
_ZN34_INTERNAL_468368f5_4_k_cu_a487c9aa4cuda3std6ranges3__45__cpo3endE:
	.zero		1
	.type		_ZN34_INTERNAL_468368f5_4_k_cu_a487c9aa6thrust24THRUST_300001_SM_1000_NS12placeholders2_5E,@object
	.size		_ZN34_INTERNAL_468368f5_4_k_cu_a487c9aa6thrust24THRUST_300001_SM_1000_NS12placeholders2_5E,(_ZN34_INTERNAL_468368f5_4_k_cu_a487c9aa4cuda3std3__45__cpo4rendE - _ZN34_INTERNAL_468368f5_4_k_cu_a487c9aa6thrust24THRUST_300001_SM_1000_NS12placeholders2_5E)
_ZN34_INTERNAL_468368f5_4_k_cu_a487c9aa6thrust24THRUST_300001_SM_1000_NS12placeholders2_5E:
	.zero		1
	.type		_ZN34_INTERNAL_468368f5_4_k_cu_a487c9aa4cuda3std3__45__cpo4rendE,@object
	.size		_ZN34_INTERNAL_468368f5_4_k_cu_a487c9aa4cuda3std3__45__cpo4rendE,(_ZN34_INTERNAL_468368f5_4_k_cu_a487c9aa4cuda3std6ranges3__45__cpo9iter_swapE - _ZN34_INTERNAL_468368f5_4_k_cu_a487c9aa4cuda3std3__45__cpo4rendE)
_ZN34_INTERNAL_468368f5_4_k_cu_a487c9aa4cuda3std3__45__cpo4rendE:
	.zero		1
	.type		_ZN34_INTERNAL_468368f5_4_k_cu_a487c9aa4cuda3std6ranges3__45__cpo9iter_swapE,@object
	.size		_ZN34_INTERNAL_468368f5_4_k_cu_a487c9aa4cuda3std6ranges3__45__cpo9iter_swapE,(_ZN34_INTERNAL_468368f5_4_k_cu_a487c9aa4cuda3std3__48unexpectE - _ZN34_INTERNAL_468368f5_4_k_cu_a487c9aa4cuda3std6ranges3__45__cpo9iter_swapE)
_ZN34_INTERNAL_468368f5_4_k_cu_a487c9aa4cuda3std6ranges3__45__cpo9iter_swapE:
	.zero		1
	.type		_ZN34_INTERNAL_468368f5_4_k_cu_a487c9aa4cuda3std3__48unexpectE,@object
	.size		_ZN34_INTERNAL_468368f5_4_k_cu_a487c9aa4cuda3std3__48unexpectE,(_ZN34_INTERNAL_468368f5_4_k_cu_a487c9aa6thrust24THRUST_300001_SM_1000_NS8cuda_cub3parE - _ZN34_INTERNAL_468368f5_4_k_cu_a487c9aa4cuda3std3__48unexpectE)
_ZN34_INTERNAL_468368f5_4_k_cu_a487c9aa4cuda3std3__48unexpectE:
	.zero		1
	.type		_ZN34_INTERNAL_468368f5_4_k_cu_a487c9aa6thrust24THRUST_300001_SM_1000_NS8cuda_cub3parE,@object
	.size		_ZN34_INTERNAL_468368f5_4_k_cu_a487c9aa6thrust24THRUST_300001_SM_1000_NS8cuda_cub3parE,(.L_38 - _ZN34_INTERNAL_468368f5_4_k_cu_a487c9aa6thrust24THRUST_300001_SM_1000_NS8cuda_cub3parE)
_ZN34_INTERNAL_468368f5_4_k_cu_a487c9aa6thrust24THRUST_300001_SM_1000_NS8cuda_cub3parE:
	.zero		1
.L_38:


//--------------------- .nv.shared._ZN3cub18CUB_300001_SM_10006detail6reduce18DeviceReduceKernelINS2_10policy_hubIfyN4cuda3std3__44plusIfEEE10Policy1000EN6thrust24THRUST_300001_SM_1000_NS6detail15normal_iteratorINSD_10device_ptrIfEEEEyS9_fNS7_10__identityEEEvT0_PT3_T1_NS0_13GridEvenShareISN_EET2_T4_ --------------------------
	.section	.nv.shared._ZN3cub18CUB_300001_SM_10006detail6reduce18DeviceReduceKernelINS2_10policy_hubIfyN4cuda3std3__44plusIfEEE10Policy1000EN6thrust24THRUST_300001_SM_1000_NS6detail15normal_iteratorINSD_10device_ptrIfEEEEyS9_fNS7_10__identityEEEvT0_PT3_T1_NS0_13GridEvenShareISN_EET2_T4_,"aw",@nobits
	.sectionflags	@""
	.align	16
.nv.shared._ZN3cub18CUB_300001_SM_10006detail6reduce18DeviceReduceKernelINS2_10policy_hubIfyN4cuda3std3__44plusIfEEE10Policy1000EN6thrust24THRUST_300001_SM_1000_NS6detail15normal_iteratorINSD_10device_ptrIfEEEEyS9_fNS7_10__identityEEEvT0_PT3_T1_NS0_13GridEvenShareISN_EET2_T4_:
	.zero		1072


//--------------------- .nv.shared._ZN3cub18CUB_300001_SM_10006detail6reduce28DeviceReduceSingleTileKernelINS2_10policy_hubIfyN4cuda3std3__44plusIfEEE10Policy1000EN6thrust24THRUST_300001_SM_1000_NS6detail15normal_iteratorINSD_10device_ptrIfEEEEPfyS9_ffNS7_10__identityEEEvT0_T1_T2_T3_T4_T6_ --------------------------
	.section	.nv.shared._ZN3cub18CUB_300001_SM_10006detail6reduce28DeviceReduceSingleTileKernelINS2_10policy_hubIfyN4cuda3std3__44plusIfEEE10Policy1000EN6thrust24THRUST_300001_SM_1000_NS6detail15normal_iteratorINSD_10device_ptrIfEEEEPfyS9_ffNS7_10__identityEEEvT0_T1_T2_T3_T4_T6_,"aw",@nobits
	.sectionflags	@""
	.align	16
.nv.shared._ZN3cub18CUB_300001_SM_10006detail6reduce28DeviceReduceSingleTileKernelINS2_10policy_hubIfyN4cuda3std3__44plusIfEEE10Policy1000EN6thrust24THRUST_300001_SM_1000_NS6detail15normal_iteratorINSD_10device_ptrIfEEEEPfyS9_ffNS7_10__identityEEEvT0_T1_T2_T3_T4_T6_:
	.zero		1072


//--------------------- .nv.shared._ZN3cub18CUB_300001_SM_10006detail6reduce28DeviceReduceSingleTileKernelINS2_10policy_hubIfjN4cuda3std3__44plusIfEEE10Policy1000EPfSC_iS9_ffNS7_10__identityEEEvT0_T1_T2_T3_T4_T6_ --------------------------
	.section	.nv.shared._ZN3cub18CUB_300001_SM_10006detail6reduce28DeviceReduceSingleTileKernelINS2_10policy_hubIfjN4cuda3std3__44plusIfEEE10Policy1000EPfSC_iS9_ffNS7_10__identityEEEvT0_T1_T2_T3_T4_T6_,"aw",@nobits
	.sectionflags	@""
	.align	16
.nv.shared._ZN3cub18CUB_300001_SM_10006detail6reduce28DeviceReduceSingleTileKernelINS2_10policy_hubIfjN4cuda3std3__44plusIfEEE10Policy1000EPfSC_iS9_ffNS7_10__identityEEEvT0_T1_T2_T3_T4_T6_:
	.zero		1120


//--------------------- .nv.shared._ZN3cub18CUB_300001_SM_10006detail6reduce18DeviceReduceKernelINS2_10policy_hubIfjN4cuda3std3__44plusIfEEE10Policy1000EN6thrust24THRUST_300001_SM_1000_NS6detail15normal_iteratorINSD_10device_ptrIfEEEEjS9_fNS7_10__identityEEEvT0_PT3_T1_NS0_13GridEvenShareISN_EET2_T4_ --------------------------
	.section	.nv.shared._ZN3cub18CUB_300001_SM_10006detail6reduce18DeviceReduceKernelINS2_10policy_hubIfjN4cuda3std3__44plusIfEEE10Policy1000EN6thrust24THRUST_300001_SM_1000_NS6detail15normal_iteratorINSD_10device_ptrIfEEEEjS9_fNS7_10__identityEEEvT0_PT3_T1_NS0_13GridEvenShareISN_EET2_T4_,"aw",@nobits
	.sectionflags	@""
	.align	16
.nv.shared._ZN3cub18CUB_300001_SM_10006detail6reduce18DeviceReduceKernelINS2_10policy_hubIfjN4cuda3std3__44plusIfEEE10Policy1000EN6thrust24THRUST_300001_SM_1000_NS6detail15normal_iteratorINSD_10device_ptrIfEEEEjS9_fNS7_10__identityEEEvT0_PT3_T1_NS0_13GridEvenShareISN_EET2_T4_:
	.zero		1120


//--------------------- .nv.shared._ZN3cub18CUB_300001_SM_10006detail6reduce28DeviceReduceSingleTileKernelINS2_10policy_hubIfjN4cuda3std3__44plusIfEEE10Policy1000EN6thrust24THRUST_300001_SM_1000_NS6detail15normal_iteratorINSD_10device_ptrIfEEEEPfjS9_ffNS7_10__identityEEEvT0_T1_T2_T3_T4_T6_ --------------------------
	.section	.nv.shared._ZN3cub18CUB_300001_SM_10006detail6reduce28DeviceReduceSingleTileKernelINS2_10policy_hubIfjN4cuda3std3__44plusIfEEE10Policy1000EN6thrust24THRUST_300001_SM_1000_NS6detail15normal_iteratorINSD_10device_ptrIfEEEEPfjS9_ffNS7_10__identityEEEvT0_T1_T2_T3_T4_T6_,"aw",@nobits
	.sectionflags	@""
	.align	16
.nv.shared._ZN3cub18CUB_300001_SM_10006detail6reduce28DeviceReduceSingleTileKernelINS2_10policy_hubIfjN4cuda3std3__44plusIfEEE10Policy1000EN6thrust24THRUST_300001_SM_1000_NS6detail15normal_iteratorINSD_10device_ptrIfEEEEPfjS9_ffNS7_10__identityEEEvT0_T1_T2_T3_T4_T6_:
	.zero		1120


//--------------------- .nv.shared._ZN3cub18CUB_300001_SM_10006detail9transform16transform_kernelINS2_10policy_hubILb1EN4cuda3std3__45tupleIJN6thrust24THRUST_300001_SM_1000_NS17counting_iteratorIjNSA_11use_defaultESC_SC_EEEEEE10policy1000El3prgNSA_6detail15normal_iteratorINSA_10device_ptrIfEEEEJSD_EEEvT0_iT1_T2_DpNS2_10kernel_argIT3_EE --------------------------
	.section	.nv.shared._ZN3cub18CUB_300001_SM_10006detail9transform16transform_kernelINS2_10policy_hubILb1EN4cuda3std3__45tupleIJN6thrust24THRUST_300001_SM_1000_NS17counting_iteratorIjNSA_11use_defaultESC_SC_EEEEEE10policy1000El3prgNSA_6detail15normal_iteratorINSA_10device_ptrIfEEEEJSD_EEEvT0_iT1_T2_DpNS2_10kernel_argIT3_EE,"aw",@nobits
	.sectionflags	@""
	.align	16
	.zero		1024


//--------------------- .nv.shared._ZN3cub18CUB_300001_SM_10006detail9transform16transform_kernelINS2_10policy_hubILb1EN4cuda3std3__45tupleIJN6thrust24THRUST_300001_SM_1000_NS17counting_iteratorIjNSA_11use_defaultESC_SC_EEEEEE10policy1000Ei3prgNSA_6detail15normal_iteratorINSA_10device_ptrIfEEEEJSD_EEEvT0_iT1_T2_DpNS2_10kernel_argIT3_EE --------------------------
	.section	.nv.shared._ZN3cub18CUB_300001_SM_10006detail9transform16transform_kernelINS2_10policy_hubILb1EN4cuda3std3__45tupleIJN6thrust24THRUST_300001_SM_1000_NS17counting_iteratorIjNSA_11use_defaultESC_SC_EEEEEE10policy1000Ei3prgNSA_6detail15normal_iteratorINSA_10device_ptrIfEEEEJSD_EEEvT0_iT1_T2_DpNS2_10kernel_argIT3_EE,"aw",@nobits
	.sectionflags	@""
	.align	16
	.zero		1024


//--------------------- .nv.shared._ZN3cub18CUB_300001_SM_10006detail9transform16transform_kernelINS2_10policy_hubILb1EN4cuda3std3__45tupleIJN6thrust24THRUST_300001_SM_1000_NS6detail15normal_iteratorINSA_10device_ptrIfEEEEEEEE10policy1000El6squareIfESF_JPfEEEvT0_iT1_T2_DpNS2_10kernel_argIT3_EE --------------------------
	.section	.nv.shared._ZN3cub18CUB_300001_SM_10006detail9transform16transform_kernelINS2_10policy_hubILb1EN4cuda3std3__45tupleIJN6thrust24THRUST_300001_SM_1000_NS6detail15normal_iteratorINSA_10device_ptrIfEEEEEEEE10policy1000El6squareIfESF_JPfEEEvT0_iT1_T2_DpNS2_10kernel_argIT3_EE,"aw",@nobits
	.sectionflags	@""
	.align	16
	.zero		1024


//--------------------- .nv.shared._ZN3cub18CUB_300001_SM_10006detail9transform16transform_kernelINS2_10policy_hubILb1EN4cuda3std3__45tupleIJN6thrust24THRUST_300001_SM_1000_NS6detail15normal_iteratorINSA_10device_ptrIfEEEEEEEE10policy1000Ei6squareIfESF_JPfEEEvT0_iT1_T2_DpNS2_10kernel_argIT3_EE --------------------------
	.section	.nv.shared._ZN3cub18CUB_300001_SM_10006detail9transform16transform_kernelINS2_10policy_hubILb1EN4cuda3std3__45tupleIJN6thrust24THRUST_300001_SM_1000_NS6detail15normal_iteratorINSA_10device_ptrIfEEEEEEEE10policy1000Ei6squareIfESF_JPfEEEvT0_iT1_T2_DpNS2_10kernel_argIT3_EE,"aw",@nobits
	.sectionflags	@""
	.align	16
	.zero		1024


//--------------------- .nv.shared._ZN3cub18CUB_300001_SM_10006detail9transform16transform_kernelINS2_10policy_hubILb1EN4cuda3std3__45tupleIJN6thrust24THRUST_300001_SM_1000_NS6detail15normal_iteratorINSA_10device_ptrIfEEEEEEEE10policy1000El6minus5IfESF_JPfEEEvT0_iT1_T2_DpNS2_10kernel_argIT3_EE --------------------------
	.section	.nv.shared._ZN3cub18CUB_300001_SM_10006detail9transform16transform_kernelINS2_10policy_hubILb1EN4cuda3std3__45tupleIJN6thrust24THRUST_300001_SM_1000_NS6detail15normal_iteratorINSA_10device_ptrIfEEEEEEEE10policy1000El6minus5IfESF_JPfEEEvT0_iT1_T2_DpNS2_10kernel_argIT3_EE,"aw",@nobits
	.sectionflags	@""
	.align	16
	.zero		1024


//--------------------- .nv.shared._ZN3cub18CUB_300001_SM_10006detail9transform16transform_kernelINS2_10policy_hubILb1EN4cuda3std3__45tupleIJN6thrust24THRUST_300001_SM_1000_NS6detail15normal_iteratorINSA_10device_ptrIfEEEEEEEE10policy1000Ei6minus5IfESF_JPfEEEvT0_iT1_T2_DpNS2_10kernel_argIT3_EE --------------------------
	.section	.nv.shared._ZN3cub18CUB_300001_SM_10006detail9transform16transform_kernelINS2_10policy_hubILb1EN4cuda3std3__45tupleIJN6thrust24THRUST_300001_SM_1000_NS6detail15normal_iteratorINSA_10device_ptrIfEEEEEEEE10policy1000Ei6minus5IfESF_JPfEEEvT0_iT1_T2_DpNS2_10kernel_argIT3_EE,"aw",@nobits
	.sectionflags	@""
	.align	16
	.zero		1024


//--------------------- .nv.shared._ZN3cub18CUB_300001_SM_10006detail8for_each13static_kernelINS2_12policy_hub_t12policy_500_tElN6thrust24THRUST_300001_SM_1000_NS8cuda_cub6__fill7functorINS7_6detail15normal_iteratorINS7_10device_ptrIfEEEEdEEEEvT0_T1_ --------------------------
	.section	.nv.shared._ZN3cub18CUB_300001_SM_10006detail8for_each13static_kernelINS2_12policy_hub_t12policy_500_tElN6thrust24THRUST_300001_SM_1000_NS8cuda_cub6__fill7functorINS7_6detail15normal_iteratorINS7_10device_ptrIfEEEEdEEEEvT0_T1_,"aw",@nobits
	.sectionflags	@""
	.align	16
	.zero		1024


//--------------------- .nv.shared._ZN3cub18CUB_300001_SM_10006detail8for_each13static_kernelINS2_12policy_hub_t12policy_500_tEmN6thrust24THRUST_300001_SM_1000_NS8cuda_cub20__uninitialized_fill7functorINS7_10device_ptrIfEEfEEEEvT0_T1_ --------------------------
	.section	.nv.shared._ZN3cub18CUB_300001_SM_10006detail8for_each13static_kernelINS2_12policy_hub_t12policy_500_tEmN6thrust24THRUST_300001_SM_1000_NS8cuda_cub20__uninitialized_fill7functorINS7_10device_ptrIfEEfEEEEvT0_T1_,"aw",@nobits
	.sectionflags	@""
	.align	16
	.zero		1024


//--------------------- .nv.shared._ZN3cub18CUB_300001_SM_10006detail11EmptyKernelIvEEvv --------------------------
	.section	.nv.shared._ZN3cub18CUB_300001_SM_10006detail11EmptyKernelIvEEvv,"aw",@nobits
	.sectionflags	@""
	.align	16
	.zero		1024


//--------------------- .nv.shared._ZN6thrust24THRUST_300001_SM_1000_NS8cuda_cub4core6detail13_kernel_agentINS1_8__reduce11ReduceAgentIPN4cuda3std3__45tupleIJflEEESC_SB_lNS1_9__extrema9arg_min_fIflNS9_4lessIfEEEEEEJSC_SC_iSH_EEEvDpT0_ --------------------------
	.section	.nv.shared._ZN6thrust24THRUST_300001_SM_1000_NS8cuda_cub4core6detail13_kernel_agentINS1_8__reduce11ReduceAgentIPN4cuda3std3__45tupleIJflEEESC_SB_lNS1_9__extrema9arg_min_fIflNS9_4lessIfEEEEEEJSC_SC_iSH_EEEvDpT0_,"aw",@nobits
	.sectionflags	@""
	.align	16
	.zero		1024


//--------------------- .nv.shared._ZN6thrust24THRUST_300001_SM_1000_NS8cuda_cub4core6detail13_kernel_agentINS1_8__reduce10DrainAgentIlEEJN3cub18CUB_300001_SM_10009GridQueueIyEElEEEvDpT0_ --------------------------
	.section	.nv.shared._ZN6thrust24THRUST_300001_SM_1000_NS8cuda_cub4core6detail13_kernel_agentINS1_8__reduce10DrainAgentIlEEJN3cub18CUB_300001_SM_10009GridQueueIyEElEEEvDpT0_,"aw",@nobits
	.sectionflags	@""
	.align	16
	.zero		1024


//--------------------- .nv.shared._ZN6thrust24THRUST_300001_SM_1000_NS8cuda_cub4core6detail13_kernel_agentINS1_8__reduce11ReduceAgentINS0_12zip_iteratorIN4cuda3std3__45tupleIJNS0_6detail15normal_iteratorINS0_10device_ptrIfEEEENS0_17counting_iteratorIlNS0_11use_defaultESI_SI_EEEEEEEPNSB_IJflEEESM_lNS1_9__extrema9arg_min_fIflNSA_4lessIfEEEEEEJSL_SN_lN3cub18CUB_300001_SM_100013GridEvenShareIlEENSV_9GridQueueIyEESS_EEEvDpT0_ --------------------------
	.section	.nv.shared._ZN6thrust24THRUST_300001_SM_1000_NS8cuda_cub4core6detail13_kernel_agentINS1_8__reduce11ReduceAgentINS0_12zip_iteratorIN4cuda3std3__45tupleIJNS0_6detail15normal_iteratorINS0_10device_ptrIfEEEENS0_17counting_iteratorIlNS0_11use_defaultESI_SI_EEEEEEEPNSB_IJflEEESM_lNS1_9__extrema9arg_min_fIflNSA_4lessIfEEEEEEJSL_SN_lN3cub18CUB_300001_SM_100013GridEvenShareIlEENSV_9GridQueueIyEESS_EEEvDpT0_,"aw",@nobits
	.sectionflags	@""
	.align	16
	.zero		1024


//--------------------- .nv.shared._ZN6thrust24THRUST_300001_SM_1000_NS8cuda_cub4core6detail13_kernel_agentINS1_8__reduce11ReduceAgentINS0_12zip_iteratorIN4cuda3std3__45tupleIJNS0_6detail15normal_iteratorINS0_10device_ptrIfEEEENS0_17counting_iteratorIlNS0_11use_defaultESI_SI_EEEEEEEPNSB_IJflEEESM_lNS1_9__extrema9arg_min_fIflNSA_4lessIfEEEEEEJSL_SN_lSS_EEEvDpT0_ --------------------------
	.section	.nv.shared._ZN6thrust24THRUST_300001_SM_1000_NS8cuda_cub4core6detail13_kernel_agentINS1_8__reduce11ReduceAgentINS0_12zip_iteratorIN4cuda3std3__45tupleIJNS0_6detail15normal_iteratorINS0_10device_ptrIfEEEENS0_17counting_iteratorIlNS0_11use_defaultESI_SI_EEEEEEEPNSB_IJflEEESM_lNS1_9__extrema9arg_min_fIflNSA_4lessIfEEEEEEJSL_SN_lSS_EEEvDpT0_,"aw",@nobits
	.sectionflags	@""
	.align	16
	.zero		1024


//--------------------- .nv.shared._ZN6thrust24THRUST_300001_SM_1000_NS8cuda_cub4core6detail13_kernel_agentINS1_8__reduce11ReduceAgentIPN4cuda3std3__45tupleIJflEEESC_SB_iNS1_9__extrema9arg_min_fIflNS9_4lessIfEEEEEEJSC_SC_iSH_EEEvDpT0_ --------------------------
	.section	.nv.shared._ZN6thrust24THRUST_300001_SM_1000_NS8cuda_cub4core6detail13_kernel_agentINS1_8__reduce11ReduceAgentIPN4cuda3std3__45tupleIJflEEESC_SB_iNS1_9__extrema9arg_min_fIflNS9_4lessIfEEEEEEJSC_SC_iSH_EEEvDpT0_,"aw",@nobits
	.sectionflags	@""
	.align	16
	.zero		1024


//--------------------- .nv.shared._ZN6thrust24THRUST_300001_SM_1000_NS8cuda_cub4core6detail13_kernel_agentINS1_8__reduce10DrainAgentIiEEJN3cub18CUB_300001_SM_10009GridQueueIjEEiEEEvDpT0_ --------------------------
	.section	.nv.shared._ZN6thrust24THRUST_300001_SM_1000_NS8cuda_cub4core6detail13_kernel_agentINS1_8__reduce10DrainAgentIiEEJN3cub18CUB_300001_SM_10009GridQueueIjEEiEEEvDpT0_,"aw",@nobits
	.sectionflags	@""
	.align	16
	.zero		1024


//--------------------- .nv.shared._ZN6thrust24THRUST_300001_SM_1000_NS8cuda_cub4core6detail13_kernel_agentINS1_8__reduce11ReduceAgentINS0_12zip_iteratorIN4cuda3std3__45tupleIJNS0_6detail15normal_iteratorINS0_10device_ptrIfEEEENS0_17counting_iteratorIlNS0_11use_defaultESI_SI_EEEEEEEPNSB_IJflEEESM_iNS1_9__extrema9arg_min_fIflNSA_4lessIfEEEEEEJSL_SN_iN3cub18CUB_300001_SM_100013GridEvenShareIiEENSV_9GridQueueIjEESS_EEEvDpT0_ --------------------------
	.section	.nv.shared._ZN6thrust24THRUST_300001_SM_1000_NS8cuda_cub4core6detail13_kernel_agentINS1_8__reduce11ReduceAgentINS0_12zip_iteratorIN4cuda3std3__45tupleIJNS0_6detail15normal_iteratorINS0_10device_ptrIfEEEENS0_17counting_iteratorIlNS0_11use_defaultESI_SI_EEEEEEEPNSB_IJflEEESM_iNS1_9__extrema9arg_min_fIflNSA_4lessIfEEEEEEJSL_SN_iN3cub18CUB_300001_SM_100013GridEvenShareIiEENSV_9GridQueueIjEESS_EEEvDpT0_,"aw",@nobits
	.sectionflags	@""
	.align	16
	.zero		1024


//--------------------- .nv.shared._ZN6thrust24THRUST_300001_SM_1000_NS8cuda_cub4core6detail13_kernel_agentINS1_8__reduce11ReduceAgentINS0_12zip_iteratorIN4cuda3std3__45tupleIJNS0_6detail15normal_iteratorINS0_10device_ptrIfEEEENS0_17counting_iteratorIlNS0_11use_defaultESI_SI_EEEEEEEPNSB_IJflEEESM_iNS1_9__extrema9arg_min_fIflNSA_4lessIfEEEEEEJSL_SN_iSS_EEEvDpT0_ --------------------------
	.section	.nv.shared._ZN6thrust24THRUST_300001_SM_1000_NS8cuda_cub4core6detail13_kernel_agentINS1_8__reduce11ReduceAgentINS0_12zip_iteratorIN4cuda3std3__45tupleIJNS0_6detail15normal_iteratorINS0_10device_ptrIfEEEENS0_17counting_iteratorIlNS0_11use_defaultESI_SI_EEEEEEEPNSB_IJflEEESM_iNS1_9__extrema9arg_min_fIflNSA_4lessIfEEEEEEJSL_SN_iSS_EEEvDpT0_,"aw",@nobits
	.sectionflags	@""
	.align	16
	.zero		1024


//--------------------- .nv.shared._Z19generateIndividualsPA10_fff --------------------------
	.section	.nv.shared._Z19generateIndividualsPA10_fff,"aw",@nobits
	.sectionflags	@""
	.align	16
	.zero		1024


//--------------------- .nv.constant0._ZN3cub18CUB_300001_SM_10006detail6reduce28DeviceReduceSingleTileKernelINS2_10policy_hubIfyN4cuda3std3__44plusIfEEE10Policy1000EPfSC_iS9_ffNS7_10__identityEEEvT0_T1_T2_T3_T4_T6_ --------------------------
	.section	.nv.constant0._ZN3cub18CUB_300001_SM_10006detail6reduce28DeviceReduceSingleTileKernelINS2_10policy_hubIfyN4cuda3std3__44plusIfEEE10Policy1000EPfSC_iS9_ffNS7_10__identityEEEvT0_T1_T2_T3_T4_T6_,"a",@progbits
	.sectionflags	@""
	.align	4
.nv.constant0._ZN3cub18CUB_300001_SM_10006detail6reduce28DeviceReduceSingleTileKernelINS2_10policy_hubIfyN4cuda3std3__44plusIfEEE10Policy1000EPfSC_iS9_ffNS7_10__identityEEEvT0_T1_T2_T3_T4_T6_:
	.zero		925


//--------------------- .nv.constant0._ZN3cub18CUB_300001_SM_10006detail6reduce18DeviceReduceKernelINS2_10policy_hubIfyN4cuda3std3__44plusIfEEE10Policy1000EN6thrust24THRUST_300001_SM_1000_NS6detail15normal_iteratorINSD_10device_ptrIfEEEEyS9_fNS7_10__identityEEEvT0_PT3_T1_NS0_13GridEvenShareISN_EET2_T4_ --------------------------
	.section	.nv.constant0._ZN3cub18CUB_300001_SM_10006detail6reduce18DeviceReduceKernelINS2_10policy_hubIfyN4cuda3std3__44plusIfEEE10Policy1000EN6thrust24THRUST_300001_SM_1000_NS6detail15normal_iteratorINSD_10device_ptrIfEEEEyS9_fNS7_10__identityEEEvT0_PT3_T1_NS0_13GridEvenShareISN_EET2_T4_,"a",@progbits
	.sectionflags	@""
	.align	4
.nv.constant0._ZN3cub18CUB_300001_SM_10006detail6reduce18DeviceReduceKernelINS2_10policy_hubIfyN4cuda3std3__44plusIfEEE10Policy1000EN6thrust24THRUST_300001_SM_1000_NS6detail15normal_iteratorINSD_10device_ptrIfEEEEyS9_fNS7_10__identityEEEvT0_PT3_T1_NS0_13GridEvenShareISN_EET2_T4_:
	.zero		994


//--------------------- .nv.constant0._ZN3cub18CUB_300001_SM_10006detail6reduce28DeviceReduceSingleTileKernelINS2_10policy_hubIfyN4cuda3std3__44plusIfEEE10Policy1000EN6thrust24THRUST_300001_SM_1000_NS6detail15normal_iteratorINSD_10device_ptrIfEEEEPfyS9_ffNS7_10__identityEEEvT0_T1_T2_T3_T4_T6_ --------------------------
	.section	.nv.constant0._ZN3cub18CUB_300001_SM_10006detail6reduce28DeviceReduceSingleTileKernelINS2_10policy_hubIfyN4cuda3std3__44plusIfEEE10Policy1000EN6thrust24THRUST_300001_SM_1000_NS6detail15normal_iteratorINSD_10device_ptrIfEEEEPfyS9_ffNS7_10__identityEEEvT0_T1_T2_T3_T4_T6_,"a",@progbits
	.sectionflags	@""
	.align	4
.nv.constant0._ZN3cub18CUB_300001_SM_10006detail6reduce28DeviceReduceSingleTileKernelINS2_10policy_hubIfyN4cuda3std3__44plusIfEEE10Policy1000EN6thrust24THRUST_300001_SM_1000_NS6detail15normal_iteratorINSD_10device_ptrIfEEEEPfyS9_ffNS7_10__identityEEEvT0_T1_T2_T3_T4_T6_:
	.zero		929


//--------------------- .nv.constant0._ZN3cub18CUB_300001_SM_10006detail6reduce28DeviceReduceSingleTileKernelINS2_10policy_hubIfjN4cuda3std3__44plusIfEEE10Policy1000EPfSC_iS9_ffNS7_10__identityEEEvT0_T1_T2_T3_T4_T6_ --------------------------
	.section	.nv.constant0._ZN3cub18CUB_300001_SM_10006detail6reduce28DeviceReduceSingleTileKernelINS2_10policy_hubIfjN4cuda3std3__44plusIfEEE10Policy1000EPfSC_iS9_ffNS7_10__identityEEEvT0_T1_T2_T3_T4_T6_,"a",@progbits
	.sectionflags	@""
	.align	4
.nv.constant0._ZN3cub18CUB_300001_SM_10006detail6reduce28DeviceReduceSingleTileKernelINS2_10policy_hubIfjN4cuda3std3__44plusIfEEE10Policy1000EPfSC_iS9_ffNS7_10__identityEEEvT0_T1_T2_T3_T4_T6_:
	.zero		925


//--------------------- .nv.constant0._ZN3cub18CUB_300001_SM_10006detail6reduce18DeviceReduceKernelINS2_10policy_hubIfjN4cuda3std3__44plusIfEEE10Policy1000EN6thrust24THRUST_300001_SM_1000_NS6detail15normal_iteratorINSD_10device_ptrIfEEEEjS9_fNS7_10__identityEEEvT0_PT3_T1_NS0_13GridEvenShareISN_EET2_T4_ --------------------------
	.section	.nv.constant0._ZN3cub18CUB_300001_SM_10006detail6reduce18DeviceReduceKernelINS2_10policy_hubIfjN4cuda3std3__44plusIfEEE10Policy1000EN6thrust24THRUST_300001_SM_1000_NS6detail15normal_iteratorINSD_10device_ptrIfEEEEjS9_fNS7_10__identityEEEvT0_PT3_T1_NS0_13GridEvenShareISN_EET2_T4_,"a",@progbits
	.sectionflags	@""
	.align	4
.nv.constant0._ZN3cub18CUB_300001_SM_10006detail6reduce18DeviceReduceKernelINS2_10policy_hubIfjN4cuda3std3__44plusIfEEE10Policy1000EN6thrust24THRUST_300001_SM_1000_NS6detail15normal_iteratorINSD_10device_ptrIfEEEEjS9_fNS7_10__identityEEEvT0_PT3_T1_NS0_13GridEvenShareISN_EET2_T4_:
	.zero		958


//--------------------- .nv.constant0._ZN3cub18CUB_300001_SM_10006detail6reduce28DeviceReduceSingleTileKernelINS2_10policy_hubIfjN4cuda3std3__44plusIfEEE10Policy1000EN6thrust24THRUST_300001_SM_1000_NS6detail15normal_iteratorINSD_10device_ptrIfEEEEPfjS9_ffNS7_10__identityEEEvT0_T1_T2_T3_T4_T6_ --------------------------
	.section	.nv.constant0._ZN3cub18CUB_300001_SM_10006detail6reduce28DeviceReduceSingleTileKernelINS2_10policy_hubIfjN4cuda3std3__44plusIfEEE10Policy1000EN6thrust24THRUST_300001_SM_1000_NS6detail15normal_iteratorINSD_10device_ptrIfEEEEPfjS9_ffNS7_10__identityEEEvT0_T1_T2_T3_T4_T6_,"a",@progbits
	.sectionflags	@""
	.align	4
.nv.constant0._ZN3cub18CUB_300001_SM_10006detail6reduce28DeviceReduceSingleTileKernelINS2_10policy_hubIfjN4cuda3std3__44plusIfEEE10Policy1000EN6thrust24THRUST_300001_SM_1000_NS6detail15normal_iteratorINSD_10device_ptrIfEEEEPfjS9_ffNS7_10__identityEEEvT0_T1_T2_T3_T4_T6_:
	.zero		925


//--------------------- .nv.constant0._ZN3cub18CUB_300001_SM_10006detail9transform16transform_kernelINS2_10policy_hubILb1EN4cuda3std3__45tupleIJN6thrust24THRUST_300001_SM_1000_NS17counting_iteratorIjNSA_11use_defaultESC_SC_EEEEEE10policy1000El3prgNSA_6detail15normal_iteratorINSA_10device_ptrIfEEEEJSD_EEEvT0_iT1_T2_DpNS2_10kernel_argIT3_EE --------------------------
	.section	.nv.constant0._ZN3cub18CUB_300001_SM_10006detail9transform16transform_kernelINS2_10policy_hubILb1EN4cuda3std3__45tupleIJN6thrust24THRUST_300001_SM_1000_NS17counting_iteratorIjNSA_11use_defaultESC_SC_EEEEEE10policy1000El3prgNSA_6detail15normal_iteratorINSA_10device_ptrIfEEEEJSD_EEEvT0_iT1_T2_DpNS2_10kernel_argIT3_EE,"a",@progbits
	.sectionflags	@""
	.align	4
.nv.constant0._ZN3cub18CUB_300001_SM_10006detail9transform16transform_kernelINS2_10policy_hubILb1EN4cuda3std3__45tupleIJN6thrust24THRUST_300001_SM_1000_NS17counting_iteratorIjNSA_11use_defaultESC_SC_EEEEEE10policy1000El3prgNSA_6detail15normal_iteratorINSA_10device_ptrIfEEEEJSD_EEEvT0_iT1_T2_DpNS2_10kernel_argIT3_EE:
	.zero		944


//--------------------- .nv.constant0._ZN3cub18CUB_300001_SM_10006detail9transform16transform_kernelINS2_10policy_hubILb1EN4cuda3std3__45tupleIJN6thrust24THRUST_300001_SM_1000_NS17counting_iteratorIjNSA_11use_defaultESC_SC_EEEEEE10policy1000Ei3prgNSA_6detail15normal_iteratorINSA_10device_ptrIfEEEEJSD_EEEvT0_iT1_T2_DpNS2_10kernel_argIT3_EE --------------------------
	.section	.nv.constant0._ZN3cub18CUB_300001_SM_10006detail9transform16transform_kernelINS2_10policy_hubILb1EN4cuda3std3__45tupleIJN6thrust24THRUST_300001_SM_1000_NS17counting_iteratorIjNSA_11use_defaultESC_SC_EEEEEE10policy1000Ei3prgNSA_6detail15normal_iteratorINSA_10device_ptrIfEEEEJSD_EEEvT0_iT1_T2_DpNS2_10kernel_argIT3_EE,"a",@progbits
	.sectionflags	@""
	.align	4
.nv.constant0._ZN3cub18CUB_300001_SM_10006detail9transform16transform_kernelINS2_10policy_hubILb1EN4cuda3std3__45tupleIJN6thrust24THRUST_300001_SM_1000_NS17counting_iteratorIjNSA_11use_defaultESC_SC_EEEEEE10policy1000Ei3prgNSA_6detail15normal_iteratorINSA_10device_ptrIfEEEEJSD_EEEvT0_iT1_T2_DpNS2_10kernel_argIT3_EE:
	.zero		936


//--------------------- .nv.constant0._ZN3cub18CUB_300001_SM_10006detail9transform16transform_kernelINS2_10policy_hubILb1EN4cuda3std3__45tupleIJN6thrust24THRUST_300001_SM_1000_NS6detail15normal_iteratorINSA_10device_ptrIfEEEEEEEE10policy1000El6squareIfESF_JPfEEEvT0_iT1_T2_DpNS2_10kernel_argIT3_EE --------------------------
	.section	.nv.constant0._ZN3cub18CUB_300001_SM_10006detail9transform16transform_kernelINS2_10policy_hubILb1EN4cuda3std3__45tupleIJN6thrust24THRUST_300001_SM_1000_NS6detail15normal_iteratorINSA_10device_ptrIfEEEEEEEE10policy1000El6squareIfESF_JPfEEEvT0_iT1_T2_DpNS2_10kernel_argIT3_EE,"a",@progbits
	.sectionflags	@""
	.align	4
.nv.constant0._ZN3cub18CUB_300001_SM_10006detail9transform16transform_kernelINS2_10policy_hubILb1EN4cuda3std3__45tupleIJN6thrust24THRUST_300001_SM_1000_NS6detail15normal_iteratorINSA_10device_ptrIfEEEEEEEE10policy1000El6squareIfESF_JPfEEEvT0_iT1_T2_DpNS2_10kernel_argIT3_EE:
	.zero		936


//--------------------- .nv.constant0._ZN3cub18CUB_300001_SM_10006detail9transform16transform_kernelINS2_10policy_hubILb1EN4cuda3std3__45tupleIJN6thrust24THRUST_300001_SM_1000_NS6detail15normal_iteratorINSA_10device_ptrIfEEEEEEEE10policy1000Ei6squareIfESF_JPfEEEvT0_iT1_T2_DpNS2_10kernel_argIT3_EE --------------------------
	.section	.nv.constant0._ZN3cub18CUB_300001_SM_10006detail9transform16transform_kernelINS2_10policy_hubILb1EN4cuda3std3__45tupleIJN6thrust24THRUST_300001_SM_1000_NS6detail15normal_iteratorINSA_10device_ptrIfEEEEEEEE10policy1000Ei6squareIfESF_JPfEEEvT0_iT1_T2_DpNS2_10kernel_argIT3_EE,"a",@progbits
	.sectionflags	@""
	.align	4
.nv.constant0._ZN3cub18CUB_300001_SM_10006detail9transform16transform_kernelINS2_10policy_hubILb1EN4cuda3std3__45tupleIJN6thrust24THRUST_300001_SM_1000_NS6detail15normal_iteratorINSA_10device_ptrIfEEEEEEEE10policy1000Ei6squareIfESF_JPfEEEvT0_iT1_T2_DpNS2_10kernel_argIT3_EE:
	.zero		936


//--------------------- .nv.constant0._ZN3cub18CUB_300001_SM_10006detail9transform16transform_kernelINS2_10policy_hubILb1EN4cuda3std3__45tupleIJN6thrust24THRUST_300001_SM_1000_NS6detail15normal_iteratorINSA_10device_ptrIfEEEEEEEE10policy1000El6minus5IfESF_JPfEEEvT0_iT1_T2_DpNS2_10kernel_argIT3_EE --------------------------
	.section	.nv.constant0._ZN3cub18CUB_300001_SM_10006detail9transform16transform_kernelINS2_10policy_hubILb1EN4cuda3std3__45tupleIJN6thrust24THRUST_300001_SM_1000_NS6detail15normal_iteratorINSA_10device_ptrIfEEEEEEEE10policy1000El6minus5IfESF_JPfEEEvT0_iT1_T2_DpNS2_10kernel_argIT3_EE,"a",@progbits
	.sectionflags	@""
	.align	4
.nv.constant0._ZN3cub18CUB_300001_SM_10006detail9transform16transform_kernelINS2_10policy_hubILb1EN4cuda3std3__45tupleIJN6thrust24THRUST_300001_SM_1000_NS6detail15normal_iteratorINSA_10device_ptrIfEEEEEEEE10policy1000El6minus5IfESF_JPfEEEvT0_iT1_T2_DpNS2_10kernel_argIT3_EE:
	.zero		936


//--------------------- .nv.constant0._ZN3cub18CUB_300001_SM_10006detail9transform16transform_kernelINS2_10policy_hubILb1EN4cuda3std3__45tupleIJN6thrust24THRUST_300001_SM_1000_NS6detail15normal_iteratorINSA_10device_ptrIfEEEEEEEE10policy1000Ei6minus5IfESF_JPfEEEvT0_iT1_T2_DpNS2_10kernel_argIT3_EE --------------------------
	.section	.nv.constant0._ZN3cub18CUB_300001_SM_10006detail9transform16transform_kernelINS2_10policy_hubILb1EN4cuda3std3__45tupleIJN6thrust24THRUST_300001_SM_1000_NS6detail15normal_iteratorINSA_10device_ptrIfEEEEEEEE10policy1000Ei6minus5IfESF_JPfEEEvT0_iT1_T2_DpNS2_10kernel_argIT3_EE,"a",@progbits
	.sectionflags	@""
	.align	4
.nv.constant0._ZN3cub18CUB_300001_SM_10006detail9transform16transform_kernelINS2_10policy_hubILb1EN4cuda3std3__45tupleIJN6thrust24THRUST_300001_SM_1000_NS6detail15normal_iteratorINSA_10device_ptrIfEEEEEEEE10policy1000Ei6minus5IfESF_JPfEEEvT0_iT1_T2_DpNS2_10kernel_argIT3_EE:
	.zero		936


//--------------------- .nv.constant0._ZN3cub18CUB_300001_SM_10006detail8for_each13static_kernelINS2_12policy_hub_t12policy_500_tElN6thrust24THRUST_300001_SM_1000_NS8cuda_cub6__fill7functorINS7_6detail15normal_iteratorINS7_10device_ptrIfEEEEdEEEEvT0_T1_ --------------------------
	.section	.nv.constant0._ZN3cub18CUB_300001_SM_10006detail8for_each13static_kernelINS2_12policy_hub_t12policy_500_tElN6thrust24THRUST_300001_SM_1000_NS8cuda_cub6__fill7functorINS7_6detail15normal_iteratorINS7_10device_ptrIfEEEEdEEEEvT0_T1_,"a",@progbits
	.sectionflags	@""
	.align	4
.nv.constant0._ZN3cub18CUB_300001_SM_10006detail8for_each13static_kernelINS2_12policy_hub_t12policy_500_tElN6thrust24THRUST_300001_SM_1000_NS8cuda_cub6__fill7functorINS7_6detail15normal_iteratorINS7_10device_ptrIfEEEEdEEEEvT0_T1_:
	.zero		920


//--------------------- .nv.constant0._ZN3cub18CUB_300001_SM_10006detail8for_each13static_kernelINS2_12policy_hub_t12policy_500_tEmN6thrust24THRUST_300001_SM_1000_NS8cuda_cub20__uninitialized_fill7functorINS7_10device_ptrIfEEfEEEEvT0_T1_ --------------------------
	.section	.nv.constant0._ZN3cub18CUB_300001_SM_10006detail8for_each13static_kernelINS2_12policy_hub_t12policy_500_tEmN6thrust24THRUST_300001_SM_1000_NS8cuda_cub20__uninitialized_fill7functorINS7_10device_ptrIfEEfEEEEvT0_T1_,"a",@progbits
	.sectionflags	@""
	.align	4
.nv.constant0._ZN3cub18CUB_300001_SM_10006detail8for_each13static_kernelINS2_12policy_hub_t12policy_500_tEmN6thrust24THRUST_300001_SM_1000_NS8cuda_cub20__uninitialized_fill7functorINS7_10device_ptrIfEEfEEEEvT0_T1_:
	.zero		920


//--------------------- .nv.constant0._ZN3cub18CUB_300001_SM_10006detail11EmptyKernelIvEEvv --------------------------
	.section	.nv.constant0._ZN3cub18CUB_300001_SM_10006detail11EmptyKernelIvEEvv,"a",@progbits
	.sectionflags	@""
	.align	4
.nv.constant0._ZN3cub18CUB_300001_SM_10006detail11EmptyKernelIvEEvv:
	.zero		896


//--------------------- .nv.constant0._ZN6thrust24THRUST_300001_SM_1000_NS8cuda_cub4core6detail13_kernel_agentINS1_8__reduce11ReduceAgentIPN4cuda3std3__45tupleIJflEEESC_SB_lNS1_9__extrema9arg_min_fIflNS9_4lessIfEEEEEEJSC_SC_iSH_EEEvDpT0_ --------------------------
	.section	.nv.constant0._ZN6thrust24THRUST_300001_SM_1000_NS8cuda_cub4core6detail13_kernel_agentINS1_8__reduce11ReduceAgentIPN4cuda3std3__45tupleIJflEEESC_SB_lNS1_9__extrema9arg_min_fIflNS9_4lessIfEEEEEEJSC_SC_iSH_EEEvDpT0_,"a",@progbits
	.sectionflags	@""
	.align	4
.nv.constant0._ZN6thrust24THRUST_300001_SM_1000_NS8cuda_cub4core6detail13_kernel_agentINS1_8__reduce11ReduceAgentIPN4cuda3std3__45tupleIJflEEESC_SB_lNS1_9__extrema9arg_min_fIflNS9_4lessIfEEEEEEJSC_SC_iSH_EEEvDpT0_:
	.zero		917


//--------------------- .nv.constant0._ZN6thrust24THRUST_300001_SM_1000_NS8cuda_cub4core6detail13_kernel_agentINS1_8__reduce10DrainAgentIlEEJN3cub18CUB_300001_SM_10009GridQueueIyEElEEEvDpT0_ --------------------------
	.section	.nv.constant0._ZN6thrust24THRUST_300001_SM_1000_NS8cuda_cub4core6detail13_kernel_agentINS1_8__reduce10DrainAgentIlEEJN3cub18CUB_300001_SM_10009GridQueueIyEElEEEvDpT0_,"a",@progbits
	.sectionflags	@""
	.align	4
.nv.constant0._ZN6thrust24THRUST_300001_SM_1000_NS8cuda_cub4core6detail13_kernel_agentINS1_8__reduce10DrainAgentIlEEJN3cub18CUB_300001_SM_10009GridQueueIyEElEEEvDpT0_:
	.zero		912


//--------------------- .nv.constant0._ZN6thrust24THRUST_300001_SM_1000_NS8cuda_cub4core6detail13_kernel_agentINS1_8__reduce11ReduceAgentINS0_12zip_iteratorIN4cuda3std3__45tupleIJNS0_6detail15normal_iteratorINS0_10device_ptrIfEEEENS0_17counting_iteratorIlNS0_11use_defaultESI_SI_EEEEEEEPNSB_IJflEEESM_lNS1_9__extrema9arg_min_fIflNSA_4lessIfEEEEEEJSL_SN_lN3cub18CUB_300001_SM_100013GridEvenShareIlEENSV_9GridQueueIyEESS_EEEvDpT0_ --------------------------
	.section	.nv.constant0._ZN6thrust24THRUST_300001_SM_1000_NS8cuda_cub4core6detail13_kernel_agentINS1_8__reduce11ReduceAgentINS0_12zip_iteratorIN4cuda3std3__45tupleIJNS0_6detail15normal_iteratorINS0_10device_ptrIfEEEENS0_17counting_iteratorIlNS0_11use_defaultESI_SI_EEEEEEEPNSB_IJflEEESM_lNS1_9__extrema9arg_min_fIflNSA_4lessIfEEEEEEJSL_SN_lN3cub18CUB_300001_SM_100013GridEvenShareIlEENSV_9GridQueueIyEESS_EEEvDpT0_,"a",@progbits
	.sectionflags	@""
	.align	4
.nv.constant0._ZN6thrust24THRUST_300001_SM_1000_NS8cuda_cub4core6detail13_kernel_agentINS1_8__reduce11ReduceAgentINS0_12zip_iteratorIN4cuda3std3__45tupleIJNS0_6detail15normal_iteratorINS0_10device_ptrIfEEEENS0_17counting_iteratorIlNS0_11use_defaultESI_SI_EEEEEEEPNSB_IJflEEESM_lNS1_9__extrema9arg_min_fIflNSA_4lessIfEEEEEEJSL_SN_lN3cub18CUB_300001_SM_100013GridEvenShareIlEENSV_9GridQueueIyEESS_EEEvDpT0_:
	.zero		1009


//--------------------- .nv.constant0._ZN6thrust24THRUST_300001_SM_1000_NS8cuda_cub4core6detail13_kernel_agentINS1_8__reduce11ReduceAgentINS0_12zip_iteratorIN4cuda3std3__45tupleIJNS0_6detail15normal_iteratorINS0_10device_ptrIfEEEENS0_17counting_iteratorIlNS0_11use_defaultESI_SI_EEEEEEEPNSB_IJflEEESM_lNS1_9__extrema9arg_min_fIflNSA_4lessIfEEEEEEJSL_SN_lSS_EEEvDpT0_ --------------------------
	.section	.nv.constant0._ZN6thrust24THRUST_300001_SM_1000_NS8cuda_cub4core6detail13_kernel_agentINS1_8__reduce11ReduceAgentINS0_12zip_iteratorIN4cuda3std3__45tupleIJNS0_6detail15normal_iteratorINS0_10device_ptrIfEEEENS0_17counting_iteratorIlNS0_11use_defaultESI_SI_EEEEEEEPNSB_IJflEEESM_lNS1_9__extrema9arg_min_fIflNSA_4lessIfEEEEEEJSL_SN_lSS_EEEvDpT0_,"a",@progbits
	.sectionflags	@""
	.align	4
.nv.constant0._ZN6thrust24THRUST_300001_SM_1000_NS8cuda_cub4core6detail13_kernel_agentINS1_8__reduce11ReduceAgentINS0_12zip_iteratorIN4cuda3std3__45tupleIJNS0_6detail15normal_iteratorINS0_10device_ptrIfEEEENS0_17counting_iteratorIlNS0_11use_defaultESI_SI_EEEEEEEPNSB_IJflEEESM_lNS1_9__extrema9arg_min_fIflNSA_4lessIfEEEEEEJSL_SN_lSS_EEEvDpT0_:
	.zero		929


//--------------------- .nv.constant0._ZN6thrust24THRUST_300001_SM_1000_NS8cuda_cub4core6detail13_kernel_agentINS1_8__reduce11ReduceAgentIPN4cuda3std3__45tupleIJflEEESC_SB_iNS1_9__extrema9arg_min_fIflNS9_4lessIfEEEEEEJSC_SC_iSH_EEEvDpT0_ --------------------------
	.section	.nv.constant0._ZN6thrust24THRUST_300001_SM_1000_NS8cuda_cub4core6detail13_kernel_agentINS1_8__reduce11ReduceAgentIPN4cuda3std3__45tupleIJflEEESC_SB_iNS1_9__extrema9arg_min_fIflNS9_4lessIfEEEEEEJSC_SC_iSH_EEEvDpT0_,"a",@progbits
	.sectionflags	@""
	.align	4
.nv.constant0._ZN6thrust24THRUST_300001_SM_1000_NS8cuda_cub4core6detail13_kernel_agentINS1_8__reduce11ReduceAgentIPN4cuda3std3__45tupleIJflEEESC_SB_iNS1_9__extrema9arg_min_fIflNS9_4lessIfEEEEEEJSC_SC_iSH_EEEvDpT0_:
	.zero		917


//--------------------- .nv.constant0._ZN6thrust24THRUST_300001_SM_1000_NS8cuda_cub4core6detail13_kernel_agentINS1_8__reduce10DrainAgentIiEEJN3cub18CUB_300001_SM_10009GridQueueIjEEiEEEvDpT0_ --------------------------
	.section	.nv.constant0._ZN6thrust24THRUST_300001_SM_1000_NS8cuda_cub4core6detail13_kernel_agentINS1_8__reduce10DrainAgentIiEEJN3cub18CUB_300001_SM_10009GridQueueIjEEiEEEvDpT0_,"a",@progbits
	.sectionflags	@""
	.align	4
.nv.constant0._ZN6thrust24THRUST_300001_SM_1000_NS8cuda_cub4core6detail13_kernel_agentINS1_8__reduce10DrainAgentIiEEJN3cub18CUB_300001_SM_10009GridQueueIjEEiEEEvDpT0_:
	.zero		908


//--------------------- .nv.constant0._ZN6thrust24THRUST_300001_SM_1000_NS8cuda_cub4core6detail13_kernel_agentINS1_8__reduce11ReduceAgentINS0_12zip_iteratorIN4cuda3std3__45tupleIJNS0_6detail15normal_iteratorINS0_10device_ptrIfEEEENS0_17counting_iteratorIlNS0_11use_defaultESI_SI_EEEEEEEPNSB_IJflEEESM_iNS1_9__extrema9arg_min_fIflNSA_4lessIfEEEEEEJSL_SN_iN3cub18CUB_300001_SM_100013GridEvenShareIiEENSV_9GridQueueIjEESS_EEEvDpT0_ --------------------------
	.section	.nv.constant0._ZN6thrust24THRUST_300001_SM_1000_NS8cuda_cub4core6detail13_kernel_agentINS1_8__reduce11ReduceAgentINS0_12zip_iteratorIN4cuda3std3__45tupleIJNS0_6detail15normal_iteratorINS0_10device_ptrIfEEEENS0_17counting_iteratorIlNS0_11use_defaultESI_SI_EEEEEEEPNSB_IJflEEESM_iNS1_9__extrema9arg_min_fIflNSA_4lessIfEEEEEEJSL_SN_iN3cub18CUB_300001_SM_100013GridEvenShareIiEENSV_9GridQueueIjEESS_EEEvDpT0_,"a",@progbits
	.sectionflags	@""
	.align	4
.nv.constant0._ZN6thrust24THRUST_300001_SM_1000_NS8cuda_cub4core6detail13_kernel_agentINS1_8__reduce11ReduceAgentINS0_12zip_iteratorIN4cuda3std3__45tupleIJNS0_6detail15normal_iteratorINS0_10device_ptrIfEEEENS0_17counting_iteratorIlNS0_11use_defaultESI_SI_EEEEEEEPNSB_IJflEEESM_iNS1_9__extrema9arg_min_fIflNSA_4lessIfEEEEEEJSL_SN_iN3cub18CUB_300001_SM_100013GridEvenShareIiEENSV_9GridQueueIjEESS_EEEvDpT0_:
	.zero		977


//--------------------- .nv.constant0._ZN6thrust24THRUST_300001_SM_1000_NS8cuda_cub4core6detail13_kernel_agentINS1_8__reduce11ReduceAgentINS0_12zip_iteratorIN4cuda3std3__45tupleIJNS0_6detail15normal_iteratorINS0_10device_ptrIfEEEENS0_17counting_iteratorIlNS0_11use_defaultESI_SI_EEEEEEEPNSB_IJflEEESM_iNS1_9__extrema9arg_min_fIflNSA_4lessIfEEEEEEJSL_SN_iSS_EEEvDpT0_ --------------------------
	.section	.nv.constant0._ZN6thrust24THRUST_300001_SM_1000_NS8cuda_cub4core6detail13_kernel_agentINS1_8__reduce11ReduceAgentINS0_12zip_iteratorIN4cuda3std3__45tupleIJNS0_6detail15normal_iteratorINS0_10device_ptrIfEEEENS0_17counting_iteratorIlNS0_11use_defaultESI_SI_EEEEEEEPNSB_IJflEEESM_iNS1_9__extrema9arg_min_fIflNSA_4lessIfEEEEEEJSL_SN_iSS_EEEvDpT0_,"a",@progbits
	.sectionflags	@""
	.align	4
.nv.constant0._ZN6thrust24THRUST_300001_SM_1000_NS8cuda_cub4core6detail13_kernel_agentINS1_8__reduce11ReduceAgentINS0_12zip_iteratorIN4cuda3std3__45tupleIJNS0_6detail15normal_iteratorINS0_10device_ptrIfEEEENS0_17counting_iteratorIlNS0_11use_defaultESI_SI_EEEEEEEPNSB_IJflEEESM_iNS1_9__extrema9arg_min_fIflNSA_4lessIfEEEEEEJSL_SN_iSS_EEEvDpT0_:
	.zero		925


//--------------------- .nv.constant0._Z19generateIndividualsPA10_fff --------------------------
	.section	.nv.constant0._Z19generateIndividualsPA10_fff,"a",@progbits
	.sectionflags	@""
	.align	4
.nv.constant0._Z19generateIndividualsPA10_fff:
	.zero		912


//--------------------- SYMBOLS --------------------------

	.type		.nv.reservedSmem.offset0,@object
	.size		.nv.reservedSmem.offset0,0x4
	.type		.nv.reservedSmem.cap,@object
	.size		.nv.reservedSmem.cap,0x4
	.type		vprintf,@function
